	.target	sm_90a

	.elftype	@"ET_EXEC"


//--------------------- .note.nv.tkinfo           --------------------------
	.section	.note.nv.tkinfo,"",@"SHT_NOTE"
	.sectionflags	@"SHF_NOTE_NV_TKINFO"
	.tkinfo
        /*0018*/ 	.word	0x00000002
        /*0030*/ 	.string	""
        /*0030*/ 	.string	"ptxas"
        /*0030*/ 	.string	"Cuda compilation tools, release 13.0, V13.0.88"
        /*0030*/ 	.string	"Build cuda_13.0.r13.0/compiler.36424714_0"
        /*0030*/ 	.string	"-v  -suppress-debug-info  -lineinfo  -arch sm_90a "



//--------------------- .note.nv.cuinfo           --------------------------
	.section	.note.nv.cuinfo,"",@"SHT_NOTE"
	.sectionflags	@"SHF_NOTE_NV_CUINFO"
        /*0018*/ 	.short	0x0002
        /*001a*/ 	.short	0x005a
        /*001c*/ 	.short	0x0082
	.zero		2


//--------------------- .nv.info                  --------------------------
	.section	.nv.info,"",@"SHT_CUDA_INFO"
	.align	4


	//----- nvinfo : EIATTR_REGCOUNT
	.align		4
        /*0000*/ 	.byte	0x04, 0x2f
        /*0002*/ 	.short	(.L_1 - .L_0)
	.align		4
.L_0:
        /*0004*/ 	.word	index@(matmul_kernel)
        /*0008*/ 	.word	0x000000ff


	//----- nvinfo : EIATTR_FRAME_SIZE
	.align		4
.L_1:
        /*000c*/ 	.byte	0x04, 0x11
        /*000e*/ 	.short	(.L_3 - .L_2)
	.align		4
.L_2:
        /*0010*/ 	.word	index@(matmul_kernel)
        /*0014*/ 	.word	0x00002b90


	//----- nvinfo : EIATTR_MIN_STACK_SIZE
	.align		4
.L_3:
        /*0018*/ 	.byte	0x04, 0x12
        /*001a*/ 	.short	(.L_5 - .L_4)
	.align		4
.L_4:
        /*001c*/ 	.word	index@(matmul_kernel)
        /*0020*/ 	.word	0x00002b90
.L_5:


//--------------------- .nv.compat                --------------------------
	.section	.nv.compat,"",@"SHT_CUDA_COMPAT_INFO"
	.align	4
        /*0000*/ 	.byte	0x02, 0x09, 0x01, 0x00, 0x02, 0x02, 0x04, 0x00, 0x02, 0x05, 0x05, 0x00, 0x03, 0x07, 0x01, 0x01
        /*0010*/ 	.byte	0x02, 0x03, 0x00, 0x00, 0x02, 0x06, 0x01, 0x00, 0x04, 0x0b, 0x08, 0x00, 0x00, 0x00, 0x00, 0x00
        /*0020*/ 	.byte	0x00, 0x00, 0x00, 0x00


//--------------------- .nv.info.matmul_kernel    --------------------------
	.section	.nv.info.matmul_kernel,"",@"SHT_CUDA_INFO"
	.sectionflags	@""
	.align	4


	//----- nvinfo : EIATTR_CUDA_API_VERSION
	.align		4
        /*0000*/ 	.byte	0x04, 0x37
        /*0002*/ 	.short	(.L_7 - .L_6)
.L_6:
        /*0004*/ 	.word	0x00000082


	//----- nvinfo : EIATTR_KPARAM_INFO
	.align		4
.L_7:
        /*0008*/ 	.byte	0x04, 0x17
        /*000a*/ 	.short	(.L_9 - .L_8)
.L_8:
        /*000c*/ 	.word	0x00000000
        /*0010*/ 	.short	0x000d
        /*0012*/ 	.short	0x0048
        /*0014*/ 	.byte	0x00, 0xf4, 0x21, 0x00


	//----- nvinfo : EIATTR_KPARAM_INFO
	.align		4
.L_9:
        /*0018*/ 	.byte	0x04, 0x17
        /*001a*/ 	.short	(.L_11 - .L_10)
.L_10:
        /*001c*/ 	.word	0x00000000
        /*0020*/ 	.short	0x000c
        /*0022*/ 	.short	0x0040
        /*0024*/ 	.byte	0x00, 0xf4, 0x21, 0x00


	//----- nvinfo : EIATTR_KPARAM_INFO
	.align		4
.L_11:
        /*0028*/ 	.byte	0x04, 0x17
        /*002a*/ 	.short	(.L_13 - .L_12)
.L_12:
        /*002c*/ 	.word	0x00000000
        /*0030*/ 	.short	0x000b
        /*0032*/ 	.short	0x0038
        /*0034*/ 	.byte	0x00, 0xf0, 0x11, 0x00


	//----- nvinfo : EIATTR_KPARAM_INFO
	.align		4
.L_13:
        /*0038*/ 	.byte	0x04, 0x17
        /*003a*/ 	.short	(.L_15 - .L_14)
.L_14:
        /*003c*/ 	.word	0x00000000
        /*0040*/ 	.short	0x000a
        /*0042*/ 	.short	0x0034
        /*0044*/ 	.byte	0x00, 0xf0, 0x11, 0x00


	//----- nvinfo : EIATTR_KPARAM_INFO
	.align		4
.L_15:
        /*0048*/ 	.byte	0x04, 0x17
        /*004a*/ 	.short	(.L_17 - .L_16)
.L_16:
        /*004c*/ 	.word	0x00000000
        /*0050*/ 	.short	0x0009
        /*0052*/ 	.short	0x0030
        /*0054*/ 	.byte	0x00, 0xf0, 0x11, 0x00


	//----- nvinfo : EIATTR_KPARAM_INFO
	.align		4
.L_17:
        /*0058*/ 	.byte	0x04, 0x17
        /*005a*/ 	.short	(.L_19 - .L_18)
.L_18:
        /*005c*/ 	.word	0x00000000
        /*0060*/ 	.short	0x0008
        /*0062*/ 	.short	0x002c
        /*0064*/ 	.byte	0x00, 0xf0, 0x11, 0x00


	//----- nvinfo : EIATTR_KPARAM_INFO
	.align		4
.L_19:
        /*0068*/ 	.byte	0x04, 0x17
        /*006a*/ 	.short	(.L_21 - .L_20)
.L_20:
        /*006c*/ 	.word	0x00000000
        /*0070*/ 	.short	0x0007
        /*0072*/ 	.short	0x0028
        /*0074*/ 	.byte	0x00, 0xf0, 0x11, 0x00


	//----- nvinfo : EIATTR_KPARAM_INFO
	.align		4
.L_21:
        /*0078*/ 	.byte	0x04, 0x17
        /*007a*/ 	.short	(.L_23 - .L_22)
.L_22:
        /*007c*/ 	.word	0x00000000
        /*0080*/ 	.short	0x0006
        /*0082*/ 	.short	0x0024
        /*0084*/ 	.byte	0x00, 0xf0, 0x11, 0x00


	//----- nvinfo : EIATTR_KPARAM_INFO
	.align		4
.L_23:
        /*0088*/ 	.byte	0x04, 0x17
        /*008a*/ 	.short	(.L_25 - .L_24)
.L_24:
        /*008c*/ 	.word	0x00000000
        /*0090*/ 	.short	0x0005
        /*0092*/ 	.short	0x0020
        /*0094*/ 	.byte	0x00, 0xf0, 0x11, 0x00


	//----- nvinfo : EIATTR_KPARAM_INFO
	.align		4
.L_25:
        /*0098*/ 	.byte	0x04, 0x17
        /*009a*/ 	.short	(.L_27 - .L_26)
.L_26:
        /*009c*/ 	.word	0x00000000
        /*00a0*/ 	.short	0x0004
        /*00a2*/ 	.short	0x001c
        /*00a4*/ 	.byte	0x00, 0xf0, 0x11, 0x00


	//----- nvinfo : EIATTR_KPARAM_INFO
	.align		4
.L_27:
        /*00a8*/ 	.byte	0x04, 0x17
        /*00aa*/ 	.short	(.L_29 - .L_28)
.L_28:
        /*00ac*/ 	.word	0x00000000
        /*00b0*/ 	.short	0x0003
        /*00b2*/ 	.short	0x0018
        /*00b4*/ 	.byte	0x00, 0xf0, 0x11, 0x00


	//----- nvinfo : EIATTR_KPARAM_INFO
	.align		4
.L_29:
        /*00b8*/ 	.byte	0x04, 0x17
        /*00ba*/ 	.short	(.L_31 - .L_30)
.L_30:
        /*00bc*/ 	.word	0x00000000
        /*00c0*/ 	.short	0x0002
        /*00c2*/ 	.short	0x0010
        /*00c4*/ 	.byte	0x00, 0xf4, 0x21, 0x00


	//----- nvinfo : EIATTR_KPARAM_INFO
	.align		4
.L_31:
        /*00c8*/ 	.byte	0x04, 0x17
        /*00ca*/ 	.short	(.L_33 - .L_32)
.L_32:
        /*00cc*/ 	.word	0x00000000
        /*00d0*/ 	.short	0x0001
        /*00d2*/ 	.short	0x0008
        /*00d4*/ 	.byte	0x00, 0xf4, 0x21, 0x00


	//----- nvinfo : EIATTR_KPARAM_INFO
	.align		4
.L_33:
        /*00d8*/ 	.byte	0x04, 0x17
        /*00da*/ 	.short	(.L_35 - .L_34)
.L_34:
        /*00dc*/ 	.word	0x00000000
        /*00e0*/ 	.short	0x0000
        /*00e2*/ 	.short	0x0000
        /*00e4*/ 	.byte	0x00, 0xf4, 0x21, 0x00


	//----- nvinfo : EIATTR_SPARSE_MMA_MASK
	.align		4
.L_35:
        /*00e8*/ 	.byte	0x03, 0x50
        /*00ea*/ 	.short	0x0000


	//----- nvinfo : EIATTR_MAXREG_COUNT
	.align		4
        /*00ec*/ 	.byte	0x03, 0x1b
        /*00ee*/ 	.short	0x00ff


	//----- nvinfo : EIATTR_NUM_BARRIERS
	.align		4
        /*00f0*/ 	.byte	0x02, 0x4c
        /*00f2*/ 	.byte	0x01
	.zero		1


	//----- nvinfo : EIATTR_ANNOTATIONS
	.align		4
        /*00f4*/ 	.byte	0x04, 0x55
        /*00f6*/ 	.short	(.L_37 - .L_36)


	//   ....[0]....
.L_36:
        /*00f8*/ 	.word	0x00000001
        /*00fc*/ 	.byte	0x60, 0x05, 0x00, 0x00, 0x01, 0x00, 0x00, 0x00, 0xa0, 0x05, 0x00, 0x00, 0x01, 0x00, 0x00, 0x00
        /* <DEDUP_REMOVED lines=2057> */
        /*819c*/ 	.byte	0x50, 0x4c, 0x02, 0x00, 0x01, 0x00, 0x00, 0x00, 0xa0, 0x4c, 0x02, 0x00


	//----- nvinfo : EIATTR_MERCURY_ISA_VERSION
	.align		4
.L_37:
        /*81a8*/ 	.byte	0x03, 0x5f
        /*81aa*/ 	.short	0x0101


	//----- nvinfo : EIATTR_EXIT_INSTR_OFFSETS
	.align		4
        /*81ac*/ 	.byte	0x04, 0x1c
        /*81ae*/ 	.short	(.L_39 - .L_38)


	//   ....[0]....
.L_38:
        /*81b0*/ 	.word	0x0008bb00


	//   ....[1]....
        /*81b4*/ 	.word	0x0008bb30


	//----- nvinfo : EIATTR_REQNTID
	.align		4
.L_39:
        /*81b8*/ 	.byte	0x04, 0x10
        /*81ba*/ 	.short	(.L_41 - .L_40)
.L_40:
        /*81bc*/ 	.word	0x00000080
        /*81c0*/ 	.word	0x00000001
        /*81c4*/ 	.word	0x00000001


	//----- nvinfo : EIATTR_CBANK_PARAM_SIZE
	.align		4
.L_41:
        /*81c8*/ 	.byte	0x03, 0x19
        /*81ca*/ 	.short	0x0050


	//----- nvinfo : EIATTR_PARAM_CBANK
	.align		4
        /*81cc*/ 	.byte	0x04, 0x0a
        /*81ce*/ 	.short	(.L_43 - .L_42)
	.align		4
.L_42:
        /*81d0*/ 	.word	index@(.nv.constant0.matmul_kernel)
        /*81d4*/ 	.short	0x0210
        /*81d6*/ 	.short	0x0050


	//----- nvinfo : EIATTR_SW_WAR
	.align		4
.L_43:
        /*81d8*/ 	.byte	0x04, 0x36
        /*81da*/ 	.short	(.L_45 - .L_44)
.L_44:
        /*81dc*/ 	.word	0x00000008
.L_45:


//--------------------- .nv.callgraph             --------------------------
	.section	.nv.callgraph,"",@"SHT_CUDA_CALLGRAPH"
	.align	4
	.sectionentsize	8
	.align		4
        /*0000*/ 	.word	0x00000000
	.align		4
        /*0004*/ 	.word	0xffffffff
	.align		4
        /*0008*/ 	.word	0x00000000
	.align		4
        /*000c*/ 	.word	0xfffffffe
	.align		4
        /*0010*/ 	.word	0x00000000
	.align		4
        /*0014*/ 	.word	0xfffffffd
	.align		4
        /*0018*/ 	.word	0x00000000
	.align		4
        /*001c*/ 	.word	0xfffffffc


//--------------------- .text.matmul_kernel       --------------------------
	.section	.text.matmul_kernel,"ax",@progbits
	.align	128
        .global         matmul_kernel
        .type           matmul_kernel,@function
        .size           matmul_kernel,(.L_x_4 - matmul_kernel)
        .other          matmul_kernel,@"STO_CUDA_ENTRY STV_DEFAULT"
matmul_kernel:
.text.matmul_kernel:
[----:B------:R-:W0:Y:S08]  /*0000*/  LDC R1, c[0x0][0x28] ;  /* 0x00000a00ff017b82 */ /* 0x000e300000000800 */
[----:B------:R-:W1:Y:S01]  /*0010*/  LDC.64 R24, c[0x0][0x228] ;  /* 0x00008a00ff187b82 */ /* 0x000e620000000a00 */
[----:B------:R-:W2:Y:S01]  /*0020*/  S2R R5, SR_CTAID.X ;  /* 0x0000000000057919 */ /* 0x000ea20000002500 */
[----:B------:R-:W-:Y:S01]  /*0030*/  UMOV UR58, 0x400 ;  /* 0x00000400003a7882 */ /* 0x000fe20000000000 */
[----:B------:R-:W-:Y:S01]  /*0040*/  ULDC.64 UR56, c[0x0][0x208] ;  /* 0x0000820000387ab9 */ /* 0x000fe20000000a00 */
[----:B0-----:R-:W-:Y:S01]  /*0050*/  VIADD R1, R1, 0xffffd470 ;  /* 0xffffd47001017836 */ /* 0x001fe20000000000 */
[----:B------:R-:W0:Y:S03]  /*0060*/  S2R R36, SR_TID.X ;  /* 0x0000000000247919 */ /* 0x000e260000002100 */
[----:B------:R-:W3:Y:S08]  /*0070*/  LDC R104, c[0x0][0x230] ;  /* 0x00008c00ff687b82 */ /* 0x000ef00000000800 */
[----:B------:R-:W4:Y:S01]  /*0080*/  S2UR UR4, SR_CgaCtaId ;  /* 0x00000000000479c3 */ /* 0x000f220000008800 */
[----:B-1----:R-:W-:-:S05]  /*0090*/  VIADD R0, R25, 0xff ;  /* 0x000000ff19007836 */ /* 0x002fca0000000000 */
[----:B------:R-:W-:Y:S01]  /*00a0*/  SHF.R.S32.HI R3, RZ, 0x1f, R0 ;  /* 0x0000001fff037819 */ /* 0x000fe20000011400 */
[----:B---3--:R-:W-:-:S03]  /*00b0*/  VIADD R104, R104, 0x3f ;  /* 0x0000003f68687836 */ /* 0x008fc60000000000 */
[----:B------:R-:W-:Y:S02]  /*00c0*/  LEA.HI R3, R3, R0, RZ, 0x8 ;  /* 0x0000000003037211 */ /* 0x000fe400078f40ff */
[----:B--2---:R-:W-:Y:S02]  /*00d0*/  IABS R8, R5 ;  /* 0x0000000500087213 */ /* 0x004fe40000000000 */
[----:B------:R-:W-:Y:S02]  /*00e0*/  SHF.R.S32.HI R4, RZ, 0x8, R3 ;  /* 0x00000008ff047819 */ /* 0x000fe40000011403 */
[----:B0-----:R-:W-:Y:S01]  /*00f0*/  LOP3.LUT R153, R36, 0x7f, RZ, 0xc0, !PT ;  /* 0x0000007f24997812 */ /* 0x001fe200078ec0ff */
[----:B----4-:R-:W-:Y:S01]  /*0100*/  ULEA UR58, UR4, UR58, 0x18 ;  /* 0x0000003a043a7291 */ /* 0x010fe2000f8ec03f */
[-C--:B------:R-:W-:Y:S02]  /*0110*/  IABS R7, R4.reuse ;  /* 0x0000000400077213 */ /* 0x080fe40000000000 */
[----:B------:R-:W-:-:S02]  /*0120*/  IABS R10, R4 ;  /* 0x00000004000a7213 */ /* 0x000fc40000000000 */
[----:B------:R-:W0:Y:S08]  /*0130*/  I2F.RP R0, R7 ;  /* 0x0000000700007306 */ /* 0x000e300000209400 */
[----:B0-----:R-:W0:Y:S02]  /*0140*/  MUFU.RCP R0, R0 ;  /* 0x0000000000007308 */ /* 0x001e240000001000 */
[----:B0-----:R-:W-:-:S02]  /*0150*/  VIADD R2, R0, 0xffffffe ;  /* 0x0ffffffe00027836 */ /* 0x001fc40000000000 */
[----:B------:R-:W-:-:S04]  /*0160*/  IMAD.MOV R0, RZ, RZ, -R10 ;  /* 0x000000ffff007224 */ /* 0x000fc800078e0a0a */
[----:B------:R0:W1:Y:S02]  /*0170*/  F2I.FTZ.U32.TRUNC.NTZ R3, R2 ;  /* 0x0000000200037305 */ /* 0x000064000021f000 */
[----:B0-----:R-:W-:Y:S02]  /*0180*/  IMAD.MOV.U32 R2, RZ, RZ, RZ ;  /* 0x000000ffff027224 */ /* 0x001fe400078e00ff */
[----:B-1----:R-:W-:-:S04]  /*0190*/  IMAD.MOV R6, RZ, RZ, -R3 ;  /* 0x000000ffff067224 */ /* 0x002fc800078e0a03 */
[----:B------:R-:W-:Y:S02]  /*01a0*/  IMAD R9, R6, R7, RZ ;  /* 0x0000000706097224 */ /* 0x000fe400078e02ff */
[----:B------:R-:W-:Y:S02]  /*01b0*/  IMAD.MOV.U32 R6, RZ, RZ, R8 ;  /* 0x000000ffff067224 */ /* 0x000fe400078e0008 */
[----:B------:R-:W-:-:S06]  /*01c0*/  IMAD.HI.U32 R3, R3, R9, R2 ;  /* 0x0000000903037227 */ /* 0x000fcc00078e0002 */
[----:B------:R-:W-:-:S04]  /*01d0*/  IMAD.HI.U32 R3, R3, R6, RZ ;  /* 0x0000000603037227 */ /* 0x000fc800078e00ff */
[----:B------:R-:W-:-:S05]  /*01e0*/  IMAD R0, R3, R0, R6 ;  /* 0x0000000003007224 */ /* 0x000fca00078e0206 */
[----:B------:R-:W-:-:S13]  /*01f0*/  ISETP.GT.U32.AND P1, PT, R7, R0, PT ;  /* 0x000000000700720c */ /* 0x000fda0003f24070 */
[----:B------:R-:W-:Y:S02]  /*0200*/  @!P1 IMAD.IADD R0, R0, 0x1, -R7 ;  /* 0x0000000100009824 */ /* 0x000fe400078e0a07 */
[----:B------:R-:W-:Y:S01]  /*0210*/  @!P1 VIADD R3, R3, 0x1 ;  /* 0x0000000103039836 */ /* 0x000fe20000000000 */
[----:B------:R-:W-:Y:S02]  /*0220*/  ISETP.NE.AND P1, PT, R4, RZ, PT ;  /* 0x000000ff0400720c */ /* 0x000fe40003f25270 */
[----:B------:R-:W-:Y:S02]  /*0230*/  ISETP.GE.U32.AND P0, PT, R0, R7, PT ;  /* 0x000000070000720c */ /* 0x000fe40003f06070 */
[----:B------:R-:W-:-:S04]  /*0240*/  LOP3.LUT R0, R5, R4, RZ, 0x3c, !PT ;  /* 0x0000000405007212 */ /* 0x000fc800078e3cff */
[----:B------:R-:W-:Y:S01]  /*0250*/  ISETP.GE.AND P2, PT, R0, RZ, PT ;  /* 0x000000ff0000720c */ /* 0x000fe20003f46270 */
[----:B------:R-:W-:-:S06]  /*0260*/  VIADD R0, R24, 0x1ff ;  /* 0x000001ff18007836 */ /* 0x000fcc0000000000 */
[----:B------:R-:W-:-:S04]  /*0270*/  @P0 VIADD R3, R3, 0x1 ;  /* 0x0000000103030836 */ /* 0x000fc80000000000 */
[----:B------:R-:W-:Y:S01]  /*0280*/  IMAD.MOV.U32 R8, RZ, RZ, R3 ;  /* 0x000000ffff087224 */ /* 0x000fe200078e0003 */
[----:B------:R-:W-:-:S03]  /*0290*/  SHF.R.S32.HI R3, RZ, 0x1f, R0 ;  /* 0x0000001fff037819 */ /* 0x000fc60000011400 */
[----:B------:R-:W-:Y:S01]  /*02a0*/  @!P2 IMAD.MOV R8, RZ, RZ, -R8 ;  /* 0x000000ffff08a224 */ /* 0x000fe200078e0a08 */
[----:B------:R-:W-:Y:S02]  /*02b0*/  LEA.HI R3, R3, R0, RZ, 0x9 ;  /* 0x0000000003037211 */ /* 0x000fe400078f48ff */
[----:B------:R-:W-:-:S04]  /*02c0*/  @!P1 LOP3.LUT R8, RZ, R4, RZ, 0x33, !PT ;  /* 0x00000004ff089212 */ /* 0x000fc800078e33ff */
[----:B------:R-:W-:Y:S01]  /*02d0*/  LEA.HI.SX32 R3, R3, -R8, 0x17 ;  /* 0x8000000803037211 */ /* 0x000fe200078fbaff */
[----:B------:R-:W-:-:S03]  /*02e0*/  IMAD.MOV R6, RZ, RZ, -R8 ;  /* 0x000000ffff067224 */ /* 0x000fc600078e0a08 */
[----:B------:R-:W-:Y:S01]  /*02f0*/  VIMNMX R9, R3, 0x1, PT ;  /* 0x0000000103097848 */ /* 0x000fe20003fe0100 */
[----:B------:R-:W-:-:S03]  /*0300*/  IMAD R6, R4, R6, R5 ;  /* 0x0000000604067224 */ /* 0x000fc600078e0205 */
[-C--:B------:R-:W-:Y:S02]  /*0310*/  IABS R7, R9.reuse ;  /* 0x0000000900077213 */ /* 0x080fe40000000000 */
[----:B------:R-:W-:Y:S02]  /*0320*/  IABS R11, R9 ;  /* 0x00000009000b7213 */ /* 0x000fe40000000000 */
[----:B------:R-:W0:Y:S08]  /*0330*/  I2F.RP R0, R7 ;  /* 0x0000000700007306 */ /* 0x000e300000209400 */
[----:B0-----:R-:W0:Y:S02]  /*0340*/  MUFU.RCP R0, R0 ;  /* 0x0000000000007308 */ /* 0x001e240000001000 */
[----:B0-----:R-:W-:-:S02]  /*0350*/  VIADD R2, R0, 0xffffffe ;  /* 0x0ffffffe00027836 */ /* 0x001fc40000000000 */
[----:B------:R-:W-:-:S04]  /*0360*/  IMAD.MOV R0, RZ, RZ, -R11 ;  /* 0x000000ffff007224 */ /* 0x000fc800078e0a0b */
[----:B------:R0:W1:Y:S02]  /*0370*/  F2I.FTZ.U32.TRUNC.NTZ R3, R2 ;  /* 0x0000000200037305 */ /* 0x000064000021f000 */
[----:B0-----:R-:W-:Y:S02]  /*0380*/  IMAD.MOV.U32 R2, RZ, RZ, RZ ;  /* 0x000000ffff027224 */ /* 0x001fe400078e00ff */
[----:B-1----:R-:W-:-:S04]  /*0390*/  IMAD.MOV R10, RZ, RZ, -R3 ;  /* 0x000000ffff0a7224 */ /* 0x002fc800078e0a03 */
[----:B------:R-:W-:Y:S01]  /*03a0*/  IMAD.MOV.U32 R4, RZ, RZ, R10 ;  /* 0x000000ffff047224 */ /* 0x000fe200078e000a */
[----:B------:R-:W-:-:S03]  /*03b0*/  IABS R10, R6 ;  /* 0x00000006000a7213 */ /* 0x000fc60000000000 */
        /* <DEDUP_REMOVED lines=11> */
[----:B------:R-:W-:-:S07]  /*0470*/  ISETP.GE.AND P2, PT, R0, RZ, PT ;  /* 0x000000ff0000720c */ /* 0x000fce0003f46270 */
[----:B------:R-:W-:Y:S01]  /*0480*/  @P0 VIADD R3, R3, 0x1 ;  /* 0x0000000103030836 */ /* 0x000fe20000000000 */
[----:B------:R-:W-:-:S05]  /*0490*/  ISETP.GT.AND P0, PT, R104, 0x3f, PT ;  /* 0x0000003f6800780c */ /* 0x000fca0003f04270 */
[----:B------:R-:W-:Y:S01]  /*04a0*/  @!P2 IMAD.MOV R3, RZ, RZ, -R3 ;  /* 0x000000ffff03a224 */ /* 0x000fe200078e0a03 */
[----:B------:R-:W-:-:S05]  /*04b0*/  @!P1 LOP3.LUT R3, RZ, R9, RZ, 0x33, !PT ;  /* 0x00000009ff039212 */ /* 0x000fca00078e33ff */
[----:B------:R-:W-:-:S04]  /*04c0*/  IMAD.MOV R0, RZ, RZ, -R3 ;  /* 0x000000ffff007224 */ /* 0x000fc800078e0a03 */
[----:B------:R-:W-:-:S04]  /*04d0*/  IMAD R0, R9, R0, R6 ;  /* 0x0000000009007224 */ /* 0x000fc800078e0206 */
[----:B------:R-:W-:-:S04]  /*04e0*/  IMAD.IADD R0, R8, 0x1, R0 ;  /* 0x0000000108007824 */ /* 0x000fc800078e0200 */
[----:B------:R-:W-:Y:S02]  /*04f0*/  IMAD R2, R0, 0x200, R153 ;  /* 0x0000020000027824 */ /* 0x000fe400078e0299 */
[----:B------:R-:W-:Y:S02]  /*0500*/  IMAD.SHL.U32 R0, R3, 0x100, RZ ;  /* 0x0000010003007824 */ /* 0x000fe400078e00ff */
[C---:B------:R-:W-:Y:S02]  /*0510*/  VIADD R5, R2.reuse, 0x80 ;  /* 0x0000008002057836 */ /* 0x040fe40000000000 */
[C---:B------:R-:W-:Y:S02]  /*0520*/  VIADD R4, R2.reuse, 0x100 ;  /* 0x0000010002047836 */ /* 0x040fe40000000000 */
[----:B------:R-:W-:Y:S01]  /*0530*/  VIADD R3, R2, 0x180 ;  /* 0x0000018002037836 */ /* 0x000fe20000000000 */
[----:B------:R-:W-:Y:S06]  /*0540*/  @P0 BRA `(.L_x_0) ;  /* 0x0000003c000c0947 */ /* 0x000fec0003800000 */
[----:B------:R-:W-:Y:S01]  /*0550*/  IMAD.SHL.U32 R6, R36, 0x8, RZ ;  /* 0x0000000824067824 */ /* 0x000fe200078e00ff */
[----:B------:R1:W-:Y:S01]  /*0560*/  STL [R1+0xc00], RZ ;  /* 0x000c00ff01007387 */ /* 0x0003e20000100800 */
[----:B------:R-:W-:Y:S02]  /*0570*/  CS2R R24, SRZ ;  /* 0x0000000000187805 */ /* 0x000fe4000001ff00 */
[----:B------:R-:W-:Y:S02]  /*0580*/  CS2R R26, SRZ ;  /* 0x00000000001a7805 */ /* 0x000fe4000001ff00 */
[----:B------:R-:W-:Y:S01]  /*0590*/  CS2R R28, SRZ ;  /* 0x00000000001c7805 */ /* 0x000fe2000001ff00 */
[----:B------:R1:W-:Y:S01]  /*05a0*/  STL [R1+0x1c64], R6 ;  /* 0x001c640601007387 */ /* 0x0003e20000100800 */
[----:B------:R-:W-:Y:S02]  /*05b0*/  CS2R R30, SRZ ;  /* 0x00000000001e7805 */ /* 0x000fe4000001ff00 */
[----:B------:R-:W-:-:S02]  /*05c0*/  CS2R R32, SRZ ;  /* 0x0000000000207805 */ /* 0x000fc4000001ff00 */
[----:B------:R-:W-:Y:S01]  /*05d0*/  CS2R R34, SRZ ;  /* 0x0000000000227805 */ /* 0x000fe2000001ff00 */
[----:B------:R1:W-:Y:S01]  /*05e0*/  STL [R1+0xc04], RZ ;  /* 0x000c04ff01007387 */ /* 0x0003e20000100800 */
[----:B------:R-:W-:Y:S02]  /*05f0*/  CS2R R36, SRZ ;  /* 0x0000000000247805 */ /* 0x000fe4000001ff00 */
[----:B------:R-:W-:Y:S02]  /*0600*/  CS2R R38, SRZ ;  /* 0x0000000000267805 */ /* 0x000fe4000001ff00 */
[----:B------:R-:W-:Y:S01]  /*0610*/  CS2R R40, SRZ ;  /* 0x0000000000287805 */ /* 0x000fe2000001ff00 */
[----:B------:R1:W-:Y:S01]  /*0620*/  STL [R1+0xc08], RZ ;  /* 0x000c08ff01007387 */ /* 0x0003e20000100800 */
        /* <DEDUP_REMOVED lines=72> */
[----:B------:R-:W-:-:S03]  /*0ab0*/  CS2R R150, SRZ ;  /* 0x0000000000967805 */ /* 0x000fc6000001ff00 */
[----:B------:R1:W-:Y:S04]  /*0ac0*/  STL [R1+0xc54], RZ ;  /* 0x000c54ff01007387 */ /* 0x0003e80000100800 */
        /* <DEDUP_REMOVED lines=746> */
[----:B------:R1:W-:Y:S04]  /*3970*/  STL [R1], RZ ;  /* 0x000000ff01007387 */ /* 0x0003e80000100800 */
        /* <DEDUP_REMOVED lines=126> */
[----:B------:R1:W-:Y:S01]  /*4160*/  STL [R1+0x1fc], RZ ;  /* 0x0001fcff01007387 */ /* 0x0003e20000100800 */
[----:B------:R-:W-:Y:S05]  /*4170*/  BRA `(.L_x_1) ;  /* 0x0000031c00a47947 */ /* 0x000fea0003800000 */
.L_x_0:
[----:B------:R-:W-:Y:S01]  /*4180*/  IABS R17, R24 ;  /* 0x0000001800117213 */ /* 0x000fe20000000000 */
[----:B------:R-:W-:Y:S01]  /*4190*/  ULDC UR7, c[0x0][0x23c] ;  /* 0x00008f0000077ab9 */ /* 0x000fe20000000800 */
[----:B------:R-:W-:Y:S01]  /*41a0*/  IABS R6, R25 ;  /* 0x0000001900067213 */ /* 0x000fe20000000000 */
[----:B------:R-:W-:Y:S01]  /*41b0*/  ULDC.64 UR4, c[0x0][0x218] ;  /* 0x0000860000047ab9 */ /* 0x000fe20000000a00 */
[----:B------:R-:W0:Y:S01]  /*41c0*/  I2F.RP R7, R17 ;  /* 0x0000001100077306 */ /* 0x000e220000209400 */
[----:B------:R-:W-:Y:S01]  /*41d0*/  IABS R16, R4 ;  /* 0x0000000400107213 */ /* 0x000fe20000000000 */
[----:B------:R-:W-:Y:S01]  /*41e0*/  UIADD3 UR6, UR58, 0x8000, URZ ;  /* 0x000080003a067890 */ /* 0x000fe2000fffe03f */
[----:B------:R-:W-:Y:S01]  /*41f0*/  IABS R18, R3 ;  /* 0x0000000300127213 */ /* 0x000fe20000000000 */
[----:B------:R-:W-:Y:S01]  /*4200*/  ULDC UR29, c[0x0][0x238] ;  /* 0x00008e00001d7ab9 */ /* 0x000fe20000000800 */
[----:B------:R-:W-:Y:S01]  /*4210*/  LOP3.LUT R33, RZ, R24, RZ, 0x33, !PT ;  /* 0x00000018ff217212 */ /* 0x000fe200078e33ff */
[----:B------:R-:W-:Y:S01]  /*4220*/  ULDC.64 UR8, c[0x0][0x210] ;  /* 0x0000840000087ab9 */ /* 0x000fe20000000a00 */
[----:B------:R-:W-:Y:S01]  /*4230*/  LOP3.LUT R61, R36, 0x3f, RZ, 0xc0, !PT ;  /* 0x0000003f243d7812 */ /* 0x000fe200078ec0ff */
[----:B------:R-:W1:Y:S01]  /*4240*/  I2F.RP R12, R6 ;  /* 0x00000006000c7306 */ /* 0x000e620000209400 */
[----:B------:R-:W-:-:S02]  /*4250*/  USHF.R.U32.HI UR14, URZ, 0x4, UR6 ;  /* 0x000000043f0e7899 */ /* 0x000fc40008011606 */
[----:B------:R-:W-:Y:S02]  /*4260*/  UIMAD UR53, UR29, 0x3f, URZ ;  /* 0x0000003f1d3578a4 */ /* 0x000fe4000f8e023f */
[----:B------:R-:W-:Y:S01]  /*4270*/  USGXT.U32 UR14, UR14, 0xe ;  /* 0x0000000e0e0e789a */ /* 0x000fe20008000000 */
[----:B------:R-:W-:Y:S02]  /*4280*/  UMOV UR10, 0xfffffffe ;  /* 0xfffffffe000a7882 */ /* 0x000fe40000000000 */
[----:B0-----:R-:W0:Y:S01]  /*4290*/  MUFU.RCP R7, R7 ;  /* 0x0000000700077308 */ /* 0x001e220000001000 */
[----:B------:R-:W-:Y:S01]  /*42a0*/  UMOV UR11, 0x7fffffdf ;  /* 0x7fffffdf000b7882 */ /* 0x000fe20000000000 */
[----:B------:R-:W-:Y:S01]  /*42b0*/  UMOV UR15, URZ ;  /* 0x0000003f000f7c82 */ /* 0x000fe20008000000 */
[----:B------:R-:W-:Y:S02]  /*42c0*/  UIMAD UR49, UR29, 0x3e, URZ ;  /* 0x0000003e1d3178a4 */ /* 0x000fe4000f8e023f */
[----:B------:R-:W-:-:S02]  /*42d0*/  UIADD3.64 UR10, UR14, -UR10, URZ ;  /* 0x8000000a0e0a7297 */ /* 0x000fc4000fffe03f */
[----:B------:R-:W-:Y:S01]  /*42e0*/  USHF.R.S32.HI UR15, URZ, 0x1f, UR53 ;  /* 0x0000001f3f0f7899 */ /* 0x000fe20008011435 */
[----:B-1----:R-:W1:Y:S01]  /*42f0*/  MUFU.RCP R12, R12 ;  /* 0x0000000c000c7308 */ /* 0x002e620000001000 */
[----:B------:R-:W-:Y:S02]  /*4300*/  UIMAD UR21, UR29, 0x3d, URZ ;  /* 0x0000003d1d1578a4 */ /* 0x000fe4000f8e023f */
[----:B------:R-:W-:Y:S02]  /*4310*/  UIMAD UR6, UR29, 0x3c, URZ ;  /* 0x0000003c1d0678a4 */ /* 0x000fe4000f8e023f */
[----:B------:R-:W-:Y:S02]  /*4320*/  UIMAD UR51, UR29, 0x3b, URZ ;  /* 0x0000003b1d3378a4 */ /* 0x000fe4000f8e023f */
[----:B------:R-:W-:Y:S01]  /*4330*/  UIMAD UR33, UR29, 0x3a, URZ ;  /* 0x0000003a1d2178a4 */ /* 0x000fe2000f8e023f */
[----:B0-----:R-:W-:Y:S01]  /*4340*/  VIADD R8, R7, 0xffffffe ;  /* 0x0ffffffe07087836 */ /* 0x001fe20000000000 */
[----:B------:R-:W-:Y:S01]  /*4350*/  SHF.R.S32.HI R7, RZ, 0x1f, R104 ;  /* 0x0000001fff077819 */ /* 0x000fe20000011468 */
[----:B------:R-:W-:-:S02]  /*4360*/  USHF.R.S32.HI UR59, URZ, 0x1f, UR51 ;  /* 0x0000001f3f3b7899 */ /* 0x000fc40008011433 */
[----:B------:R0:W2:Y:S01]  /*4370*/  F2I.FTZ.U32.TRUNC.NTZ R9, R8 ;  /* 0x0000000800097305 */ /* 0x0000a2000021f000 */
[----:B------:R-:W-:Y:S01]  /*4380*/  LEA.HI R104, R7, R104, RZ, 0x6 ;  /* 0x0000006807687211 */ /* 0x000fe200078f30ff */
[----:B------:R-:W-:Y:S01]  /*4390*/  UIMAD UR47, UR29, 0x39, URZ ;  /* 0x000000391d2f78a4 */ /* 0x000fe2000f8e023f */
[----:B-1----:R-:W-:Y:S01]  /*43a0*/  VIADD R10, R12, 0xffffffe ;  /* 0x0ffffffe0c0a7836 */ /* 0x002fe20000000000 */
[----:B------:R-:W-:Y:S02]  /*43b0*/  UIMAD UR17, UR29, 0x38, URZ ;  /* 0x000000381d1178a4 */ /* 0x000fe4000f8e023f */
[----:B------:R-:W-:Y:S02]  /*43c0*/  UIMAD UR34, UR29, 0x37, URZ ;  /* 0x000000371d2278a4 */ /* 0x000fe4000f8e023f */
[----:B------:R1:W3:Y:S01]  /*43d0*/  F2I.FTZ.U32.TRUNC.NTZ R11, R10 ;  /* 0x0000000a000b7305 */ /* 0x0002e2000021f000 */
[----:B0-----:R-:W-:Y:S01]  /*43e0*/  IMAD.MOV.U32 R8, RZ, RZ, RZ ;  /* 0x000000ffff087224 */ /* 0x001fe200078e00ff */
[----:B------:R-:W-:-:S02]  /*43f0*/  UIMAD UR41, UR29, 0x35, URZ ;  /* 0x000000351d2978a4 */ /* 0x000fc4000f8e023f */
[----:B------:R-:W-:Y:S02]  /*4400*/  UIMAD UR25, UR29, 0x34, URZ ;  /* 0x000000341d1978a4 */ /* 0x000fe4000f8e023f */
[----:B------:R-:W-:Y:S01]  /*4410*/  UIMAD UR30, UR29, 0x33, URZ ;  /* 0x000000331d1e78a4 */ /* 0x000fe2000f8e023f */
[----:B--2---:R-:W-:Y:S01]  /*4420*/  IMAD.MOV R14, RZ, RZ, -R9 ;  /* 0x000000ffff0e7224 */ /* 0x004fe200078e0a09 */
[----:B------:R-:W-:Y:S01]  /*4430*/  UIMAD UR38, UR29, 0x31, URZ ;  /* 0x000000311d2678a4 */ /* 0x000fe2000f8e023f */
[----:B-1----:R-:W-:Y:S01]  /*4440*/  IMAD.MOV.U32 R10, RZ, RZ, RZ ;  /* 0x000000ffff0a7224 */ /* 0x002fe200078e00ff */
[----:B------:R-:W-:Y:S01]  /*4450*/  ULDC UR55, c[0x0][0x238] ;  /* 0x00008e0000377ab9 */ /* 0x000fe20000000800 */
[----:B------:R-:W-:Y:S01]  /*4460*/  IMAD R13, R14, R17, RZ ;  /* 0x000000110e0d7224 */ /* 0x000fe200078e02ff */
[----:B------:R-:W-:Y:S01]  /*4470*/  IABS R14, R2 ;  /* 0x00000002000e7213 */ /* 0x000fe20000000000 */
[----:B------:R-:W-:Y:S01]  /*4480*/  ULDC UR37, c[0x0][0x238] ;  /* 0x00008e0000257ab9 */ /* 0x000fe20000000800 */
[----:B------:R-:W-:Y:S01]  /*4490*/  ULDC UR45, c[0x0][0x238] ;  /* 0x00008e00002d7ab9 */ /* 0x000fe20000000800 */
[----:B---3--:R-:W-:Y:S01]  /*44a0*/  IMAD.MOV R15, RZ, RZ, -R11 ;  /* 0x000000ffff0f7224 */ /* 0x008fe200078e0a0b */
[----:B------:R-:W-:Y:S01]  /*44b0*/  UIMAD UR37, UR37, 0x1c, URZ ;  /* 0x0000001c252578a4 */ /* 0x000fe2000f8e023f */
[----:B------:R-:W-:Y:S01]  /*44c0*/  IMAD.HI.U32 R12, R9, R13, R8 ;  /* 0x0000000d090c7227 */ /* 0x000fe200078e0008 */
[----:B------:R-:W-:Y:S01]  /*44d0*/  SHF.R.U32.HI R13, RZ, 0x6, R36 ;  /* 0x00000006ff0d7819 */ /* 0x000fe20000011624 */
[----:B------:R-:W-:Y:S01]  /*44e0*/  UIMAD UR45, UR45, 0x1b, URZ ;  /* 0x0000001b2d2d78a4 */ /* 0x000fe2000f8e023f */
[----:B------:R-:W-:Y:S01]  /*44f0*/  IABS R8, R5 ;  /* 0x0000000500087213 */ /* 0x000fe20000000000 */
[----:B------:R-:W-:Y:S01]  /*4500*/  IMAD.MOV.U32 R9, RZ, RZ, R15 ;  /* 0x000000ffff097224 */ /* 0x000fe200078e000f */
[----:B------:R-:W-:Y:S01]  /*4510*/  SGXT.U32 R13, R13, 0x1 ;  /* 0x000000010d0d781a */ /* 0x000fe20000000000 */
[----:B------:R-:W-:Y:S01]  /*4520*/  ULDC UR43, c[0x0][0x238] ;  /* 0x00008e00002b7ab9 */ /* 0x000fe20000000800 */
[----:B------:R-:W-:Y:S01]  /*4530*/  ULDC UR31, c[0x0][0x238] ;  /* 0x00008e00001f7ab9 */ /* 0x000fe20000000800 */
[----:B------:R-:W-:Y:S01]  /*4540*/  IMAD R7, R9, R6, RZ ;  /* 0x0000000609077224 */ /* 0x000fe200078e02ff */
[----:B------:R-:W-:Y:S01]  /*4550*/  UIMAD UR43, UR43, 0x1a, URZ ;  /* 0x0000001a2b2b78a4 */ /* 0x000fe2000f8e023f */
[----:B------:R-:W-:Y:S01]  /*4560*/  IMAD.HI.U32 R9, R12, R14, RZ ;  /* 0x0000000e0c097227 */ /* 0x000fe200078e00ff */
[----:B------:R-:W-:Y:S01]  /*4570*/  UIMAD UR31, UR31, 0x19, URZ ;  /* 0x000000191f1f78a4 */ /* 0x000fe2000f8e023f */
[----:B------:R-:W-:-:S02]  /*4580*/  ULDC UR35, c[0x0][0x238] ;  /* 0x00008e0000237ab9 */ /* 0x000fc40000000800 */
[----:B------:R-:W-:Y:S01]  /*4590*/  IMAD.HI.U32 R7, R11, R7, R10 ;  /* 0x000000070b077227 */ /* 0x000fe200078e000a */
[----:B------:R-:W-:Y:S01]  /*45a0*/  UIMAD UR35, UR35, 0x18, URZ ;  /* 0x00000018232378a4 */ /* 0x000fe2000f8e023f */
[----:B------:R-:W-:Y:S02]  /*45b0*/  ULDC UR39, c[0x0][0x238] ;  /* 0x00008e0000277ab9 */ /* 0x000fe40000000800 */
[----:B------:R-:W-:Y:S01]  /*45c0*/  IMAD.MOV.U32 R11, RZ, RZ, R8 ;  /* 0x000000ffff0b7224 */ /* 0x000fe200078e0008 */
[----:B------:R-:W-:Y:S01]  /*45d0*/  LOP3.LUT R8, R0, R13, RZ, 0xfc, !PT ;  /* 0x0000000d00087212 */ /* 0x000fe200078efcff */
[----:B------:R-:W-:Y:S01]  /*45e0*/  IMAD.MOV R10, RZ, RZ, -R9 ;  /* 0x000000ffff0a7224 */ /* 0x000fe200078e0a09 */
[----:B------:R-:W-:Y:S01]  /*45f0*/  UIMAD UR39, UR39, 0x17, URZ ;  /* 0x00000017272778a4 */ /* 0x000fe2000f8e023f */
[----:B------:R-:W-:Y:S01]  /*4600*/  IMAD.HI.U32 R9, R12, R11, RZ ;  /* 0x0000000b0c097227 */ /* 0x000fe200078e00ff */
[----:B------:R-:W-:Y:S01]  /*4610*/  IABS R38, R8 ;  /* 0x0000000800267213 */ /* 0x000fe20000000000 */
[----:B------:R-:W-:Y:S01]  /*4620*/  ULDC UR54, c[0x0][0x238] ;  /* 0x00008e0000367ab9 */ /* 0x000fe20000000800 */
[----:B------:R-:W-:Y:S01]  /*4630*/  LOP3.LUT R20, R8, 0xf8, RZ, 0xfc, !PT ;  /* 0x000000f808147812 */ /* 0x000fe200078efcff */
[----:B------:R-:W-:Y:S01]  /*4640*/  IMAD.HI.U32 R13, R12, R16, RZ ;  /* 0x000000100c0d7227 */ /* 0x000fe200078e00ff */
[----:B------:R-:W-:Y:S01]  /*4650*/  LOP3.LUT R21, R8, 0x24, RZ, 0xfc, !PT ;  /* 0x0000002408157812 */ /* 0x000fe200078efcff */
[----:B------:R-:W-:Y:S01]  /*4660*/  UIMAD UR54, UR54, 0x15, URZ ;  /* 0x00000015363678a4 */ /* 0x000fe2000f8e023f */
[----:B------:R-:W-:Y:S01]  /*4670*/  IABS R42, R20 ;  /* 0x00000014002a7213 */ /* 0x000fe20000000000 */
[----:B------:R-:W-:Y:S01]  /*4680*/  IMAD.HI.U32 R12, R12, R18, RZ ;  /* 0x000000120c0c7227 */ /* 0x000fe200078e00ff */
[C---:B------:R-:W-:Y:S01]  /*4690*/  LOP3.LUT R23, R8.reuse, 0x22, RZ, 0xfc, !PT ;  /* 0x0000002208177812 */ /* 0x040fe200078efcff */
[----:B------:R-:W-:Y:S01]  /*46a0*/  ULDC UR52, c[0x0][0x238] ;  /* 0x00008e0000347ab9 */ /* 0x000fe20000000800 */
[C---:B------:R-:W-:Y:S01]  /*46b0*/  LOP3.LUT R47, R8.reuse, 0x20, RZ, 0xfc, !PT ;  /* 0x00000020082f7812 */ /* 0x040fe200078efcff */
[----:B------:R-:W-:Y:S01]  /*46c0*/  IMAD.MOV R13, RZ, RZ, -R13 ;  /* 0x000000ffff0d7224 */ /* 0x000fe200078e0a0d */
[----:B------:R-:W-:Y:S01]  /*46d0*/  IABS R22, R23 ;  /* 0x0000001700167213 */ /* 0x000fe20000000000 */
[----:B------:R-:W-:Y:S01]  /*46e0*/  IMAD.MOV R19, RZ, RZ, -R12 ;  /* 0x000000ffff137224 */ /* 0x000fe200078e0a0c */
[C---:B------:R-:W-:Y:S01]  /*46f0*/  LOP3.LUT R49, R8.reuse, 0x1c, RZ, 0xfc, !PT ;  /* 0x0000001c08317812 */ /* 0x040fe200078efcff */
[C---:B------:R-:W-:Y:S01]  /*4700*/  IMAD R10, R17.reuse, R10, R14 ;  /* 0x0000000a110a7224 */ /* 0x040fe200078e020e */
[C---:B------:R-:W-:Y:S01]  /*4710*/  LOP3.LUT R51, R8.reuse, 0x1a, RZ, 0xfc, !PT ;  /* 0x0000001a08337812 */ /* 0x040fe200078efcff */
[C---:B------:R-:W-:Y:S01]  /*4720*/  IMAD R12, R17.reuse, R13, R16 ;  /* 0x0000000d110c7224 */ /* 0x040fe200078e0210 */
[----:B------:R-:W-:Y:S01]  /*4730*/  LOP3.LUT R53, R8, 0x18, RZ, 0xfc, !PT ;  /* 0x0000001808357812 */ /* 0x000fe200078efcff */
[C---:B------:R-:W-:Y:S01]  /*4740*/  IMAD R13, R17.reuse, R19, R18 ;  /* 0x00000013110d7224 */ /* 0x040fe200078e0212 */
[C---:B------:R-:W-:Y:S01]  /*4750*/  ISETP.GT.U32.AND P1, PT, R17.reuse, R10, PT ;  /* 0x0000000a1100720c */ /* 0x040fe20003f24070 */
[----:B------:R-:W-:Y:S01]  /*4760*/  IMAD.MOV R14, RZ, RZ, -R9 ;  /* 0x000000ffff0e7224 */ /* 0x000fe200078e0a09 */
[----:B------:R-:W-:Y:S01]  /*4770*/  ISETP.GT.U32.AND P4, PT, R17, R12, PT ;  /* 0x0000000c1100720c */ /* 0x000fe20003f84070 */
[----:B------:R-:W-:Y:S01]  /*4780*/  IMAD.HI.U32 R15, R7, R38, RZ ;  /* 0x00000026070f7227 */ /* 0x000fe200078e00ff */
[C---:B------:R-:W-:Y:S01]  /*4790*/  ISETP.GT.U32.AND P0, PT, R17.reuse, R13, PT ;  /* 0x0000000d1100720c */ /* 0x040fe20003f04070 */
[----:B------:R-:W-:Y:S01]  /*47a0*/  UIMAD UR52, UR52, 0x14, URZ ;  /* 0x00000014343478a4 */ /* 0x000fe2000f8e023f */
[----:B------:R-:W-:Y:S01]  /*47b0*/  LEA.HI R9, R36, R0, RZ, 0x1a ;  /* 0x0000000024097211 */ /* 0x000fe200078fd0ff */
[----:B------:R-:W-:Y:S01]  /*47c0*/  IMAD R11, R17, R14, R11 ;  /* 0x0000000e110b7224 */ /* 0x000fe200078e020b */
[C---:B------:R-:W-:Y:S01]  /*47d0*/  LOP3.LUT R18, R8.reuse, 0xfa, RZ, 0xfc, !PT ;  /* 0x000000fa08127812 */ /* 0x040fe200078efcff */
[----:B------:R-:W-:Y:S01]  /*47e0*/  IMAD.MOV R15, RZ, RZ, -R15 ;  /* 0x000000ffff0f7224 */ /* 0x000fe200078e0a0f */
[----:B------:R-:W-:Y:S01]  /*47f0*/  LOP3.LUT R55, R8, 0x16, RZ, 0xfc, !PT ;  /* 0x0000001608377812 */ /* 0x000fe200078efcff */
[----:B------:R-:W-:Y:S01]  /*4800*/  VIADD R14, R9, 0xfe ;  /* 0x000000fe090e7836 */ /* 0x000fe20000000000 */
[----:B------:R-:W-:Y:S01]  /*4810*/  ISETP.GT.U32.AND P3, PT, R17, R11, PT ;  /* 0x0000000b1100720c */ /* 0x000fe20003f64070 */
[--C-:B------:R-:W-:Y:S01]  /*4820*/  @!P1 IMAD.IADD R10, R10, 0x1, -R17.reuse ;  /* 0x000000010a0a9824 */ /* 0x100fe200078e0a11 */
[----:B------:R-:W-:Y:S01]  /*4830*/  IABS R138, R18 ;  /* 0x00000012008a7213 */ /* 0x000fe20000000000 */
[--C-:B------:R-:W-:Y:S01]  /*4840*/  @!P4 IMAD.IADD R12, R12, 0x1, -R17.reuse ;  /* 0x000000010c0cc824 */ /* 0x100fe200078e0a11 */
[----:B------:R-:W-:Y:S01]  /*4850*/  ISETP.GE.AND P2, PT, R14, RZ, PT ;  /* 0x000000ff0e00720c */ /* 0x000fe20003f46270 */
[--C-:B------:R-:W-:Y:S01]  /*4860*/  @!P0 IMAD.IADD R13, R13, 0x1, -R17.reuse ;  /* 0x000000010d0d8824 */ /* 0x100fe200078e0a11 */
[C---:B------:R-:W-:Y:S01]  /*4870*/  ISETP.GT.U32.AND P1, PT, R17.reuse, R10, PT ;  /* 0x0000000a1100720c */ /* 0x040fe20003f24070 */
[----:B------:R-:W-:Y:S01]  /*4880*/  IMAD R38, R6, R15, R38 ;  /* 0x0000000f06267224 */ /* 0x000fe200078e0226 */
[----:B------:R-:W-:Y:S01]  /*4890*/  ISETP.GT.U32.AND P6, PT, R17, R12, PT ;  /* 0x0000000c1100720c */ /* 0x000fe20003fc4070 */
[----:B------:R-:W-:Y:S01]  /*48a0*/  IMAD.HI.U32 R16, R7, R138, RZ ;  /* 0x0000008a07107227 */ /* 0x000fe200078e00ff */
[----:B------:R-:W-:Y:S01]  /*48b0*/  ISETP.GT.U32.AND P4, PT, R17, R13, PT ;  /* 0x0000000d1100720c */ /* 0x000fe20003f84070 */
[----:B------:R-:W-:Y:S01]  /*48c0*/  ULDC UR50, c[0x0][0x238] ;  /* 0x00008e0000327ab9 */ /* 0x000fe20000000800 */
[----:B------:R-:W-:Y:S01]  /*48d0*/  IABS R140, R14 ;  /* 0x0000000e008c7213 */ /* 0x000fe20000000000 */
[--C-:B------:R-:W-:Y:S01]  /*48e0*/  @!P3 IMAD.IADD R11, R11, 0x1, -R17.reuse ;  /* 0x000000010b0bb824 */ /* 0x100fe200078e0a11 */
[----:B------:R-:W-:Y:S01]  /*48f0*/  ISETP.GE.AND P0, PT, R2, RZ, PT ;  /* 0x000000ff0200720c */ /* 0x000fe20003f06270 */
[----:B------:R-:W-:Y:S01]  /*4900*/  UIMAD UR50, UR50, 0x13, URZ ;  /* 0x00000013323278a4 */ /* 0x000fe2000f8e023f */
[----:B------:R-:W-:Y:S01]  /*4910*/  LOP3.LUT R14, R8, 0xfc, RZ, 0xfc, !PT ;  /* 0x000000fc080e7812 */ /* 0x000fe200078efcff */
[----:B------:R-:W-:Y:S01]  /*4920*/  ULDC UR48, c[0x0][0x238] ;  /* 0x00008e0000307ab9 */ /* 0x000fe20000000800 */
[----:B------:R-:W-:Y:S01]  /*4930*/  ISETP.GT.U32.AND P3, PT, R17, R11, PT ;  /* 0x0000000b1100720c */ /* 0x000fe20003f64070 */
[--C-:B------:R-:W-:Y:S01]  /*4940*/  @!P1 IMAD.IADD R10, R10, 0x1, -R17.reuse ;  /* 0x000000010a0a9824 */ /* 0x100fe200078e0a11 */
[----:B------:R-:W-:Y:S01]  /*4950*/  ISETP.GE.AND P5, PT, R14, RZ, PT ;  /* 0x000000ff0e00720c */ /* 0x000fe20003fa6270 */
[--C-:B------:R-:W-:Y:S01]  /*4960*/  @!P6 IMAD.IADD R12, R12, 0x1, -R17.reuse ;  /* 0x000000010c0ce824 */ /* 0x100fe200078e0a11 */
[----:B------:R-:W-:Y:S01]  /*4970*/  IABS R40, R14 ;  /* 0x0000000e00287213 */ /* 0x000fe20000000000 */
[----:B------:R-:W-:Y:S01]  /*4980*/  IMAD.HI.U32 R14, R7, R140, RZ ;  /* 0x0000008c070e7227 */ /* 0x000fe200078e00ff */
[----:B------:R-:W-:Y:S01]  /*4990*/  ISETP.GT.U32.AND P1, PT, R6, R38, PT ;  /* 0x000000260600720c */ /* 0x000fe20003f24070 */
[----:B------:R-:W-:Y:S01]  /*49a0*/  UIMAD UR48, UR48, 0x12, URZ ;  /* 0x00000012303078a4 */ /* 0x000fe2000f8e023f */
[----:B------:R-:W-:Y:S01]  /*49b0*/  ISETP.GE.AND P6, PT, R5, RZ, PT ;  /* 0x000000ff0500720c */ /* 0x000fe20003fc6270 */
[----:B------:R-:W-:Y:S01]  /*49c0*/  IMAD.MOV R19, RZ, RZ, -R14 ;  /* 0x000000ffff137224 */ /* 0x000fe200078e0a0e */
[----:B------:R-:W-:Y:S01]  /*49d0*/  IABS R35, R55 ;  /* 0x0000003700237213 */ /* 0x000fe20000000000 */
[--C-:B------:R-:W-:Y:S01]  /*49e0*/  @!P4 IMAD.IADD R13, R13, 0x1, -R17.reuse ;  /* 0x000000010d0dc824 */ /* 0x100fe200078e0a11 */
[----:B------:R-:W-:Y:S01]  /*49f0*/  ISETP.GE.AND P4, PT, R4, RZ, PT ;  /* 0x000000ff0400720c */ /* 0x000fe20003f86270 */
[----:B------:R-:W-:Y:S01]  /*4a00*/  @!P0 IMAD.MOV R10, RZ, RZ, -R10 ;  /* 0x000000ffff0a8224 */ /* 0x000fe200078e0a0a */
[----:B------:R-:W-:Y:S01]  /*4a10*/  ISETP.GE.AND P0, PT, R3, RZ, PT ;  /* 0x000000ff0300720c */ /* 0x000fe20003f06270 */
[----:B------:R-:W-:Y:S01]  /*4a20*/  IMAD R140, R6, R19, R140 ;  /* 0x00000013068c7224 */ /* 0x000fe200078e028c */
[C---:B------:R-:W-:Y:S01]  /*4a30*/  LOP3.LUT R19, R8.reuse, 0xc8, RZ, 0xfc, !PT ;  /* 0x000000c808137812 */ /* 0x040fe200078efcff */
[----:B------:R-:W-:Y:S01]  /*4a40*/  IMAD.HI.U32 R15, R7, R40, RZ ;  /* 0x00000028070f7227 */ /* 0x000fe200078e00ff */
[----:B------:R-:W-:Y:S01]  /*4a50*/  LOP3.LUT R57, R8, 0x14, RZ, 0xfc, !PT ;  /* 0x0000001408397812 */ /* 0x000fe200078efcff */
[----:B------:R-:W-:Y:S01]  /*4a60*/  ULDC UR16, c[0x0][0x238] ;  /* 0x00008e0000107ab9 */ /* 0x000fe20000000800 */
[----:B------:R-:W-:Y:S01]  /*4a70*/  IABS R66, R19 ;  /* 0x0000001300427213 */ /* 0x000fe20000000000 */
[----:B------:R-:W-:Y:S01]  /*4a80*/  @!P3 IMAD.IADD R11, R11, 0x1, -R17 ;  /* 0x000000010b0bb824 */ /* 0x000fe200078e0a11 */
[----:B------:R-:W-:Y:S01]  /*4a90*/  ISETP.GT.U32.AND P3, PT, R6, R140, PT ;  /* 0x0000008c0600720c */ /* 0x000fe20003f64070 */
[----:B------:R-:W-:Y:S01]  /*4aa0*/  IMAD.MOV R15, RZ, RZ, -R15 ;  /* 0x000000ffff0f7224 */ /* 0x000fe200078e0a0f */
[----:B------:R-:W-:Y:S01]  /*4ab0*/  LOP3.LUT R17, R8, 0xe2, RZ, 0xfc, !PT ;  /* 0x000000e208117812 */ /* 0x000fe200078efcff */
[----:B------:R-:W-:Y:S01]  /*4ac0*/  @!P1 IMAD.IADD R38, R38, 0x1, -R6 ;  /* 0x0000000126269824 */ /* 0x000fe200078e0a06 */
[----:B------:R-:W-:Y:S01]  /*4ad0*/  ISETP.NE.AND P1, PT, R24, RZ, PT ;  /* 0x000000ff1800720c */ /* 0x000fe20003f25270 */
[----:B------:R-:W-:Y:S01]  /*4ae0*/  IMAD R40, R6, R15, R40 ;  /* 0x0000000f06287224 */ /* 0x000fe200078e0228 */
[----:B------:R-:W-:Y:S01]  /*4af0*/  IABS R126, R17 ;  /* 0x00000011007e7213 */ /* 0x000fe20000000000 */
[----:B------:R-:W-:Y:S01]  /*4b00*/  IMAD.MOV R15, RZ, RZ, -R16 ;  /* 0x000000ffff0f7224 */ /* 0x000fe200078e0a10 */
[C---:B------:R-:W-:Y:S01]  /*4b10*/  SEL R27, R33.reuse, R10, !P1 ;  /* 0x0000000a211b7207 */ /* 0x040fe20004800000 */
[----:B------:R-:W-:Y:S01]  /*4b20*/  @!P6 IMAD.MOV R11, RZ, RZ, -R11 ;  /* 0x000000ffff0be224 */ /* 0x000fe200078e0a0b */
[----:B------:R-:W-:Y:S01]  /*4b30*/  LOP3.LUT R16, R8, 0xe4, RZ, 0xfc, !PT ;  /* 0x000000e408107812 */ /* 0x000fe200078efcff */
[----:B------:R-:W-:Y:S01]  /*4b40*/  @!P4 IMAD.MOV R12, RZ, RZ, -R12 ;  /* 0x000000ffff0cc224 */ /* 0x000fe200078e0a0c */
[C---:B------:R-:W-:Y:S01]  /*4b50*/  ISETP.GT.U32.AND P4, PT, R6.reuse, R40, PT ;  /* 0x000000280600720c */ /* 0x040fe20003f84070 */
[----:B------:R-:W-:Y:S01]  /*4b60*/  @!P0 IMAD.MOV R13, RZ, RZ, -R13 ;  /* 0x000000ffff0d8224 */ /* 0x000fe200078e0a0d */
[C---:B------:R-:W-:Y:S01]  /*4b70*/  SEL R29, R33.reuse, R11, !P1 ;  /* 0x0000000b211d7207 */ /* 0x040fe20004800000 */
[----:B------:R-:W-:Y:S01]  /*4b80*/  IMAD R138, R6, R15, R138 ;  /* 0x0000000f068a7224 */ /* 0x000fe200078e028a */
[C---:B------:R-:W-:Y:S01]  /*4b90*/  SEL R31, R33.reuse, R12, !P1 ;  /* 0x0000000c211f7207 */ /* 0x040fe20004800000 */
[----:B------:R-:W-:Y:S01]  /*4ba0*/  @!P3 IMAD.IADD R140, R140, 0x1, -R6 ;  /* 0x000000018c8cb824 */ /* 0x000fe200078e0a06 */
[----:B------:R-:W-:Y:S01]  /*4bb0*/  SEL R33, R33, R13, !P1 ;  /* 0x0000000d21217207 */ /* 0x000fe20004800000 */
[C---:B------:R-:W-:Y:S01]  /*4bc0*/  IMAD.HI.U32 R14, R7.reuse, R42, RZ ;  /* 0x0000002a070e7227 */ /* 0x040fe200078e00ff */
[C---:B------:R-:W-:Y:S01]  /*4bd0*/  ISETP.GT.U32.AND P1, PT, R6.reuse, R138, PT ;  /* 0x0000008a0600720c */ /* 0x040fe20003f24070 */
[----:B------:R-:W-:Y:S01]  /*4be0*/  UIMAD UR16, UR16, 0x11, URZ ;  /* 0x00000011101078a4 */ /* 0x000fe2000f8e023f */
[C---:B------:R-:W-:Y:S01]  /*4bf0*/  ISETP.GT.U32.AND P3, PT, R6.reuse, R38, PT ;  /* 0x000000260600720c */ /* 0x040fe20003f64070 */
[----:B------:R-:W-:Y:S01]  /*4c00*/  IMAD.MOV R15, RZ, RZ, -R14 ;  /* 0x000000ffff0f7224 */ /* 0x000fe200078e0a0e */
[----:B------:R-:W-:Y:S01]  /*4c10*/  ISETP.GT.U32.AND P6, PT, R6, R140, PT ;  /* 0x0000008c0600720c */ /* 0x000fe20003fc4070 */
[----:B------:R-:W-:Y:S01]  /*4c20*/  @!P4 IMAD.IADD R40, R40, 0x1, -R6 ;  /* 0x000000012828c824 */ /* 0x000fe200078e0a06 */
[----:B------:R-:W-:Y:S01]  /*4c30*/  LOP3.LUT R12, R8, 0xf6, RZ, 0xfc, !PT ;  /* 0x000000f6080c7812 */ /* 0x000fe200078efcff */
[----:B------:R-:W-:Y:S01]  /*4c40*/  IMAD R42, R6, R15, R42 ;  /* 0x0000000f062a7224 */ /* 0x000fe200078e022a */
[C---:B------:R-:W-:Y:S01]  /*4c50*/  ISETP.GE.AND P0, PT, R8.reuse, RZ, PT ;  /* 0x000000ff0800720c */ /* 0x040fe20003f06270 */
[----:B------:R-:W-:Y:S01]  /*4c60*/  ULDC UR20, c[0x0][0x238] ;  /* 0x00008e0000147ab9 */ /* 0x000fe20000000800 */
[----:B------:R-:W-:Y:S01]  /*4c70*/  IABS R136, R12 ;  /* 0x0000000c00887213 */ /* 0x000fe20000000000 */
[----:B------:R-:W-:Y:S01]  /*4c80*/  USHF.L.U32 UR20, UR20, 0x4, URZ ;  /* 0x0000000414147899 */ /* 0x000fe2000800063f */
[----:B------:R-:W-:Y:S01]  /*4c90*/  LOP3.LUT R13, R8, 0xf4, RZ, 0xfc, !PT ;  /* 0x000000f4080d7812 */ /* 0x000fe200078efcff */
[--C-:B------:R-:W-:Y:S01]  /*4ca0*/  @!P1 IMAD.IADD R138, R138, 0x1, -R6.reuse ;  /* 0x000000018a8a9824 */ /* 0x100fe200078e0a06 */
[----:B------:R-:W-:Y:S01]  /*4cb0*/  ISETP.GT.U32.AND P1, PT, R6, R40, PT ;  /* 0x000000280600720c */ /* 0x000fe20003f24070 */
[C---:B------:R-:W-:Y:S01]  /*4cc0*/  IMAD.HI.U32 R10, R7.reuse, R136, RZ ;  /* 0x00000088070a7227 */ /* 0x040fe200078e00ff */
[----:B------:R-:W-:Y:S01]  /*4cd0*/  IABS R44, R13 ;  /* 0x0000000d002c7213 */ /* 0x000fe20000000000 */
[----:B------:R-:W-:Y:S01]  /*4ce0*/  ULDC UR24, c[0x0][0x238] ;  /* 0x00008e0000187ab9 */ /* 0x000fe20000000800 */
[----:B------:R-:W-:Y:S01]  /*4cf0*/  LOP3.LUT R14, R8, 0xf2, RZ, 0xfc, !PT ;  /* 0x000000f2080e7812 */ /* 0x000fe200078efcff */
[--C-:B------:R-:W-:Y:S01]  /*4d00*/  @!P3 IMAD.IADD R38, R38, 0x1, -R6.reuse ;  /* 0x000000012626b824 */ /* 0x100fe200078e0a06 */
[----:B------:R-:W-:Y:S01]  /*4d10*/  ISETP.GE.AND P3, PT, R18, RZ, PT ;  /* 0x000000ff1200720c */ /* 0x000fe20003f66270 */
[----:B------:R-:W-:Y:S01]  /*4d20*/  @!P6 IMAD.IADD R140, R140, 0x1, -R6 ;  /* 0x000000018c8ce824 */ /* 0x000fe200078e0a06 */
[C---:B------:R-:W-:Y:S01]  /*4d30*/  ISETP.GT.U32.AND P6, PT, R6.reuse, R42, PT ;  /* 0x0000002a0600720c */ /* 0x040fe20003fc4070 */
[----:B------:R-:W-:Y:S01]  /*4d40*/  IMAD.MOV R11, RZ, RZ, -R10 ;  /* 0x000000ffff0b7224 */ /* 0x000fe200078e0a0a */
[----:B------:R-:W-:Y:S01]  /*4d50*/  IABS R134, R14 ;  /* 0x0000000e00867213 */ /* 0x000fe20000000000 */
[----:B------:R-:W-:Y:S01]  /*4d60*/  @!P0 IMAD.MOV R38, RZ, RZ, -R38 ;  /* 0x000000ffff268224 */ /* 0x000fe200078e0a26 */
[C---:B------:R-:W-:Y:S01]  /*4d70*/  ISETP.GT.U32.AND P0, PT, R6.reuse, R138, PT ;  /* 0x0000008a0600720c */ /* 0x040fe20003f04070 */
[----:B------:R-:W-:Y:S01]  /*4d80*/  IMAD R136, R6, R11, R136 ;  /* 0x0000000b06887224 */ /* 0x000fe200078e0288 */
[----:B------:R-:W-:Y:S01]  /*4d90*/  LOP3.LUT R15, R8, 0xec, RZ, 0xfc, !PT ;  /* 0x000000ec080f7812 */ /* 0x000fe200078efcff */
[--C-:B------:R-:W-:Y:S01]  /*4da0*/  @!P1 IMAD.IADD R40, R40, 0x1, -R6.reuse ;  /* 0x0000000128289824 */ /* 0x100fe200078e0a06 */
[----:B------:R-:W-:Y:S01]  /*4db0*/  ISETP.GE.AND P4, PT, R20, RZ, PT ;  /* 0x000000ff1400720c */ /* 0x000fe20003f86270 */
[C---:B------:R-:W-:Y:S01]  /*4dc0*/  IMAD.HI.U32 R10, R7.reuse, R44, RZ ;  /* 0x0000002c070a7227 */ /* 0x040fe200078e00ff */
[----:B------:R-:W-:Y:S01]  /*4dd0*/  ISETP.GT.U32.AND P1, PT, R6, R136, PT ;  /* 0x000000880600720c */ /* 0x000fe20003f24070 */
[----:B------:R-:W-:Y:S01]  /*4de0*/  UIMAD UR24, UR24, 0xf, URZ ;  /* 0x0000000f181878a4 */ /* 0x000fe2000f8e023f */
[----:B------:R-:W-:Y:S01]  /*4df0*/  IABS R48, R15 ;  /* 0x0000000f00307213 */ /* 0x000fe20000000000 */
[----:B------:R-:W-:Y:S01]  /*4e00*/  @!P6 IMAD.IADD R42, R42, 0x1, -R6 ;  /* 0x000000012a2ae824 */ /* 0x000fe200078e0a06 */
[----:B------:R-:W-:Y:S01]  /*4e10*/  IABS R52, R16 ;  /* 0x0000001000347213 */ /* 0x000fe20000000000 */
[----:B------:R-:W-:Y:S01]  /*4e20*/  IMAD.MOV R11, RZ, RZ, -R10 ;  /* 0x000000ffff0b7224 */ /* 0x000fe200078e0a0a */
[----:B------:R-:W-:Y:S01]  /*4e30*/  LOP3.LUT R18, R8, 0xca, RZ, 0xfc, !PT ;  /* 0x000000ca08127812 */ /* 0x000fe200078efcff */
[----:B------:R-:W-:Y:S01]  /*4e40*/  IMAD.HI.U32 R10, R7, R134, RZ ;  /* 0x00000086070a7227 */ /* 0x000fe200078e00ff */
[----:B------:R-:W-:Y:S01]  /*4e50*/  ISETP.GT.U32.AND P6, PT, R6, R42, PT ;  /* 0x0000002a0600720c */ /* 0x000fe20003fc4070 */
[----:B------:R-:W-:Y:S01]  /*4e60*/  ULDC UR28, c[0x0][0x238] ;  /* 0x00008e00001c7ab9 */ /* 0x000fe20000000800 */
[----:B------:R-:W-:Y:S01]  /*4e70*/  IABS R114, R18 ;  /* 0x0000001200727213 */ /* 0x000fe20000000000 */
[----:B------:R-:W-:Y:S01]  /*4e80*/  @!P0 IMAD.IADD R138, R138, 0x1, -R6 ;  /* 0x000000018a8a8824 */ /* 0x000fe200078e0a06 */
[----:B------:R-:W-:Y:S01]  /*4e90*/  ISETP.GE.AND P0, PT, R13, RZ, PT ;  /* 0x000000ff0d00720c */ /* 0x000fe20003f06270 */
[----:B------:R-:W-:Y:S01]  /*4ea0*/  IMAD.MOV R13, RZ, RZ, -R10 ;  /* 0x000000ffff0d7224 */ /* 0x000fe200078e0a0a */
[----:B------:R-:W-:Y:S01]  /*4eb0*/  IABS R24, R21 ;  /* 0x0000001500187213 */ /* 0x000fe20000000000 */
[----:B------:R-:W-:Y:S01]  /*4ec0*/  @!P1 IMAD.IADD R136, R136, 0x1, -R6 ;  /* 0x0000000188889824 */ /* 0x000fe200078e0a06 */
[----:B------:R-:W-:Y:S01]  /*4ed0*/  IABS R20, R47 ;  /* 0x0000002f00147213 */ /* 0x000fe20000000000 */
[----:B------:R-:W-:Y:S01]  /*4ee0*/  IMAD R134, R6, R13, R134 ;  /* 0x0000000d06867224 */ /* 0x000fe200078e0286 */
[----:B------:R-:W-:Y:S01]  /*4ef0*/  IABS R45, R57 ;  /* 0x00000039002d7213 */ /* 0x000fe20000000000 */
[----:B------:R-:W-:Y:S01]  /*4f00*/  @!P2 IMAD.MOV R140, RZ, RZ, -R140 ;  /* 0x000000ffff8ca224 */ /* 0x000fe200078e0a8c */
[----:B------:R-:W-:Y:S01]  /*4f10*/  ISETP.GE.AND P2, PT, R12, RZ, PT ;  /* 0x000000ff0c00720c */ /* 0x000fe20003f46270 */
[----:B------:R-:W-:Y:S01]  /*4f20*/  IMAD R44, R6, R11, R44 ;  /* 0x0000000b062c7224 */ /* 0x000fe200078e022c */
[----:B------:R-:W-:Y:S01]  /*4f30*/  LOP3.LUT R12, R8, 0xf0, RZ, 0xfc, !PT ;  /* 0x000000f0080c7812 */ /* 0x000fe200078efcff */
[----:B------:R-:W-:Y:S01]  /*4f40*/  @!P5 IMAD.MOV R40, RZ, RZ, -R40 ;  /* 0x000000ffff28d224 */ /* 0x000fe200078e0a28 */
[C---:B------:R-:W-:Y:S01]  /*4f50*/  ISETP.GT.U32.AND P5, PT, R6.reuse, R136, PT ;  /* 0x000000880600720c */ /* 0x040fe20003fa4070 */
[----:B------:R-:W-:Y:S01]  /*4f60*/  @!P3 IMAD.MOV R138, RZ, RZ, -R138 ;  /* 0x000000ffff8ab224 */ /* 0x000fe200078e0a8a */
[----:B------:R-:W-:Y:S01]  /*4f70*/  ISETP.GT.U32.AND P3, PT, R6, R134, PT ;  /* 0x000000860600720c */ /* 0x000fe20003f64070 */
[----:B------:R-:W-:Y:S01]  /*4f80*/  @!P6 IMAD.IADD R42, R42, 0x1, -R6 ;  /* 0x000000012a2ae824 */ /* 0x000fe200078e0a06 */
[----:B------:R-:W-:Y:S01]  /*4f90*/  ISETP.GT.U32.AND P6, PT, R6, R44, PT ;  /* 0x0000002c0600720c */ /* 0x000fe20003fc4070 */
[----:B------:R-:W-:Y:S01]  /*4fa0*/  VIADD R11, R9, 0xee ;  /* 0x000000ee090b7836 */ /* 0x000fe20000000000 */
[----:B------:R-:W-:Y:S01]  /*4fb0*/  IABS R46, R12 ;  /* 0x0000000c002e7213 */ /* 0x000fe20000000000 */
[----:B------:R-:W-:Y:S01]  /*4fc0*/  @!P4 IMAD.MOV R42, RZ, RZ, -R42 ;  /* 0x000000ffff2ac224 */ /* 0x000fe200078e0a2a */
[----:B------:R-:W-:Y:S01]  /*4fd0*/  ISETP.GE.AND P4, PT, R14, RZ, PT ;  /* 0x000000ff0e00720c */ /* 0x000fe20003f86270 */
[----:B------:R-:W-:Y:S01]  /*4fe0*/  UIMAD UR28, UR28, 0xe, URZ ;  /* 0x0000000e1c1c78a4 */ /* 0x000fe2000f8e023f */
[----:B------:R-:W-:Y:S01]  /*4ff0*/  ISETP.GE.AND P1, PT, R11, RZ, PT ;  /* 0x000000ff0b00720c */ /* 0x000fe20003f26270 */
[----:B------:R-:W-:Y:S01]  /*5000*/  IMAD.HI.U32 R10, R7, R46, RZ ;  /* 0x0000002e070a7227 */ /* 0x000fe200078e00ff */
[----:B------:R-:W-:Y:S01]  /*5010*/  IABS R132, R11 ;  /* 0x0000000b00847213 */ /* 0x000fe20000000000 */
[----:B------:R-:W-:Y:S01]  /*5020*/  ULDC UR32, c[0x0][0x238] ;  /* 0x00008e0000207ab9 */ /* 0x000fe20000000800 */
[----:B------:R-:W-:Y:S01]  /*5030*/  LOP3.LUT R14, R8, 0xea, RZ, 0xfc, !PT ;  /* 0x000000ea080e7812 */ /* 0x000fe200078efcff */
[--C-:B------:R-:W-:Y:S01]  /*5040*/  @!P5 IMAD.IADD R136, R136, 0x1, -R6.reuse ;  /* 0x000000018888d824 */ /* 0x100fe200078e0a06 */
[----:B------:R-:W-:Y:S01]  /*5050*/  LOP3.LUT R59, R8, 0x4, RZ, 0xfc, !PT ;  /* 0x00000004083b7812 */ /* 0x000fe200078efcff */
[----:B------:R-:W-:Y:S01]  /*5060*/  @!P3 IMAD.IADD R134, R134, 0x1, -R6 ;  /* 0x000000018686b824 */ /* 0x000fe200078e0a06 */
[----:B------:R-:W-:Y:S01]  /*5070*/  IABS R130, R14 ;  /* 0x0000000e00827213 */ /* 0x000fe20000000000 */
[----:B------:R-:W-:Y:S01]  /*5080*/  IMAD.MOV R11, RZ, RZ, -R10 ;  /* 0x000000ffff0b7224 */ /* 0x000fe200078e0a0a */
[----:B------:R-:W-:Y:S01]  /*5090*/  ISETP.GE.AND P3, PT, R15, RZ, PT ;  /* 0x000000ff0f00720c */ /* 0x000fe20003f66270 */
[----:B------:R-:W-:Y:S01]  /*50a0*/  @!P6 IMAD.IADD R44, R44, 0x1, -R6 ;  /* 0x000000012c2ce824 */ /* 0x000fe200078e0a06 */
[----:B------:R-:W-:Y:S01]  /*50b0*/  LOP3.LUT R15, R8, 0xe6, RZ, 0xfc, !PT ;  /* 0x000000e6080f7812 */ /* 0x000fe200078efcff */
[----:B------:R-:W-:Y:S01]  /*50c0*/  @!P2 IMAD.MOV R136, RZ, RZ, -R136 ;  /* 0x000000ffff88a224 */ /* 0x000fe200078e0a88 */
[C---:B------:R-:W-:Y:S01]  /*50d0*/  ISETP.GT.U32.AND P2, PT, R6.reuse, R134, PT ;  /* 0x000000860600720c */ /* 0x040fe20003f44070 */
[C---:B------:R-:W-:Y:S01]  /*50e0*/  IMAD R46, R6.reuse, R11, R46 ;  /* 0x0000000b062e7224 */ /* 0x040fe200078e022e */
[C---:B------:R-:W-:Y:S01]  /*50f0*/  ISETP.GT.U32.AND P6, PT, R6.reuse, R44, PT ;  /* 0x0000002c0600720c */ /* 0x040fe20003fc4070 */
[C---:B------:R-:W-:Y:S01]  /*5100*/  IMAD.HI.U32 R11, R7.reuse, R48, RZ ;  /* 0x00000030070b7227 */ /* 0x040fe200078e00ff */
[----:B------:R-:W-:Y:S01]  /*5110*/  IABS R128, R15 ;  /* 0x0000000f00807213 */ /* 0x000fe20000000000 */
[----:B------:R-:W-:Y:S01]  /*5120*/  UIMAD UR32, UR32, 0xd, URZ ;  /* 0x0000000d202078a4 */ /* 0x000fe2000f8e023f */
[C---:B------:R-:W-:Y:S01]  /*5130*/  ISETP.GT.U32.AND P5, PT, R6.reuse, R46, PT ;  /* 0x0000002e0600720c */ /* 0x040fe20003fa4070 */
[----:B------:R-:W-:Y:S01]  /*5140*/  IMAD.MOV R11, RZ, RZ, -R11 ;  /* 0x000000ffff0b7224 */ /* 0x000fe200078e0a0b */
[----:B------:R-:W-:Y:S01]  /*5150*/  IABS R144, R59 ;  /* 0x0000003b00907213 */ /* 0x000fe20000000000 */
[C---:B------:R-:W-:Y:S01]  /*5160*/  IMAD.HI.U32 R10, R7.reuse, R132, RZ ;  /* 0x00000084070a7227 */ /* 0x040fe200078e00ff */
[----:B------:R-:W-:Y:S01]  /*5170*/  ULDC UR36, c[0x0][0x238] ;  /* 0x00008e0000247ab9 */ /* 0x000fe20000000800 */
[----:B------:R-:W-:Y:S01]  /*5180*/  ULDC UR40, c[0x0][0x238] ;  /* 0x00008e0000287ab9 */ /* 0x000fe20000000800 */
[----:B------:R-:W-:Y:S01]  /*5190*/  UIMAD UR36, UR36, 0xc, URZ ;  /* 0x0000000c242478a4 */ /* 0x000fe2000f8e023f */
[----:B------:R-:W-:Y:S01]  /*51a0*/  IMAD R48, R6, R11, R48 ;  /* 0x0000000b06307224 */ /* 0x000fe200078e0230 */
[----:B------:R-:W-:Y:S01]  /*51b0*/  UIMAD UR40, UR40, 0xb, URZ ;  /* 0x0000000b282878a4 */ /* 0x000fe2000f8e023f */
[----:B------:R-:W-:Y:S01]  /*51c0*/  @!P2 IMAD.IADD R134, R134, 0x1, -R6 ;  /* 0x000000018686a824 */ /* 0x000fe200078e0a06 */
[----:B------:R-:W-:Y:S01]  /*51d0*/  ULDC UR44, c[0x0][0x238] ;  /* 0x00008e00002c7ab9 */ /* 0x000fe20000000800 */
[----:B------:R-:W-:Y:S01]  /*51e0*/  IMAD.MOV R13, RZ, RZ, -R10 ;  /* 0x000000ffff0d7224 */ /* 0x000fe200078e0a0a */
[----:B------:R-:W-:Y:S01]  /*51f0*/  ISETP.GT.U32.AND P2, PT, R6, R48, PT ;  /* 0x000000300600720c */ /* 0x000fe20003f44070 */
[----:B------:R-:W-:Y:S01]  /*5200*/  @!P6 IMAD.IADD R44, R44, 0x1, -R6 ;  /* 0x000000012c2ce824 */ /* 0x000fe200078e0a06 */
[----:B------:R-:W-:Y:S01]  /*5210*/  ISETP.GE.AND P6, PT, R12, RZ, PT ;  /* 0x000000ff0c00720c */ /* 0x000fe20003fc6270 */
[----:B------:R-:W-:Y:S01]  /*5220*/  IMAD R132, R6, R13, R132 ;  /* 0x0000000d06847224 */ /* 0x000fe200078e0284 */
[----:B------:R-:W-:Y:S01]  /*5230*/  LOP3.LUT R12, R8, 0xe8, RZ, 0xfc, !PT ;  /* 0x000000e8080c7812 */ /* 0x000fe200078efcff */
[----:B------:R-:W-:Y:S01]  /*5240*/  @!P0 IMAD.MOV R44, RZ, RZ, -R44 ;  /* 0x000000ffff2c8224 */ /* 0x000fe200078e0a2c */
[----:B------:R-:W-:Y:S01]  /*5250*/  UIMAD UR44, UR44, 0xa, URZ ;  /* 0x0000000a2c2c78a4 */ /* 0x000fe2000f8e023f */
[C---:B------:R-:W-:Y:S01]  /*5260*/  IMAD.HI.U32 R10, R7.reuse, R130, RZ ;  /* 0x00000082070a7227 */ /* 0x040fe200078e00ff */
[----:B------:R-:W-:Y:S01]  /*5270*/  IABS R50, R12 ;  /* 0x0000000c00327213 */ /* 0x000fe20000000000 */
[----:B------:R-:W-:Y:S01]  /*5280*/  ULDC UR46, c[0x0][0x238] ;  /* 0x00008e00002e7ab9 */ /* 0x000fe20000000800 */
[----:B------:R-:W-:Y:S01]  /*5290*/  ISETP.GT.U32.AND P0, PT, R6, R132, PT ;  /* 0x000000840600720c */ /* 0x000fe20003f04070 */
[----:B------:R-:W-:Y:S01]  /*52a0*/  @!P5 IMAD.IADD R46, R46, 0x1, -R6 ;  /* 0x000000012e2ed824 */ /* 0x000fe200078e0a06 */
[----:B------:R-:W-:Y:S01]  /*52b0*/  UIMAD UR46, UR46, 0x9, URZ ;  /* 0x000000092e2e78a4 */ /* 0x000fe2000f8e023f */
[----:B------:R-:W-:Y:S01]  /*52c0*/  IMAD.MOV R11, RZ, RZ, -R10 ;  /* 0x000000ffff0b7224 */ /* 0x000fe200078e0a0a */
[----:B------:R-:W-:Y:S01]  /*52d0*/  ULDC UR42, c[0x0][0x238] ;  /* 0x00008e00002a7ab9 */ /* 0x000fe20000000800 */
[----:B------:R-:W-:Y:S01]  /*52e0*/  @!P2 IMAD.IADD R48, R48, 0x1, -R6 ;  /* 0x000000013030a824 */ /* 0x000fe200078e0a06 */
[----:B------:R-:W-:Y:S01]  /*52f0*/  ISETP.GT.U32.AND P5, PT, R6, R46, PT ;  /* 0x0000002e0600720c */ /* 0x000fe20003fa4070 */
[----:B------:R-:W-:Y:S01]  /*5300*/  IMAD.HI.U32 R10, R7, R50, RZ ;  /* 0x00000032070a7227 */ /* 0x000fe200078e00ff */
[----:B------:R-:W-:Y:S01]  /*5310*/  USHF.L.U32 UR42, UR42, 0x3, URZ ;  /* 0x000000032a2a7899 */ /* 0x000fe2000800063f */
[----:B------:R-:W-:-:S02]  /*5320*/  ULDC UR13, c[0x0][0x238] ;  /* 0x00008e00000d7ab9 */ /* 0x000fc40000000800 */
[C---:B------:R-:W-:Y:S01]  /*5330*/  IMAD R130, R6.reuse, R11, R130 ;  /* 0x0000000b06827224 */ /* 0x040fe200078e0282 */
[----:B------:R-:W-:Y:S01]  /*5340*/  UIMAD UR13, UR13, 0x7, URZ ;  /* 0x000000070d0d78a4 */ /* 0x000fe2000f8e023f */
[----:B------:R-:W-:Y:S01]  /*5350*/  @!P4 IMAD.MOV R134, RZ, RZ, -R134 ;  /* 0x000000ffff86c224 */ /* 0x000fe200078e0a86 */
[----:B------:R-:W-:Y:S01]  /*5360*/  ISETP.GT.U32.AND P4, PT, R6, R48, PT ;  /* 0x000000300600720c */ /* 0x000fe20003f84070 */
[----:B------:R-:W-:Y:S01]  /*5370*/  IMAD.MOV R11, RZ, RZ, -R10 ;  /* 0x000000ffff0b7224 */ /* 0x000fe200078e0a0a */
[----:B------:R-:W-:Y:S01]  /*5380*/  ULDC UR27, c[0x0][0x238] ;  /* 0x00008e00001b7ab9 */ /* 0x000fe20000000800 */
[C---:B------:R-:W-:Y:S01]  /*5390*/  IMAD.HI.U32 R10, R7.reuse, R128, RZ ;  /* 0x00000080070a7227 */ /* 0x040fe200078e00ff */
[----:B------:R-:W-:Y:S01]  /*53a0*/  UIMAD UR27, UR27, 0x6, URZ ;  /* 0x000000061b1b78a4 */ /* 0x000fe2000f8e023f */
[----:B------:R-:W-:Y:S02]  /*53b0*/  ULDC UR26, c[0x0][0x238] ;  /* 0x00008e00001a7ab9 */ /* 0x000fe40000000800 */
[----:B------:R-:W-:Y:S01]  /*53c0*/  @!P0 IMAD.IADD R132, R132, 0x1, -R6 ;  /* 0x0000000184848824 */ /* 0x000fe200078e0a06 */
[----:B------:R-:W-:Y:S01]  /*53d0*/  ISETP.GE.AND P0, PT, R14, RZ, PT ;  /* 0x000000ff0e00720c */ /* 0x000fe20003f06270 */
[----:B------:R-:W-:Y:S01]  /*53e0*/  IMAD R50, R6, R11, R50 ;  /* 0x0000000b06327224 */ /* 0x000fe200078e0232 */
[----:B------:R-:W-:Y:S01]  /*53f0*/  LOP3.LUT R14, R8, 0xdc, RZ, 0xfc, !PT ;  /* 0x000000dc080e7812 */ /* 0x000fe200078efcff */
[----:B------:R-:W-:Y:S01]  /*5400*/  IMAD.MOV R11, RZ, RZ, -R10 ;  /* 0x000000ffff0b7224 */ /* 0x000fe200078e0a0a */
[----:B------:R-:W-:Y:S01]  /*5410*/  ISETP.GT.U32.AND P2, PT, R6, R132, PT ;  /* 0x000000840600720c */ /* 0x000fe20003f44070 */
[----:B------:R-:W-:Y:S01]  /*5420*/  @!P5 IMAD.IADD R46, R46, 0x1, -R6 ;  /* 0x000000012e2ed824 */ /* 0x000fe200078e0a06 */
[C---:B------:R-:W-:Y:S01]  /*5430*/  ISETP.GT.U32.AND P5, PT, R6.reuse, R130, PT ;  /* 0x000000820600720c */ /* 0x040fe20003fa4070 */
[----:B------:R-:W-:Y:S01]  /*5440*/  IMAD R128, R6, R11, R128 ;  /* 0x0000000b06807224 */ /* 0x000fe200078e0280 */
[----:B------:R-:W-:Y:S01]  /*5450*/  IABS R56, R14 ;  /* 0x0000000e00387213 */ /* 0x000fe20000000000 */
[----:B------:R-:W-:Y:S01]  /*5460*/  @!P4 IMAD.IADD R48, R48, 0x1, -R6 ;  /* 0x000000013030c824 */ /* 0x000fe200078e0a06 */
[----:B------:R-:W-:Y:S01]  /*5470*/  UIMAD UR26, UR26, 0x5, URZ ;  /* 0x000000051a1a78a4 */ /* 0x000fe2000f8e023f */
[----:B------:R-:W-:Y:S01]  /*5480*/  @!P6 IMAD.MOV R46, RZ, RZ, -R46 ;  /* 0x000000ffff2ee224 */ /* 0x000fe200078e0a2e */
[C---:B------:R-:W-:Y:S01]  /*5490*/  ISETP.GT.U32.AND P4, PT, R6.reuse, R128, PT ;  /* 0x000000800600720c */ /* 0x040fe20003f84070 */
[----:B------:R-:W-:Y:S01]  /*54a0*/  IMAD.HI.U32 R10, R7, R52, RZ ;  /* 0x00000034070a7227 */ /* 0x000fe200078e00ff */
[----:B------:R-:W-:Y:S01]  /*54b0*/  ISETP.GT.U32.AND P6, PT, R6, R50, PT ;  /* 0x000000320600720c */ /* 0x000fe20003fc4070 */
[----:B------:R-:W-:Y:S01]  /*54c0*/  ULDC UR23, c[0x0][0x238] ;  /* 0x00008e0000177ab9 */ /* 0x000fe20000000800 */
[----:B------:R-:W-:Y:S01]  /*54d0*/  ULDC UR22, c[0x0][0x238] ;  /* 0x00008e0000167ab9 */ /* 0x000fe20000000800 */
[----:B------:R-:W-:Y:S01]  /*54e0*/  @!P2 IMAD.IADD R132, R132, 0x1, -R6 ;  /* 0x000000018484a824 */ /* 0x000fe200078e0a06 */
[----:B------:R-:W-:Y:S01]  /*54f0*/  ISETP.GE.AND P2, PT, R12, RZ, PT ;  /* 0x000000ff0c00720c */ /* 0x000fe20003f46270 */
[----:B------:R-:W-:Y:S01]  /*5500*/  IMAD.MOV R13, RZ, RZ, -R10 ;  /* 0x000000ffff0d7224 */ /* 0x000fe200078e0a0a */
[----:B------:R-:W-:Y:S01]  /*5510*/  LOP3.LUT R12, R8, 0xe0, RZ, 0xfc, !PT ;  /* 0x000000e0080c7812 */ /* 0x000fe200078efcff */
[--C-:B------:R-:W-:Y:S01]  /*5520*/  @!P5 IMAD.IADD R130, R130, 0x1, -R6.reuse ;  /* 0x000000018282d824 */ /* 0x100fe200078e0a06 */
[----:B------:R-:W-:Y:S01]  /*5530*/  USHF.L.U32 UR23, UR23, 0x2, URZ ;  /* 0x0000000217177899 */ /* 0x000fe2000800063f */
[----:B------:R-:W-:Y:S01]  /*5540*/  VIADD R10, R9, 0xde ;  /* 0x000000de090a7836 */ /* 0x000fe20000000000 */
[----:B------:R-:W-:Y:S01]  /*5550*/  IABS R54, R12 ;  /* 0x0000000c00367213 */ /* 0x000fe20000000000 */
[----:B------:R-:W-:Y:S01]  /*5560*/  @!P4 IMAD.IADD R128, R128, 0x1, -R6 ;  /* 0x000000018080c824 */ /* 0x000fe200078e0a06 */
[C---:B------:R-:W-:Y:S01]  /*5570*/  ISETP.GT.U32.AND P5, PT, R6.reuse, R130, PT ;  /* 0x000000820600720c */ /* 0x040fe20003fa4070 */
[C---:B------:R-:W-:Y:S01]  /*5580*/  IMAD.HI.U32 R11, R7.reuse, R126, RZ ;  /* 0x0000007e070b7227 */ /* 0x040fe200078e00ff */
[----:B------:R-:W-:Y:S01]  /*5590*/  IABS R124, R10 ;  /* 0x0000000a007c7213 */ /* 0x000fe20000000000 */
[----:B------:R-:W-:Y:S01]  /*55a0*/  UIMAD UR22, UR22, 0x3, URZ ;  /* 0x00000003161678a4 */ /* 0x000fe2000f8e023f */
[C---:B------:R-:W-:Y:S01]  /*55b0*/  ISETP.GT.U32.AND P4, PT, R6.reuse, R128, PT ;  /* 0x000000800600720c */ /* 0x040fe20003f84070 */
[----:B------:R-:W-:Y:S01]  /*55c0*/  IMAD R52, R6, R13, R52 ;  /* 0x0000000d06347224 */ /* 0x000fe200078e0234 */
[----:B------:R-:W-:Y:S01]  /*55d0*/  ULDC UR19, c[0x0][0x238] ;  /* 0x00008e0000137ab9 */ /* 0x000fe20000000800 */
[----:B------:R-:W-:Y:S01]  /*55e0*/  @!P6 IMAD.IADD R50, R50, 0x1, -R6 ;  /* 0x000000013232e824 */ /* 0x000fe200078e0a06 */
[----:B------:R-:W-:Y:S01]  /*55f0*/  ISETP.GE.AND P6, PT, R10, RZ, PT ;  /* 0x000000ff0a00720c */ /* 0x000fe20003fc6270 */
[----:B------:R-:W-:Y:S01]  /*5600*/  IMAD.MOV R11, RZ, RZ, -R11 ;  /* 0x000000ffff0b7224 */ /* 0x000fe200078e0a0b */
[----:B------:R-:W-:Y:S01]  /*5610*/  USHF.L.U32 UR19, UR19, 0x1, URZ ;  /* 0x0000000113137899 */ /* 0x000fe2000800063f */
[----:B------:R-:W-:Y:S01]  /*5620*/  IMAD.HI.U32 R10, R7, R54, RZ ;  /* 0x00000036070a7227 */ /* 0x000fe200078e00ff */
[----:B------:R-:W-:Y:S01]  /*5630*/  USHF.R.U32.HI UR12, URZ, 0x4, UR58 ;  /* 0x000000043f0c7899 */ /* 0x000fe2000801163a */
[----:B------:R-:W-:-:S02]  /*5640*/  ULDC UR61, c[0x0][0x238] ;  /* 0x00008e00003d7ab9 */ /* 0x000fc40000000800 */
[----:B------:R-:W-:Y:S01]  /*5650*/  @!P3 IMAD.MOV R48, RZ, RZ, -R48 ;  /* 0x000000ffff30b224 */ /* 0x000fe200078e0a30 */
[C---:B------:R-:W-:Y:S01]  /*5660*/  ISETP.GT.U32.AND P3, PT, R6.reuse, R52, PT ;  /* 0x000000340600720c */ /* 0x040fe20003f64070 */
[----:B------:R-:W-:Y:S01]  /*5670*/  IMAD R126, R6, R11, R126 ;  /* 0x0000000b067e7224 */ /* 0x000fe200078e027e */
[----:B------:R-:W-:Y:S01]  /*5680*/  USGXT.U32 UR12, UR12, 0xe ;  /* 0x0000000e0c0c789a */ /* 0x000fe20008000000 */
[----:B------:R-:W-:Y:S01]  /*5690*/  IMAD.MOV R11, RZ, RZ, -R10 ;  /* 0x000000ffff0b7224 */ /* 0x000fe200078e0a0a */
[----:B------:R-:W-:Y:S01]  /*56a0*/  ULDC UR60, c[0x0][0x238] ;  /* 0x00008e00003c7ab9 */ /* 0x000fe20000000800 */
[----:B------:R-:W-:Y:S01]  /*56b0*/  @!P5 IMAD.IADD R130, R130, 0x1, -R6 ;  /* 0x000000018282d824 */ /* 0x000fe200078e0a06 */
[----:B------:R-:W-:Y:S01]  /*56c0*/  ISETP.GE.AND P5, PT, R15, RZ, PT ;  /* 0x000000ff0f00720c */ /* 0x000fe20003fa6270 */
[----:B------:R-:W-:Y:S01]  /*56d0*/  IMAD R54, R6, R11, R54 ;  /* 0x0000000b06367224 */ /* 0x000fe200078e0236 */
[----:B------:R-:W-:Y:S01]  /*56e0*/  LOP3.LUT R15, R8, 0xda, RZ, 0xfc, !PT ;  /* 0x000000da080f7812 */ /* 0x000fe200078efcff */
[----:B------:R-:W-:Y:S01]  /*56f0*/  @!P1 IMAD.MOV R132, RZ, RZ, -R132 ;  /* 0x000000ffff849224 */ /* 0x000fe200078e0a84 */
[----:B------:R-:W-:Y:S01]  /*5700*/  ISETP.GT.U32.AND P1, PT, R6, R50, PT ;  /* 0x000000320600720c */ /* 0x000fe20003f24070 */
[----:B------:R-:W-:Y:S01]  /*5710*/  @!P4 IMAD.IADD R128, R128, 0x1, -R6 ;  /* 0x000000018080c824 */ /* 0x000fe200078e0a06 */
[C---:B------:R-:W-:Y:S01]  /*5720*/  ISETP.GT.U32.AND P4, PT, R6.reuse, R54, PT ;  /* 0x000000360600720c */ /* 0x040fe20003f84070 */
[----:B------:R-:W-:Y:S01]  /*5730*/  @!P0 IMAD.MOV R130, RZ, RZ, -R130 ;  /* 0x000000ffff828224 */ /* 0x000fe200078e0a82 */
[----:B------:R-:W-:Y:S01]  /*5740*/  ISETP.GT.U32.AND P0, PT, R6, R126, PT ;  /* 0x0000007e0600720c */ /* 0x000fe20003f04070 */
[----:B------:R-:W-:Y:S01]  /*5750*/  @!P3 IMAD.IADD R52, R52, 0x1, -R6 ;  /* 0x000000013434b824 */ /* 0x000fe200078e0a06 */
[----:B------:R-:W-:Y:S01]  /*5760*/  IABS R122, R15 ;  /* 0x0000000f007a7213 */ /* 0x000fe20000000000 */
[----:B------:R-:W-:Y:S01]  /*5770*/  IMAD.HI.U32 R10, R7, R124, RZ ;  /* 0x0000007c070a7227 */ /* 0x000fe200078e00ff */
[----:B------:R-:W-:-:S02]  /*5780*/  ULDC UR18, c[0x0][0x238] ;  /* 0x00008e0000127ab9 */ /* 0x000fc40000000800 */
[----:B------:R-:W-:Y:S01]  /*5790*/  ISETP.GT.U32.AND P3, PT, R6, R52, PT ;  /* 0x000000340600720c */ /* 0x000fe20003f64070 */
[----:B------:R-:W-:Y:S02]  /*57a0*/  IMAD.MOV R13, RZ, RZ, -R10 ;  /* 0x000000ffff0d7224 */ /* 0x000fe400078e0a0a */
[--C-:B------:R-:W-:Y:S01]  /*57b0*/  @!P1 IMAD.IADD R50, R50, 0x1, -R6.reuse ;  /* 0x0000000132329824 */ /* 0x100fe200078e0a06 */
[----:B------:R-:W-:Y:S01]  /*57c0*/  ISETP.GE.AND P1, PT, R16, RZ, PT ;  /* 0x000000ff1000720c */ /* 0x000fe20003f26270 */
[--C-:B------:R-:W-:Y:S01]  /*57d0*/  @!P4 IMAD.IADD R54, R54, 0x1, -R6.reuse ;  /* 0x000000013636c824 */ /* 0x100fe200078e0a06 */
[----:B------:R-:W-:Y:S01]  /*57e0*/  LOP3.LUT R16, R8, 0xd0, RZ, 0xfc, !PT ;  /* 0x000000d008107812 */ /* 0x000fe200078efcff */
[----:B------:R-:W-:Y:S01]  /*57f0*/  @!P0 IMAD.IADD R126, R126, 0x1, -R6 ;  /* 0x000000017e7e8824 */ /* 0x000fe200078e0a06 */
[----:B------:R-:W-:Y:S01]  /*5800*/  ISETP.GE.AND P0, PT, R17, RZ, PT ;  /* 0x000000ff1100720c */ /* 0x000fe20003f06270 */
[C---:B------:R-:W-:Y:S01]  /*5810*/  IMAD R124, R6.reuse, R13, R124 ;  /* 0x0000000d067c7224 */ /* 0x040fe200078e027c */
[----:B------:R-:W-:Y:S01]  /*5820*/  IABS R64, R16 ;  /* 0x0000001000407213 */ /* 0x000fe20000000000 */
[----:B------:R-:W-:Y:S01]  /*5830*/  @!P2 IMAD.MOV R50, RZ, RZ, -R50 ;  /* 0x000000ffff32a224 */ /* 0x000fe200078e0a32 */
[C---:B------:R-:W-:Y:S01]  /*5840*/  ISETP.GT.U32.AND P2, PT, R6.reuse, R54, PT ;  /* 0x000000360600720c */ /* 0x040fe20003f44070 */
[----:B------:R-:W-:Y:S01]  /*5850*/  IMAD.HI.U32 R11, R7, R56, RZ ;  /* 0x00000038070b7227 */ /* 0x000fe200078e00ff */
[----:B------:R-:W-:-:S02]  /*5860*/  ISETP.GT.U32.AND P4, PT, R6, R126, PT ;  /* 0x0000007e0600720c */ /* 0x000fc40003f84070 */
[----:B------:R-:W-:Y:S01]  /*5870*/  LOP3.LUT R17, R8, 0xcc, RZ, 0xfc, !PT ;  /* 0x000000cc08117812 */ /* 0x000fe200078efcff */
[----:B------:R-:W-:Y:S01]  /*5880*/  @!P3 IMAD.IADD R52, R52, 0x1, -R6 ;  /* 0x000000013434b824 */ /* 0x000fe200078e0a06 */
[----:B------:R-:W-:Y:S01]  /*5890*/  ISETP.GT.U32.AND P3, PT, R6, R124, PT ;  /* 0x0000007c0600720c */ /* 0x000fe20003f64070 */
[----:B------:R-:W-:Y:S01]  /*58a0*/  @!P5 IMAD.MOV R128, RZ, RZ, -R128 ;  /* 0x000000ffff80d224 */ /* 0x000fe200078e0a80 */
[----:B------:R-:W-:Y:S01]  /*58b0*/  ISETP.GE.AND P5, PT, R12, RZ, PT ;  /* 0x000000ff0c00720c */ /* 0x000fe20003fa6270 */
[----:B------:R-:W-:Y:S01]  /*58c0*/  IMAD.MOV R11, RZ, RZ, -R11 ;  /* 0x000000ffff0b7224 */ /* 0x000fe200078e0a0b */
[----:B------:R-:W-:Y:S01]  /*58d0*/  LOP3.LUT R12, R8, 0xd4, RZ, 0xfc, !PT ;  /* 0x000000d4080c7812 */ /* 0x000fe200078efcff */
[----:B------:R-:W-:Y:S01]  /*58e0*/  IMAD.HI.U32 R10, R7, R122, RZ ;  /* 0x0000007a070a7227 */ /* 0x000fe200078e00ff */
[----:B------:R-:W-:Y:S02]  /*58f0*/  IABS R62, R17 ;  /* 0x00000011003e7213 */ /* 0x000fe40000000000 */
[----:B------:R-:W-:Y:S01]  /*5900*/  IABS R58, R12 ;  /* 0x0000000c003a7213 */ /* 0x000fe20000000000 */
[----:B------:R-:W-:-:S02]  /*5910*/  IMAD R56, R6, R11, R56 ;  /* 0x0000000b06387224 */ /* 0x000fc400078e0238 */
[----:B------:R-:W-:Y:S01]  /*5920*/  IMAD.MOV R11, RZ, RZ, -R10 ;  /* 0x000000ffff0b7224 */ /* 0x000fe200078e0a0a */
[----:B------:R-:W-:Y:S01]  /*5930*/  LOP3.LUT R10, R8, 0xd8, RZ, 0xfc, !PT ;  /* 0x000000d8080a7812 */ /* 0x000fe200078efcff */
[----:B------:R-:W-:Y:S01]  /*5940*/  @!P2 IMAD.IADD R54, R54, 0x1, -R6 ;  /* 0x000000013636a824 */ /* 0x000fe200078e0a06 */
[----:B------:R-:W-:Y:S01]  /*5950*/  ISETP.GE.AND P2, PT, R15, RZ, PT ;  /* 0x000000ff0f00720c */ /* 0x000fe20003f46270 */
[----:B------:R-:W-:Y:S01]  /*5960*/  IMAD R122, R6, R11, R122 ;  /* 0x0000000b067a7224 */ /* 0x000fe200078e027a */
[----:B------:R-:W-:Y:S01]  /*5970*/  IABS R60, R10 ;  /* 0x0000000a003c7213 */ /* 0x000fe20000000000 */
[--C-:B------:R-:W-:Y:S01]  /*5980*/  @!P4 IMAD.IADD R126, R126, 0x1, -R6.reuse ;  /* 0x000000017e7ec824 */ /* 0x100fe200078e0a06 */
[----:B------:R-:W-:Y:S01]  /*5990*/  LOP3.LUT R11, R8, 0xd6, RZ, 0xfc, !PT ;  /* 0x000000d6080b7812 */ /* 0x000fe200078efcff */
[----:B------:R-:W-:Y:S01]  /*59a0*/  @!P3 IMAD.IADD R124, R124, 0x1, -R6 ;  /* 0x000000017c7cb824 */ /* 0x000fe200078e0a06 */
[----:B------:R-:W-:Y:S01]  /*59b0*/  ISETP.GE.AND P3, PT, R10, RZ, PT ;  /* 0x000000ff0a00720c */ /* 0x000fe20003f66270 */
[----:B------:R-:W-:Y:S01]  /*59c0*/  @!P5 IMAD.MOV R54, RZ, RZ, -R54 ;  /* 0x000000ffff36d224 */ /* 0x000fe200078e0a36 */
[C---:B------:R-:W-:Y:S01]  /*59d0*/  ISETP.GT.U32.AND P5, PT, R6.reuse, R122, PT ;  /* 0x0000007a0600720c */ /* 0x040fe20003fa4070 */
[----:B------:R-:W-:Y:S01]  /*59e0*/  @!P0 IMAD.MOV R126, RZ, RZ, -R126 ;  /* 0x000000ffff7e8224 */ /* 0x000fe200078e0a7e */
[----:B------:R-:W-:Y:S01]  /*59f0*/  ISETP.GT.U32.AND P0, PT, R6, R124, PT ;  /* 0x0000007c0600720c */ /* 0x000fe20003f04070 */
[----:B------:R-:W-:Y:S01]  /*5a00*/  IMAD.HI.U32 R10, R7, R60, RZ ;  /* 0x0000003c070a7227 */ /* 0x000fe200078e00ff */
[----:B------:R-:W-:-:S02]  /*5a10*/  IABS R120, R11 ;  /* 0x0000000b00787213 */ /* 0x000fc40000000000 */
[----:B------:R-:W-:Y:S01]  /*5a20*/  ISETP.GE.AND P4, PT, R14, RZ, PT ;  /* 0x000000ff0e00720c */ /* 0x000fe20003f86270 */
[----:B------:R-:W-:Y:S01]  /*5a30*/  @!P1 IMAD.MOV R52, RZ, RZ, -R52 ;  /* 0x000000ffff349224 */ /* 0x000fe200078e0a34 */
[----:B------:R-:W-:Y:S01]  /*5a40*/  ISETP.GT.U32.AND P1, PT, R6, R56, PT ;  /* 0x000000380600720c */ /* 0x000fe20003f24070 */
[----:B------:R-:W-:Y:S01]  /*5a50*/  IMAD.MOV R13, RZ, RZ, -R10 ;  /* 0x000000ffff0d7224 */ /* 0x000fe200078e0a0a */
[----:B------:R-:W-:Y:S01]  /*5a60*/  LOP3.LUT R14, R8, 0xd2, RZ, 0xfc, !PT ;  /* 0x000000d2080e7812 */ /* 0x000fe200078efcff */
[----:B------:R-:W-:-:S03]  /*5a70*/  IMAD.HI.U32 R10, R7, R58, RZ ;  /* 0x0000003a070a7227 */ /* 0x000fc600078e00ff */
[----:B------:R-:W-:Y:S01]  /*5a80*/  IABS R118, R14 ;  /* 0x0000000e00767213 */ /* 0x000fe20000000000 */
[--C-:B------:R-:W-:Y:S02]  /*5a90*/  @!P5 IMAD.IADD R122, R122, 0x1, -R6.reuse ;  /* 0x000000017a7ad824 */ /* 0x100fe400078e0a06 */
[----:B------:R-:W-:Y:S01]  /*5aa0*/  @!P0 IMAD.IADD R124, R124, 0x1, -R6 ;  /* 0x000000017c7c8824 */ /* 0x000fe200078e0a06 */
[----:B------:R-:W-:Y:S01]  /*5ab0*/  ISETP.GE.AND P0, PT, R11, RZ, PT ;  /* 0x000000ff0b00720c */ /* 0x000fe20003f06270 */
[C---:B------:R-:W-:Y:S01]  /*5ac0*/  IMAD R60, R6.reuse, R13, R60 ;  /* 0x0000000d063c7224 */ /* 0x040fe200078e023c */
[----:B------:R-:W-:Y:S01]  /*5ad0*/  ISETP.GT.U32.AND P5, PT, R6, R122, PT ;  /* 0x0000007a0600720c */ /* 0x000fe20003fa4070 */
[----:B------:R-:W-:-:S04]  /*5ae0*/  IMAD.HI.U32 R11, R7, R120, RZ ;  /* 0x00000078070b7227 */ /* 0x000fc800078e00ff */
[----:B------:R-:W-:Y:S01]  /*5af0*/  @!P6 IMAD.MOV R124, RZ, RZ, -R124 ;  /* 0x000000ffff7ce224 */ /* 0x000fe200078e0a7c */
[----:B------:R-:W-:Y:S01]  /*5b00*/  ISETP.GT.U32.AND P6, PT, R6, R60, PT ;  /* 0x0000003c0600720c */ /* 0x000fe20003fc4070 */
[----:B------:R-:W-:Y:S02]  /*5b10*/  IMAD.MOV R11, RZ, RZ, -R11 ;  /* 0x000000ffff0b7224 */ /* 0x000fe400078e0a0b */
[----:B------:R-:W-:Y:S02]  /*5b20*/  @!P1 IMAD.IADD R56, R56, 0x1, -R6 ;  /* 0x0000000138389824 */ /* 0x000fe400078e0a06 */
[C---:B------:R-:W-:Y:S02]  /*5b30*/  IMAD R120, R6.reuse, R11, R120 ;  /* 0x0000000b06787224 */ /* 0x040fe400078e0278 */
[----:B------:R-:W-:Y:S01]  /*5b40*/  IMAD.MOV R13, RZ, RZ, -R10 ;  /* 0x000000ffff0d7224 */ /* 0x000fe200078e0a0a */
[----:B------:R-:W-:Y:S01]  /*5b50*/  ISETP.GT.U32.AND P1, PT, R6, R56, PT ;  /* 0x000000380600720c */ /* 0x000fe20003f24070 */
[----:B------:R-:W-:Y:S01]  /*5b60*/  @!P5 IMAD.IADD R122, R122, 0x1, -R6 ;  /* 0x000000017a7ad824 */ /* 0x000fe200078e0a06 */
[C---:B------:R-:W-:Y:S01]  /*5b70*/  ISETP.GT.U32.AND P5, PT, R6.reuse, R120, PT ;  /* 0x000000780600720c */ /* 0x040fe20003fa4070 */
[----:B------:R-:W-:-:S02]  /*5b80*/  IMAD R58, R6, R13, R58 ;  /* 0x0000000d063a7224 */ /* 0x000fc400078e023a */
[----:B------:R-:W-:Y:S02]  /*5b90*/  @!P6 IMAD.IADD R60, R60, 0x1, -R6 ;  /* 0x000000013c3ce824 */ /* 0x000fe400078e0a06 */
[----:B------:R-:W-:Y:S01]  /*5ba0*/  IMAD.HI.U32 R11, R7, R118, RZ ;  /* 0x00000076070b7227 */ /* 0x000fe200078e00ff */
[----:B------:R-:W-:-:S03]  /*5bb0*/  ISETP.GT.U32.AND P6, PT, R6, R58, PT ;  /* 0x0000003a0600720c */ /* 0x000fc60003fc4070 */
[----:B------:R-:W-:Y:S02]  /*5bc0*/  @!P2 IMAD.MOV R122, RZ, RZ, -R122 ;  /* 0x000000ffff7aa224 */ /* 0x000fe400078e0a7a */
[--C-:B------:R-:W-:Y:S01]  /*5bd0*/  @!P1 IMAD.IADD R56, R56, 0x1, -R6.reuse ;  /* 0x0000000138389824 */ /* 0x100fe200078e0a06 */
[----:B------:R-:W-:Y:S01]  /*5be0*/  ISETP.GE.AND P1, PT, R12, RZ, PT ;  /* 0x000000ff0c00720c */ /* 0x000fe20003f26270 */
[----:B------:R-:W-:Y:S02]  /*5bf0*/  VIADD R12, R9, 0xce ;  /* 0x000000ce090c7836 */ /* 0x000fe40000000000 */
[--C-:B------:R-:W-:Y:S01]  /*5c00*/  @!P5 IMAD.IADD R120, R120, 0x1, -R6.reuse ;  /* 0x000000017878d824 */ /* 0x100fe200078e0a06 */
[----:B------:R-:W-:Y:S01]  /*5c10*/  ISETP.GT.U32.AND P5, PT, R6, R60, PT ;  /* 0x0000003c0600720c */ /* 0x000fe20003fa4070 */
[----:B------:R-:W-:Y:S01]  /*5c20*/  IMAD.MOV R11, RZ, RZ, -R11 ;  /* 0x000000ffff0b7224 */ /* 0x000fe200078e0a0b */
[----:B------:R-:W-:Y:S01]  /*5c30*/  IABS R116, R12 ;  /* 0x0000000c00747213 */ /* 0x000fe20000000000 */
[----:B------:R-:W-:Y:S01]  /*5c40*/  @!P6 IMAD.IADD R58, R58, 0x1, -R6 ;  /* 0x000000013a3ae824 */ /* 0x000fe200078e0a06 */
[----:B------:R-:W-:Y:S01]  /*5c50*/  ISETP.GT.U32.AND P2, PT, R6, R120, PT ;  /* 0x000000780600720c */ /* 0x000fe20003f44070 */
[----:B------:R-:W-:-:S03]  /*5c60*/  IMAD.HI.U32 R10, R7, R64, RZ ;  /* 0x00000040070a7227 */ /* 0x000fc600078e00ff */
[C---:B------:R-:W-:Y:S01]  /*5c70*/  ISETP.GT.U32.AND P6, PT, R6.reuse, R58, PT ;  /* 0x0000003a0600720c */ /* 0x040fe20003fc4070 */
[----:B------:R-:W-:Y:S02]  /*5c80*/  IMAD R118, R6, R11, R118 ;  /* 0x0000000b06767224 */ /* 0x000fe400078e0276 */
[----:B------:R-:W-:-:S04]  /*5c90*/  IMAD.HI.U32 R11, R7, R116, RZ ;  /* 0x00000074070b7227 */ /* 0x000fc800078e00ff */
[----:B------:R-:W-:Y:S02]  /*5ca0*/  IMAD.MOV R13, RZ, RZ, -R10 ;  /* 0x000000ffff0d7224 */ /* 0x000fe400078e0a0a */
[----:B------:R-:W-:Y:S02]  /*5cb0*/  IMAD.MOV R11, RZ, RZ, -R11 ;  /* 0x000000ffff0b7224 */ /* 0x000fe400078e0a0b */
[C---:B------:R-:W-:Y:S02]  /*5cc0*/  IMAD R64, R6.reuse, R13, R64 ;  /* 0x0000000d06407224 */ /* 0x040fe400078e0240 */
[----:B------:R-:W-:Y:S02]  /*5cd0*/  IMAD R116, R6, R11, R116 ;  /* 0x0000000b06747224 */ /* 0x000fe400078e0274 */
[--C-:B------:R-:W-:Y:S01]  /*5ce0*/  @!P2 IMAD.IADD R120, R120, 0x1, -R6.reuse ;  /* 0x000000017878a824 */ /* 0x100fe200078e0a06 */
[----:B------:R-:W-:Y:S01]  /*5cf0*/  ISETP.GT.U32.AND P2, PT, R6, R64, PT ;  /* 0x000000400600720c */ /* 0x000fe20003f44070 */
[----:B------:R-:W-:Y:S01]  /*5d00*/  @!P6 IMAD.IADD R58, R58, 0x1, -R6 ;  /* 0x000000013a3ae824 */ /* 0x000fe200078e0a06 */
[----:B------:R-:W-:Y:S01]  /*5d10*/  ISETP.GT.U32.AND P6, PT, R6, R116, PT ;  /* 0x000000740600720c */ /* 0x000fe20003fc4070 */
[----:B------:R-:W-:-:S04]  /*5d20*/  IMAD.HI.U32 R11, R7, R114, RZ ;  /* 0x00000072070b7227 */ /* 0x000fc800078e00ff */
[----:B------:R-:W-:Y:S01]  /*5d30*/  @!P4 IMAD.MOV R56, RZ, RZ, -R56 ;  /* 0x000000ffff38c224 */ /* 0x000fe200078e0a38 */
[----:B------:R-:W-:Y:S01]  /*5d40*/  ISETP.GE.AND P4, PT, R12, RZ, PT ;  /* 0x000000ff0c00720c */ /* 0x000fe20003f86270 */
[----:B------:R-:W-:-:S04]  /*5d50*/  IMAD.HI.U32 R12, R7, R66, RZ ;  /* 0x00000042070c7227 */ /* 0x000fc800078e00ff */
[--C-:B------:R-:W-:Y:S02]  /*5d60*/  @!P2 IMAD.IADD R64, R64, 0x1, -R6.reuse ;  /* 0x000000014040a824 */ /* 0x100fe400078e0a06 */
[--C-:B------:R-:W-:Y:S02]  /*5d70*/  @!P6 IMAD.IADD R116, R116, 0x1, -R6.reuse ;  /* 0x000000017474e824 */ /* 0x100fe400078e0a06 */
[----:B------:R-:W-:Y:S01]  /*5d80*/  IMAD.MOV R11, RZ, RZ, -R11 ;  /* 0x000000ffff0b7224 */ /* 0x000fe200078e0a0b */
[----:B------:R-:W-:Y:S01]  /*5d90*/  ISETP.GT.U32.AND P6, PT, R6, R64, PT ;  /* 0x000000400600720c */ /* 0x000fe20003fc4070 */
[----:B------:R-:W-:Y:S01]  /*5da0*/  @!P5 IMAD.IADD R60, R60, 0x1, -R6 ;  /* 0x000000013c3cd824 */ /* 0x000fe200078e0a06 */
[----:B------:R-:W-:Y:S01]  /*5db0*/  ISETP.GT.U32.AND P5, PT, R6, R118, PT ;  /* 0x000000760600720c */ /* 0x000fe20003fa4070 */
[----:B------:R-:W-:Y:S01]  /*5dc0*/  IMAD.MOV R15, RZ, RZ, -R12 ;  /* 0x000000ffff0f7224 */ /* 0x000fe200078e0a0c */
[----:B------:R-:W-:Y:S01]  /*5dd0*/  LOP3.LUT R12, R8, 0xc6, RZ, 0xfc, !PT ;  /* 0x000000c6080c7812 */ /* 0x000fe200078efcff */
[----:B------:R-:W-:-:S02]  /*5de0*/  IMAD R114, R6, R11, R114 ;  /* 0x0000000b06727224 */ /* 0x000fc400078e0272 */
[C---:B------:R-:W-:Y:S01]  /*5df0*/  IMAD R66, R6.reuse, R15, R66 ;  /* 0x0000000f06427224 */ /* 0x040fe200078e0242 */
[----:B------:R-:W-:Y:S01]  /*5e00*/  IABS R112, R12 ;  /* 0x0000000c00707213 */ /* 0x000fe20000000000 */
[----:B------:R-:W-:Y:S01]  /*5e10*/  @!P1 IMAD.MOV R58, RZ, RZ, -R58 ;  /* 0x000000ffff3a9224 */ /* 0x000fe200078e0a3a */
[C---:B------:R-:W-:Y:S01]  /*5e20*/  ISETP.GT.U32.AND P1, PT, R6.reuse, R114, PT ;  /* 0x000000720600720c */ /* 0x040fe20003f24070 */
[----:B------:R-:W-:Y:S01]  /*5e30*/  @!P3 IMAD.MOV R60, RZ, RZ, -R60 ;  /* 0x000000ffff3cb224 */ /* 0x000fe200078e0a3c */
[----:B------:R-:W-:Y:S01]  /*5e40*/  ISETP.GT.U32.AND P3, PT, R6, R116, PT ;  /* 0x000000740600720c */ /* 0x000fe20003f64070 */
[--C-:B------:R-:W-:Y:S01]  /*5e50*/  @!P6 IMAD.IADD R64, R64, 0x1, -R6.reuse ;  /* 0x000000014040e824 */ /* 0x100fe200078e0a06 */
[----:B------:R-:W-:Y:S01]  /*5e60*/  ISETP.GT.U32.AND P6, PT, R6, R66, PT ;  /* 0x000000420600720c */ /* 0x000fe20003fc4070 */
[----:B------:R-:W-:Y:S01]  /*5e70*/  @!P5 IMAD.IADD R118, R118, 0x1, -R6 ;  /* 0x000000017676d824 */ /* 0x000fe200078e0a06 */
[----:B------:R-:W-:Y:S01]  /*5e80*/  ISETP.GE.AND P5, PT, R14, RZ, PT ;  /* 0x000000ff0e00720c */ /* 0x000fe20003fa6270 */
[----:B------:R-:W-:Y:S01]  /*5e90*/  IMAD.HI.U32 R10, R7, R62, RZ ;  /* 0x0000003e070a7227 */ /* 0x000fe200078e00ff */
[----:B------:R-:W-:-:S02]  /*5ea0*/  LOP3.LUT R14, R8, 0xc4, RZ, 0xfc, !PT ;  /* 0x000000c4080e7812 */ /* 0x000fc400078efcff */
[----:B------:R-:W-:Y:S01]  /*5eb0*/  ISETP.GT.U32.AND P2, PT, R6, R118, PT ;  /* 0x000000760600720c */ /* 0x000fe20003f44070 */
[----:B------:R-:W-:Y:S01]  /*5ec0*/  IMAD.MOV R13, RZ, RZ, -R10 ;  /* 0x000000ffff0d7224 */ /* 0x000fe200078e0a0a */
[----:B------:R-:W-:Y:S01]  /*5ed0*/  IABS R68, R14 ;  /* 0x0000000e00447213 */ /* 0x000fe20000000000 */
[--C-:B------:R-:W-:Y:S01]  /*5ee0*/  @!P1 IMAD.IADD R114, R114, 0x1, -R6.reuse ;  /* 0x0000000172729824 */ /* 0x100fe200078e0a06 */
[----:B------:R-:W-:Y:S01]  /*5ef0*/  LOP3.LUT R15, R8, 0xc0, RZ, 0xfc, !PT ;  /* 0x000000c0080f7812 */ /* 0x000fe200078efcff */
[----:B------:R-:W-:Y:S01]  /*5f00*/  IMAD.HI.U32 R10, R7, R112, RZ ;  /* 0x00000070070a7227 */ /* 0x000fe200078e00ff */
[----:B------:R-:W-:Y:S02]  /*5f10*/  ISETP.GE.AND P1, PT, R19, RZ, PT ;  /* 0x000000ff1300720c */ /* 0x000fe40003f26270 */
[----:B------:R-:W-:Y:S01]  /*5f20*/  IABS R70, R15 ;  /* 0x0000000f00467213 */ /* 0x000fe20000000000 */
[----:B------:R-:W-:Y:S01]  /*5f30*/  @!P6 IMAD.IADD R66, R66, 0x1, -R6 ;  /* 0x000000014242e824 */ /* 0x000fe200078e0a06 */
[----:B------:R-:W-:Y:S01]  /*5f40*/  ISETP.GT.U32.AND P6, PT, R6, R114, PT ;  /* 0x000000720600720c */ /* 0x000fe20003fc4070 */
[----:B------:R-:W-:Y:S01]  /*5f50*/  IMAD.HI.U32 R11, R7, R68, RZ ;  /* 0x00000044070b7227 */ /* 0x000fe200078e00ff */
[----:B------:R-:W-:-:S03]  /*5f60*/  LOP3.LUT R19, R8, 0x2a, RZ, 0xfc, !PT ;  /* 0x0000002a08137812 */ /* 0x000fc600078efcff */
[----:B------:R-:W-:Y:S01]  /*5f70*/  IMAD.MOV R11, RZ, RZ, -R11 ;  /* 0x000000ffff0b7224 */ /* 0x000fe200078e0a0b */
[----:B------:R-:W-:Y:S01]  /*5f80*/  IABS R30, R19 ;  /* 0x00000013001e7213 */ /* 0x000fe20000000000 */
[C---:B------:R-:W-:Y:S02]  /*5f90*/  IMAD R62, R6.reuse, R13, R62 ;  /* 0x0000000d063e7224 */ /* 0x040fe400078e023e */
[----:B------:R-:W-:Y:S02]  /*5fa0*/  IMAD R68, R6, R11, R68 ;  /* 0x0000000b06447224 */ /* 0x000fe400078e0244 */
[----:B------:R-:W-:Y:S02]  /*5fb0*/  IMAD.MOV R13, RZ, RZ, -R10 ;  /* 0x000000ffff0d7224 */ /* 0x000fe400078e0a0a */
[----:B------:R-:W-:Y:S01]  /*5fc0*/  @!P6 IMAD.IADD R114, R114, 0x1, -R6 ;  /* 0x000000017272e824 */ /* 0x000fe200078e0a06 */
[C---:B------:R-:W-:Y:S01]  /*5fd0*/  ISETP.GT.U32.AND P6, PT, R6.reuse, R68, PT ;  /* 0x000000440600720c */ /* 0x040fe20003fc4070 */
[----:B------:R-:W-:Y:S01]  /*5fe0*/  @!P0 IMAD.MOV R120, RZ, RZ, -R120 ;  /* 0x000000ffff788224 */ /* 0x000fe200078e0a78 */
[----:B------:R-:W-:Y:S01]  /*5ff0*/  ISETP.GT.U32.AND P0, PT, R6, R62, PT ;  /* 0x0000003e0600720c */ /* 0x000fe20003f04070 */
[----:B------:R-:W-:Y:S01]  /*6000*/  @!P3 IMAD.IADD R116, R116, 0x1, -R6 ;  /* 0x000000017474b824 */ /* 0x000fe200078e0a06 */
[----:B------:R-:W-:Y:S01]  /*6010*/  ISETP.GE.AND P3, PT, R17, RZ, PT ;  /* 0x000000ff1100720c */ /* 0x000fe20003f66270 */
[----:B------:R-:W-:Y:S01]  /*6020*/  IMAD R112, R6, R13, R112 ;  /* 0x0000000d06707224 */ /* 0x000fe200078e0270 */
[C---:B------:R-:W-:Y:S01]  /*6030*/  LOP3.LUT R13, R8.reuse, 0xc2, RZ, 0xfc, !PT ;  /* 0x000000c2080d7812 */ /* 0x040fe200078efcff */
[----:B------:R-:W-:Y:S01]  /*6040*/  @!P4 IMAD.MOV R116, RZ, RZ, -R116 ;  /* 0x000000ffff74c224 */ /* 0x000fe200078e0a74 */
[----:B------:R-:W-:Y:S01]  /*6050*/  LOP3.LUT R17, R8, 0xb0, RZ, 0xfc, !PT ;  /* 0x000000b008117812 */ /* 0x000fe200078efcff */
[----:B------:R-:W-:Y:S01]  /*6060*/  @!P2 IMAD.IADD R118, R118, 0x1, -R6 ;  /* 0x000000017676a824 */ /* 0x000fe200078e0a06 */
[----:B------:R-:W-:-:S02]  /*6070*/  IABS R110, R13 ;  /* 0x0000000d006e7213 */ /* 0x000fc40000000000 */
[----:B------:R-:W-:Y:S01]  /*6080*/  ISETP.GT.U32.AND P4, PT, R6, R112, PT ;  /* 0x000000700600720c */ /* 0x000fe20003f84070 */
[--C-:B------:R-:W-:Y:S01]  /*6090*/  @!P6 IMAD.IADD R68, R68, 0x1, -R6.reuse ;  /* 0x000000014444e824 */ /* 0x100fe200078e0a06 */
[----:B------:R-:W-:Y:S01]  /*60a0*/  ISETP.GE.AND P2, PT, R16, RZ, PT ;  /* 0x000000ff1000720c */ /* 0x000fe20003f46270 */
[C---:B------:R-:W-:Y:S01]  /*60b0*/  IMAD.HI.U32 R10, R7.reuse, R110, RZ ;  /* 0x0000006e070a7227 */ /* 0x040fe200078e00ff */
[----:B------:R-:W-:Y:S02]  /*60c0*/  LOP3.LUT R16, R8, 0xb2, RZ, 0xfc, !PT ;  /* 0x000000b208107812 */ /* 0x000fe400078efcff */
[----:B------:R-:W-:Y:S01]  /*60d0*/  ISETP.GT.U32.AND P6, PT, R6, R68, PT ;  /* 0x000000440600720c */ /* 0x000fe20003fc4070 */
[----:B------:R-:W-:Y:S01]  /*60e0*/  @!P0 IMAD.IADD R62, R62, 0x1, -R6 ;  /* 0x000000013e3e8824 */ /* 0x000fe200078e0a06 */
[----:B------:R-:W-:Y:S01]  /*60f0*/  ISETP.GE.AND P0, PT, R18, RZ, PT ;  /* 0x000000ff1200720c */ /* 0x000fe20003f06270 */
[----:B------:R-:W-:Y:S01]  /*6100*/  IMAD.MOV R11, RZ, RZ, -R10 ;  /* 0x000000ffff0b7224 */ /* 0x000fe200078e0a0a */
[----:B------:R-:W-:Y:S01]  /*6110*/  IABS R78, R16 ;  /* 0x00000010004e7213 */ /* 0x000fe20000000000 */
[----:B------:R-:W-:Y:S01]  /*6120*/  IMAD.HI.U32 R10, R7, R70, RZ ;  /* 0x00000046070a7227 */ /* 0x000fe200078e00ff */
[----:B------:R-:W-:-:S02]  /*6130*/  IABS R100, R17 ;  /* 0x0000001100647213 */ /* 0x000fc40000000000 */
[----:B------:R-:W-:Y:S01]  /*6140*/  LOP3.LUT R18, R8, 0x2c, RZ, 0xfc, !PT ;  /* 0x0000002c08127812 */ /* 0x000fe200078efcff */
[----:B------:R-:W-:Y:S01]  /*6150*/  @!P5 IMAD.MOV R118, RZ, RZ, -R118 ;  /* 0x000000ffff76d224 */ /* 0x000fe200078e0a76 */
[----:B------:R-:W-:Y:S01]  /*6160*/  ISETP.GT.U32.AND P5, PT, R6, R62, PT ;  /* 0x0000003e0600720c */ /* 0x000fe20003fa4070 */
[----:B------:R-:W-:Y:S01]  /*6170*/  @!P4 IMAD.IADD R112, R112, 0x1, -R6 ;  /* 0x000000017070c824 */ /* 0x000fe200078e0a06 */
[----:B------:R-:W-:Y:S01]  /*6180*/  IABS R32, R18 ;  /* 0x0000001200207213 */ /* 0x000fe20000000000 */
[C---:B------:R-:W-:Y:S02]  /*6190*/  IMAD R110, R6.reuse, R11, R110 ;  /* 0x0000000b066e7224 */ /* 0x040fe400078e026e */
[----:B------:R-:W-:Y:S01]  /*61a0*/  IMAD.MOV R11, RZ, RZ, -R10 ;  /* 0x000000ffff0b7224 */ /* 0x000fe200078e0a0a */
[----:B------:R-:W-:Y:S01]  /*61b0*/  ISETP.GT.U32.AND P4, PT, R6, R112, PT ;  /* 0x000000700600720c */ /* 0x000fe20003f84070 */
[----:B------:R-:W-:Y:S02]  /*61c0*/  @!P6 IMAD.IADD R68, R68, 0x1, -R6 ;  /* 0x000000014444e824 */ /* 0x000fe400078e0a06 */
[----:B------:R-:W-:-:S02]  /*61d0*/  IMAD R70, R6, R11, R70 ;  /* 0x0000000b06467224 */ /* 0x000fc400078e0246 */
[----:B------:R-:W-:Y:S01]  /*61e0*/  @!P2 IMAD.MOV R64, RZ, RZ, -R64 ;  /* 0x000000ffff40a224 */ /* 0x000fe200078e0a40 */
[----:B------:R-:W-:Y:S01]  /*61f0*/  ISETP.GT.U32.AND P2, PT, R6, R66, PT ;  /* 0x000000420600720c */ /* 0x000fe20003f44070 */
[----:B------:R-:W-:Y:S01]  /*6200*/  @!P5 IMAD.IADD R62, R62, 0x1, -R6 ;  /* 0x000000013e3ed824 */ /* 0x000fe200078e0a06 */
[----:B------:R-:W-:Y:S01]  /*6210*/  ISETP.GT.U32.AND P6, PT, R6, R70, PT ;  /* 0x000000460600720c */ /* 0x000fe20003fc4070 */
[----:B------:R-:W-:Y:S01]  /*6220*/  VIADD R10, R9, 0xbe ;  /* 0x000000be090a7836 */ /* 0x000fe20000000000 */
[----:B------:R-:W-:Y:S01]  /*6230*/  ISETP.GE.AND P5, PT, R12, RZ, PT ;  /* 0x000000ff0c00720c */ /* 0x000fe20003fa6270 */
[----:B------:R-:W-:Y:S01]  /*6240*/  @!P0 IMAD.MOV R114, RZ, RZ, -R114 ;  /* 0x000000ffff728224 */ /* 0x000fe200078e0a72 */
[----:B------:R-:W-:Y:S01]  /*6250*/  ISETP.GT.U32.AND P0, PT, R6, R110, PT ;  /* 0x0000006e0600720c */ /* 0x000fe20003f04070 */
[----:B------:R-:W-:Y:S01]  /*6260*/  @!P4 IMAD.IADD R112, R112, 0x1, -R6 ;  /* 0x000000017070c824 */ /* 0x000fe200078e0a06 */
[----:B------:R-:W-:Y:S01]  /*6270*/  ISETP.GE.AND P4, PT, R10, RZ, PT ;  /* 0x000000ff0a00720c */ /* 0x000fe20003f86270 */
[----:B------:R-:W-:Y:S01]  /*6280*/  @!P3 IMAD.MOV R62, RZ, RZ, -R62 ;  /* 0x000000ffff3eb224 */ /* 0x000fe200078e0a3e */
[----:B------:R-:W-:-:S02]  /*6290*/  IABS R108, R10 ;  /* 0x0000000a006c7213 */ /* 0x000fc40000000000 */
[----:B------:R-:W-:Y:S01]  /*62a0*/  LOP3.LUT R10, R8, 0xbc, RZ, 0xfc, !PT ;  /* 0x000000bc080a7812 */ /* 0x000fe200078efcff */
[--C-:B------:R-:W-:Y:S01]  /*62b0*/  @!P2 IMAD.IADD R66, R66, 0x1, -R6.reuse ;  /* 0x000000014242a824 */ /* 0x100fe200078e0a06 */
[----:B------:R-:W-:Y:S01]  /*62c0*/  ISETP.GE.AND P2, PT, R14, RZ, PT ;  /* 0x000000ff0e00720c */ /* 0x000fe20003f46270 */
[----:B------:R-:W-:Y:S01]  /*62d0*/  @!P6 IMAD.IADD R70, R70, 0x1, -R6 ;  /* 0x000000014646e824 */ /* 0x000fe200078e0a06 */
[----:B------:R-:W-:Y:S01]  /*62e0*/  IABS R72, R10 ;  /* 0x0000000a00487213 */ /* 0x000fe20000000000 */
[----:B------:R-:W-:Y:S01]  /*62f0*/  @!P5 IMAD.MOV R112, RZ, RZ, -R112 ;  /* 0x000000ffff70d224 */ /* 0x000fe200078e0a70 */
[----:B------:R-:W-:Y:S01]  /*6300*/  LOP3.LUT R12, R8, 0xba, RZ, 0xfc, !PT ;  /* 0x000000ba080c7812 */ /* 0x000fe200078efcff */
[----:B------:R-:W-:Y:S01]  /*6310*/  @!P1 IMAD.MOV R66, RZ, RZ, -R66 ;  /* 0x000000ffff429224 */ /* 0x000fe200078e0a42 */
[----:B------:R-:W-:Y:S01]  /*6320*/  ISETP.GT.U32.AND P5, PT, R6, R70, PT ;  /* 0x000000460600720c */ /* 0x000fe20003fa4070 */
[----:B------:R-:W-:Y:S01]  /*6330*/  IMAD.HI.U32 R11, R7, R72, RZ ;  /* 0x00000048070b7227 */ /* 0x000fe200078e00ff */
[----:B------:R-:W-:-:S02]  /*6340*/  ISETP.GE.AND P1, PT, R15, RZ, PT ;  /* 0x000000ff0f00720c */ /* 0x000fc40003f26270 */
[----:B------:R-:W-:Y:S01]  /*6350*/  LOP3.LUT R14, R8, 0xb8, RZ, 0xfc, !PT ;  /* 0x000000b8080e7812 */ /* 0x000fe200078efcff */
[----:B------:R-:W-:Y:S01]  /*6360*/  @!P0 IMAD.IADD R110, R110, 0x1, -R6 ;  /* 0x000000016e6e8824 */ /* 0x000fe200078e0a06 */
[----:B------:R-:W-:Y:S01]  /*6370*/  ISETP.GE.AND P0, PT, R10, RZ, PT ;  /* 0x000000ff0a00720c */ /* 0x000fe20003f06270 */
[----:B------:R-:W-:Y:S01]  /*6380*/  IMAD.MOV R15, RZ, RZ, -R11 ;  /* 0x000000ffff0f7224 */ /* 0x000fe200078e0a0b */
[----:B------:R-:W-:Y:S01]  /*6390*/  IABS R106, R12 ;  /* 0x0000000c006a7213 */ /* 0x000fe20000000000 */
[----:B------:R-:W-:Y:S01]  /*63a0*/  IMAD.HI.U32 R10, R7, R108, RZ ;  /* 0x0000006c070a7227 */ /* 0x000fe200078e00ff */
[C---:B------:R-:W-:Y:S02]  /*63b0*/  ISETP.GT.U32.AND P6, PT, R6.reuse, R110, PT ;  /* 0x0000006e0600720c */ /* 0x040fe40003fc4070 */
[----:B------:R-:W-:Y:S01]  /*63c0*/  IABS R74, R14 ;  /* 0x0000000e004a7213 */ /* 0x000fe20000000000 */
[----:B------:R-:W-:Y:S01]  /*63d0*/  IMAD R72, R6, R15, R72 ;  /* 0x0000000f06487224 */ /* 0x000fe200078e0248 */
[----:B------:R-:W-:Y:S01]  /*63e0*/  ISETP.GE.AND P3, PT, R13, RZ, PT ;  /* 0x000000ff0d00720c */ /* 0x000fe20003f66270 */
[----:B------:R-:W-:Y:S01]  /*63f0*/  @!P5 IMAD.IADD R70, R70, 0x1, -R6 ;  /* 0x000000014646d824 */ /* 0x000fe200078e0a06 */
[----:B------:R-:W-:Y:S01]  /*6400*/  LOP3.LUT R15, R8, 0xb4, RZ, 0xfc, !PT ;  /* 0x000000b4080f7812 */ /* 0x000fe200078efcff */
[----:B------:R-:W-:Y:S01]  /*6410*/  IMAD.MOV R13, RZ, RZ, -R10 ;  /* 0x000000ffff0d7224 */ /* 0x000fe200078e0a0a */
[----:B------:R-:W-:Y:S01]  /*6420*/  ISETP.GT.U32.AND P5, PT, R6, R72, PT ;  /* 0x000000480600720c */ /* 0x000fe20003fa4070 */
[----:B------:R-:W-:Y:S01]  /*6430*/  IMAD.HI.U32 R10, R7, R106, RZ ;  /* 0x0000006a070a7227 */ /* 0x000fe200078e00ff */
[----:B------:R-:W-:-:S03]  /*6440*/  IABS R102, R15 ;  /* 0x0000000f00667213 */ /* 0x000fc60000000000 */
[----:B------:R-:W-:Y:S01]  /*6450*/  @!P6 IMAD.IADD R110, R110, 0x1, -R6 ;  /* 0x000000016e6ee824 */ /* 0x000fe200078e0a06 */
[----:B------:R-:W-:Y:S01]  /*6460*/  ISETP.GE.AND P6, PT, R12, RZ, PT ;  /* 0x000000ff0c00720c */ /* 0x000fe20003fc6270 */
[----:B------:R-:W-:Y:S01]  /*6470*/  IMAD.HI.U32 R11, R7, R74, RZ ;  /* 0x0000004a070b7227 */ /* 0x000fe200078e00ff */
[----:B------:R-:W-:-:S03]  /*6480*/  LOP3.LUT R12, R8, 0xb6, RZ, 0xfc, !PT ;  /* 0x000000b6080c7812 */ /* 0x000fc600078efcff */
[----:B------:R-:W-:Y:S01]  /*6490*/  IMAD R108, R6, R13, R108 ;  /* 0x0000000d066c7224 */ /* 0x000fe200078e026c */
[----:B------:R-:W-:Y:S01]  /*64a0*/  IABS R76, R12 ;  /* 0x0000000c004c7213 */ /* 0x000fe20000000000 */
[----:B------:R-:W-:Y:S02]  /*64b0*/  @!P5 IMAD.IADD R72, R72, 0x1, -R6 ;  /* 0x000000014848d824 */ /* 0x000fe400078e0a06 */
[----:B------:R-:W-:Y:S02]  /*64c0*/  IMAD.MOV R13, RZ, RZ, -R10 ;  /* 0x000000ffff0d7224 */ /* 0x000fe400078e0a0a */
[----:B------:R-:W-:Y:S01]  /*64d0*/  IMAD.MOV R11, RZ, RZ, -R11 ;  /* 0x000000ffff0b7224 */ /* 0x000fe200078e0a0b */
[----:B------:R-:W-:Y:S01]  /*64e0*/  ISETP.GT.U32.AND P5, PT, R6, R72, PT ;  /* 0x000000480600720c */ /* 0x000fe20003fa4070 */
[----:B------:R-:W-:-:S04]  /*64f0*/  IMAD.HI.U32 R10, R7, R76, RZ ;  /* 0x0000004c070a7227 */ /* 0x000fc800078e00ff */
[C---:B------:R-:W-:Y:S02]  /*6500*/  IMAD R106, R6.reuse, R13, R106 ;  /* 0x0000000d066a7224 */ /* 0x040fe400078e026a */
[C---:B------:R-:W-:Y:S02]  /*6510*/  IMAD R74, R6.reuse, R11, R74 ;  /* 0x0000000b064a7224 */ /* 0x040fe400078e024a */
[----:B------:R-:W-:Y:S02]  /*6520*/  IMAD.MOV R13, RZ, RZ, -R10 ;  /* 0x000000ffff0d7224 */ /* 0x000fe400078e0a0a */
[----:B------:R-:W-:Y:S01]  /*6530*/  @!P1 IMAD.MOV R70, RZ, RZ, -R70 ;  /* 0x000000ffff469224 */ /* 0x000fe200078e0a46 */
[C---:B------:R-:W-:Y:S01]  /*6540*/  ISETP.GT.U32.AND P1, PT, R6.reuse, R74, PT ;  /* 0x0000004a0600720c */ /* 0x040fe20003f24070 */
[----:B------:R-:W-:Y:S02]  /*6550*/  IMAD R76, R6, R13, R76 ;  /* 0x0000000d064c7224 */ /* 0x000fe400078e024c */
[----:B------:R-:W-:-:S02]  /*6560*/  @!P5 IMAD.IADD R72, R72, 0x1, -R6 ;  /* 0x000000014848d824 */ /* 0x000fc400078e0a06 */
[----:B------:R-:W-:Y:S01]  /*6570*/  @!P3 IMAD.MOV R110, RZ, RZ, -R110 ;  /* 0x000000ffff6eb224 */ /* 0x000fe200078e0a6e */
[C---:B------:R-:W-:Y:S01]  /*6580*/  ISETP.GT.U32.AND P5, PT, R6.reuse, R76, PT ;  /* 0x0000004c0600720c */ /* 0x040fe20003fa4070 */
[----:B------:R-:W-:Y:S01]  /*6590*/  @!P2 IMAD.MOV R68, RZ, RZ, -R68 ;  /* 0x000000ffff44a224 */ /* 0x000fe200078e0a44 */
[C---:B------:R-:W-:Y:S01]  /*65a0*/  ISETP.GT.U32.AND P3, PT, R6.reuse, R106, PT ;  /* 0x0000006a0600720c */ /* 0x040fe20003f64070 */
[----:B------:R-:W-:Y:S01]  /*65b0*/  IMAD.HI.U32 R11, R7, R102, RZ ;  /* 0x00000066070b7227 */ /* 0x000fe200078e00ff */
[----:B------:R-:W-:-:S03]  /*65c0*/  ISETP.GT.U32.AND P2, PT, R6, R108, PT ;  /* 0x0000006c0600720c */ /* 0x000fc60003f44070 */
[----:B------:R-:W-:Y:S02]  /*65d0*/  IMAD.MOV R11, RZ, RZ, -R11 ;  /* 0x000000ffff0b7224 */ /* 0x000fe400078e0a0b */
[----:B------:R-:W-:Y:S02]  /*65e0*/  @!P1 IMAD.IADD R74, R74, 0x1, -R6 ;  /* 0x000000014a4a9824 */ /* 0x000fe400078e0a06 */
[----:B------:R-:W-:-:S04]  /*65f0*/  IMAD.HI.U32 R10, R7, R78, RZ ;  /* 0x0000004e070a7227 */ /* 0x000fc800078e00ff */
[----:B------:R-:W-:Y:S02]  /*6600*/  IMAD R102, R6, R11, R102 ;  /* 0x0000000b06667224 */ /* 0x000fe400078e0266 */
[----:B------:R-:W-:Y:S02]  /*6610*/  VIADD R11, R9, 0xae ;  /* 0x000000ae090b7836 */ /* 0x000fe40000000000 */
[--C-:B------:R-:W-:Y:S01]  /*6620*/  @!P5 IMAD.IADD R76, R76, 0x1, -R6.reuse ;  /* 0x000000014c4cd824 */ /* 0x100fe200078e0a06 */
[----:B------:R-:W-:Y:S01]  /*6630*/  ISETP.GT.U32.AND P5, PT, R6, R74, PT ;  /* 0x0000004a0600720c */ /* 0x000fe20003fa4070 */
[----:B------:R-:W-:Y:S01]  /*6640*/  @!P3 IMAD.IADD R106, R106, 0x1, -R6 ;  /* 0x000000016a6ab824 */ /* 0x000fe200078e0a06 */
[----:B------:R-:W-:Y:S01]  /*6650*/  ISETP.GE.AND P1, PT, R11, RZ, PT ;  /* 0x000000ff0b00720c */ /* 0x000fe20003f26270 */
[----:B------:R-:W-:Y:S01]  /*6660*/  IMAD.MOV R13, RZ, RZ, -R10 ;  /* 0x000000ffff0d7224 */ /* 0x000fe200078e0a0a */
[----:B------:R-:W-:Y:S01]  /*6670*/  IABS R82, R11 ;  /* 0x0000000b00527213 */ /* 0x000fe20000000000 */
[----:B------:R-:W-:Y:S01]  /*6680*/  @!P2 IMAD.IADD R108, R108, 0x1, -R6 ;  /* 0x000000016c6ca824 */ /* 0x000fe200078e0a06 */
[----:B------:R-:W-:Y:S01]  /*6690*/  ISETP.GT.U32.AND P3, PT, R6, R106, PT ;  /* 0x0000006a0600720c */ /* 0x000fe20003f64070 */
[----:B------:R-:W-:-:S03]  /*66a0*/  IMAD.HI.U32 R10, R7, R100, RZ ;  /* 0x00000064070a7227 */ /* 0x000fc600078e00ff */
[----:B------:R-:W-:Y:S01]  /*66b0*/  ISETP.GT.U32.AND P2, PT, R6, R108, PT ;  /* 0x0000006c0600720c */ /* 0x000fe20003f44070 */
[----:B------:R-:W-:Y:S02]  /*66c0*/  IMAD.MOV R11, RZ, RZ, -R10 ;  /* 0x000000ffff0b7224 */ /* 0x000fe400078e0a0a */
[----:B------:R-:W-:Y:S02]  /*66d0*/  @!P5 IMAD.IADD R74, R74, 0x1, -R6 ;  /* 0x000000014a4ad824 */ /* 0x000fe400078e0a06 */
[C---:B------:R-:W-:Y:S02]  /*66e0*/  IMAD R100, R6.reuse, R11, R100 ;  /* 0x0000000b06647224 */ /* 0x040fe400078e0264 */
[----:B------:R-:W-:Y:S01]  /*66f0*/  IMAD R78, R6, R13, R78 ;  /* 0x0000000d064e7224 */ /* 0x000fe200078e024e */
[----:B------:R-:W-:Y:S01]  /*6700*/  LOP3.LUT R13, R8, 0xaa, RZ, 0xfc, !PT ;  /* 0x000000aa080d7812 */ /* 0x000fe200078efcff */
[----:B------:R-:W-:Y:S01]  /*6710*/  @!P3 IMAD.IADD R106, R106, 0x1, -R6 ;  /* 0x000000016a6ab824 */ /* 0x000fe200078e0a06 */
[C---:B------:R-:W-:Y:S01]  /*6720*/  ISETP.GT.U32.AND P5, PT, R6.reuse, R100, PT ;  /* 0x000000640600720c */ /* 0x040fe20003fa4070 */
[----:B------:R-:W-:Y:S01]  /*6730*/  @!P0 IMAD.MOV R72, RZ, RZ, -R72 ;  /* 0x000000ffff488224 */ /* 0x000fe200078e0a48 */
[----:B------:R-:W-:Y:S01]  /*6740*/  ISETP.GT.U32.AND P0, PT, R6, R78, PT ;  /* 0x0000004e0600720c */ /* 0x000fe20003f04070 */
[----:B------:R-:W-:Y:S01]  /*6750*/  @!P2 IMAD.IADD R108, R108, 0x1, -R6 ;  /* 0x000000016c6ca824 */ /* 0x000fe200078e0a06 */
[----:B------:R-:W-:Y:S01]  /*6760*/  ISETP.GE.AND P2, PT, R14, RZ, PT ;  /* 0x000000ff0e00720c */ /* 0x000fe20003f46270 */
[----:B------:R-:W-:Y:S01]  /*6770*/  @!P6 IMAD.MOV R106, RZ, RZ, -R106 ;  /* 0x000000ffff6ae224 */ /* 0x000fe200078e0a6a */
[----:B------:R-:W-:Y:S01]  /*6780*/  ISETP.GE.AND P6, PT, R12, RZ, PT ;  /* 0x000000ff0c00720c */ /* 0x000fe20003fc6270 */
[----:B------:R-:W-:Y:S01]  /*6790*/  @!P4 IMAD.MOV R108, RZ, RZ, -R108 ;  /* 0x000000ffff6cc224 */ /* 0x000fe200078e0a6c */
[----:B------:R-:W-:Y:S01]  /*67a0*/  ISETP.GT.U32.AND P4, PT, R6, R76, PT ;  /* 0x0000004c0600720c */ /* 0x000fe20003f84070 */
[----:B------:R-:W-:Y:S01]  /*67b0*/  IMAD.HI.U32 R10, R7, R82, RZ ;  /* 0x00000052070a7227 */ /* 0x000fe200078e00ff */
[----:B------:R-:W-:-:S02]  /*67c0*/  LOP3.LUT R12, R8, 0xac, RZ, 0xfc, !PT ;  /* 0x000000ac080c7812 */ /* 0x000fc400078efcff */
[----:B------:R-:W-:Y:S01]  /*67d0*/  ISETP.GT.U32.AND P3, PT, R6, R102, PT ;  /* 0x000000660600720c */ /* 0x000fe20003f64070 */
[----:B------:R-:W-:Y:S01]  /*67e0*/  @!P5 IMAD.IADD R100, R100, 0x1, -R6 ;  /* 0x000000016464d824 */ /* 0x000fe200078e0a06 */
[----:B------:R-:W-:Y:S01]  /*67f0*/  IABS R98, R12 ;  /* 0x0000000c00627213 */ /* 0x000fe20000000000 */
[----:B------:R-:W-:Y:S01]  /*6800*/  IMAD.MOV R11, RZ, RZ, -R10 ;  /* 0x000000ffff0b7224 */ /* 0x000fe200078e0a0a */
[----:B------:R-:W-:Y:S01]  /*6810*/  IABS R80, R13 ;  /* 0x0000000d00507213 */ /* 0x000fe20000000000 */
[----:B------:R-:W-:Y:S01]  /*6820*/  @!P0 IMAD.IADD R78, R78, 0x1, -R6 ;  /* 0x000000014e4e8824 */ /* 0x000fe200078e0a06 */
[----:B------:R-:W-:Y:S01]  /*6830*/  ISETP.GT.U32.AND P5, PT, R6, R100, PT ;  /* 0x000000640600720c */ /* 0x000fe20003fa4070 */
[----:B------:R-:W-:Y:S01]  /*6840*/  IMAD.HI.U32 R10, R7, R98, RZ ;  /* 0x00000062070a7227 */ /* 0x000fe200078e00ff */
[----:B------:R-:W-:-:S03]  /*6850*/  LOP3.LUT R14, R8, 0xa8, RZ, 0xfc, !PT ;  /* 0x000000a8080e7812 */ /* 0x000fc600078efcff */
[C---:B------:R-:W-:Y:S01]  /*6860*/  IMAD R82, R6.reuse, R11, R82 ;  /* 0x0000000b06527224 */ /* 0x040fe200078e0252 */
[----:B------:R-:W-:Y:S01]  /*6870*/  IABS R96, R14 ;  /* 0x0000000e00607213 */ /* 0x000fe20000000000 */
[----:B------:R-:W-:Y:S01]  /*6880*/  @!P2 IMAD.MOV R74, RZ, RZ, -R74 ;  /* 0x000000ffff4aa224 */ /* 0x000fe200078e0a4a */
[----:B------:R-:W-:Y:S01]  /*6890*/  ISETP.GT.U32.AND P2, PT, R6, R78, PT ;  /* 0x0000004e0600720c */ /* 0x000fe20003f44070 */
[----:B------:R-:W-:Y:S01]  /*68a0*/  @!P4 IMAD.IADD R76, R76, 0x1, -R6 ;  /* 0x000000014c4cc824 */ /* 0x000fe200078e0a06 */
[----:B------:R-:W-:Y:S01]  /*68b0*/  ISETP.GE.AND P4, PT, R15, RZ, PT ;  /* 0x000000ff0f00720c */ /* 0x000fe20003f86270 */
[----:B------:R-:W-:Y:S01]  /*68c0*/  IMAD.MOV R11, RZ, RZ, -R10 ;  /* 0x000000ffff0b7224 */ /* 0x000fe200078e0a0a */
[----:B------:R-:W-:Y:S01]  /*68d0*/  LOP3.LUT R15, R8, 0xa4, RZ, 0xfc, !PT ;  /* 0x000000a4080f7812 */ /* 0x000fe200078efcff */
[----:B------:R-:W-:Y:S01]  /*68e0*/  @!P3 IMAD.IADD R102, R102, 0x1, -R6 ;  /* 0x000000016666b824 */ /* 0x000fe200078e0a06 */
[----:B------:R-:W-:Y:S01]  /*68f0*/  ISETP.GE.AND P3, PT, R16, RZ, PT ;  /* 0x000000ff1000720c */ /* 0x000fe20003f66270 */
[----:B------:R-:W-:Y:S01]  /*6900*/  @!P6 IMAD.MOV R76, RZ, RZ, -R76 ;  /* 0x000000ffff4ce224 */ /* 0x000fe200078e0a4c */
[C---:B------:R-:W-:Y:S01]  /*6910*/  ISETP.GT.U32.AND P6, PT, R6.reuse, R82, PT ;  /* 0x000000520600720c */ /* 0x040fe20003fc4070 */
[C---:B------:R-:W-:Y:S01]  /*6920*/  IMAD R98, R6.reuse, R11, R98 ;  /* 0x0000000b06627224 */ /* 0x040fe200078e0262 */
[----:B------:R-:W-:Y:S01]  /*6930*/  ISETP.GT.U32.AND P0, PT, R6, R102, PT ;  /* 0x000000660600720c */ /* 0x000fe20003f04070 */
[----:B------:R-:W-:Y:S01]  /*6940*/  IMAD.HI.U32 R10, R7, R80, RZ ;  /* 0x00000050070a7227 */ /* 0x000fe200078e00ff */
[----:B------:R-:W-:-:S02]  /*6950*/  LOP3.LUT R16, R8, 0xa2, RZ, 0xfc, !PT ;  /* 0x000000a208107812 */ /* 0x000fc400078efcff */
[----:B------:R-:W-:Y:S01]  /*6960*/  IABS R94, R15 ;  /* 0x0000000f005e7213 */ /* 0x000fe20000000000 */
[----:B------:R-:W-:Y:S01]  /*6970*/  @!P5 IMAD.IADD R100, R100, 0x1, -R6 ;  /* 0x000000016464d824 */ /* 0x000fe200078e0a06 */
[----:B------:R-:W-:Y:S01]  /*6980*/  ISETP.GT.U32.AND P5, PT, R6, R98, PT ;  /* 0x000000620600720c */ /* 0x000fe20003fa4070 */
[----:B------:R-:W-:Y:S01]  /*6990*/  IMAD.MOV R11, RZ, RZ, -R10 ;  /* 0x000000ffff0b7224 */ /* 0x000fe200078e0a0a */
[----:B------:R-:W-:Y:S01]  /*69a0*/  IABS R86, R16 ;  /* 0x0000001000567213 */ /* 0x000fe20000000000 */
[----:B------:R-:W-:Y:S01]  /*69b0*/  @!P2 IMAD.IADD R78, R78, 0x1, -R6 ;  /* 0x000000014e4ea824 */ /* 0x000fe200078e0a06 */
[----:B------:R-:W-:Y:S01]  /*69c0*/  ISETP.GE.AND P2, PT, R12, RZ, PT ;  /* 0x000000ff0c00720c */ /* 0x000fe20003f46270 */
[----:B------:R-:W-:Y:S01]  /*69d0*/  IMAD R80, R6, R11, R80 ;  /* 0x0000000b06507224 */ /* 0x000fe200078e0250 */
[----:B------:R-:W-:Y:S01]  /*69e0*/  LOP3.LUT R12, R8, 0xa6, RZ, 0xfc, !PT ;  /* 0x000000a6080c7812 */ /* 0x000fe200078efcff */
[----:B------:R-:W-:Y:S02]  /*69f0*/  @!P3 IMAD.MOV R78, RZ, RZ, -R78 ;  /* 0x000000ffff4eb224 */ /* 0x000fe400078e0a4e */
[----:B------:R-:W-:Y:S01]  /*6a00*/  @!P6 IMAD.IADD R82, R82, 0x1, -R6 ;  /* 0x000000015252e824 */ /* 0x000fe200078e0a06 */
[----:B------:R-:W-:Y:S01]  /*6a10*/  ISETP.GT.U32.AND P3, PT, R6, R80, PT ;  /* 0x000000500600720c */ /* 0x000fe20003f64070 */
[----:B------:R-:W-:Y:S01]  /*6a20*/  IMAD.HI.U32 R10, R7, R96, RZ ;  /* 0x00000060070a7227 */ /* 0x000fe200078e00ff */
[----:B------:R-:W-:-:S02]  /*6a30*/  IABS R84, R12 ;  /* 0x0000000c00547213 */ /* 0x000fc40000000000 */
[----:B------:R-:W-:Y:S01]  /*6a40*/  ISETP.GE.AND P6, PT, R13, RZ, PT ;  /* 0x000000ff0d00720c */ /* 0x000fe20003fc6270 */
[----:B------:R-:W-:Y:S01]  /*6a50*/  @!P5 IMAD.IADD R98, R98, 0x1, -R6 ;  /* 0x000000016262d824 */ /* 0x000fe200078e0a06 */
[----:B------:R-:W-:Y:S01]  /*6a60*/  ISETP.GT.U32.AND P5, PT, R6, R82, PT ;  /* 0x000000520600720c */ /* 0x000fe20003fa4070 */
[----:B------:R-:W-:Y:S02]  /*6a70*/  IMAD.MOV R11, RZ, RZ, -R10 ;  /* 0x000000ffff0b7224 */ /* 0x000fe400078e0a0a */
[----:B------:R-:W-:Y:S01]  /*6a80*/  @!P0 IMAD.IADD R102, R102, 0x1, -R6 ;  /* 0x0000000166668824 */ /* 0x000fe200078e0a06 */
[----:B------:R-:W-:Y:S01]  /*6a90*/  ISETP.GE.AND P0, PT, R17, RZ, PT ;  /* 0x000000ff1100720c */ /* 0x000fe20003f06270 */
[----:B------:R-:W-:Y:S01]  /*6aa0*/  IMAD R96, R6, R11, R96 ;  /* 0x0000000b06607224 */ /* 0x000fe200078e0260 */
[----:B------:R-:W-:Y:S01]  /*6ab0*/  LOP3.LUT R17, R8, 0x82, RZ, 0xfc, !PT ;  /* 0x0000008208117812 */ /* 0x000fe200078efcff */
[----:B------:R-:W-:Y:S02]  /*6ac0*/  @!P3 IMAD.IADD R80, R80, 0x1, -R6 ;  /* 0x000000015050b824 */ /* 0x000fe400078e0a06 */
[----:B------:R-:W-:Y:S01]  /*6ad0*/  IMAD.HI.U32 R10, R7, R84, RZ ;  /* 0x00000054070a7227 */ /* 0x000fe200078e00ff */
[----:B------:R-:W-:-:S02]  /*6ae0*/  IABS R192, R17 ;  /* 0x0000001100c07213 */ /* 0x000fc40000000000 */
[----:B------:R-:W-:Y:S01]  /*6af0*/  ISETP.GT.U32.AND P3, PT, R6, R80, PT ;  /* 0x000000500600720c */ /* 0x000fe20003f64070 */
[----:B------:R-:W-:Y:S01]  /*6b00*/  @!P5 IMAD.IADD R82, R82, 0x1, -R6 ;  /* 0x000000015252d824 */ /* 0x000fe200078e0a06 */
[----:B------:R-:W-:Y:S01]  /*6b10*/  ISETP.GT.U32.AND P5, PT, R6, R96, PT ;  /* 0x000000600600720c */ /* 0x000fe20003fa4070 */
[----:B------:R-:W-:-:S04]  /*6b20*/  IMAD.HI.U32 R11, R7, R94, RZ ;  /* 0x0000005e070b7227 */ /* 0x000fc800078e00ff */
[----:B------:R-:W-:Y:S01]  /*6b30*/  @!P4 IMAD.MOV R102, RZ, RZ, -R102 ;  /* 0x000000ffff66c224 */ /* 0x000fe200078e0a66 */
[----:B------:R-:W-:Y:S01]  /*6b40*/  ISETP.GT.U32.AND P4, PT, R6, R98, PT ;  /* 0x000000620600720c */ /* 0x000fe20003f84070 */
[----:B------:R-:W-:Y:S02]  /*6b50*/  IMAD.MOV R13, RZ, RZ, -R10 ;  /* 0x000000ffff0d7224 */ /* 0x000fe400078e0a0a */
[----:B------:R-:W-:-:S04]  /*6b60*/  IMAD.HI.U32 R10, R7, R86, RZ ;  /* 0x00000056070a7227 */ /* 0x000fc800078e00ff */
[----:B------:R-:W-:Y:S02]  /*6b70*/  IMAD.MOV R11, RZ, RZ, -R11 ;  /* 0x000000ffff0b7224 */ /* 0x000fe400078e0a0b */
[C---:B------:R-:W-:Y:S02]  /*6b80*/  IMAD R84, R6.reuse, R13, R84 ;  /* 0x0000000d06547224 */ /* 0x040fe400078e0254 */
[----:B------:R-:W-:Y:S02]  /*6b90*/  IMAD.MOV R13, RZ, RZ, -R10 ;  /* 0x000000ffff0d7224 */ /* 0x000fe400078e0a0a */
[C---:B------:R-:W-:Y:S02]  /*6ba0*/  IMAD R94, R6.reuse, R11, R94 ;  /* 0x0000000b065e7224 */ /* 0x040fe400078e025e */
[----:B------:R-:W-:Y:S02]  /*6bb0*/  IMAD R86, R6, R13, R86 ;  /* 0x0000000d06567224 */ /* 0x000fe400078e0256 */
[--C-:B------:R-:W-:Y:S01]  /*6bc0*/  @!P3 IMAD.IADD R80, R80, 0x1, -R6.reuse ;  /* 0x000000015050b824 */ /* 0x100fe200078e0a06 */
[----:B------:R-:W-:Y:S01]  /*6bd0*/  ISETP.GT.U32.AND P3, PT, R6, R94, PT ;  /* 0x0000005e0600720c */ /* 0x000fe20003f64070 */
[--C-:B------:R-:W-:Y:S01]  /*6be0*/  @!P5 IMAD.IADD R96, R96, 0x1, -R6.reuse ;  /* 0x000000016060d824 */ /* 0x100fe200078e0a06 */
[----:B------:R-:W-:Y:S01]  /*6bf0*/  ISETP.GT.U32.AND P5, PT, R6, R84, PT ;  /* 0x000000540600720c */ /* 0x000fe20003fa4070 */
[----:B------:R-:W-:Y:S01]  /*6c00*/  @!P4 IMAD.IADD R98, R98, 0x1, -R6 ;  /* 0x000000016262c824 */ /* 0x000fe200078e0a06 */
[----:B------:R-:W-:Y:S01]  /*6c10*/  ISETP.GE.AND P4, PT, R12, RZ, PT ;  /* 0x000000ff0c00720c */ /* 0x000fe20003f86270 */
[----:B------:R-:W-:Y:S01]  /*6c20*/  @!P6 IMAD.MOV R80, RZ, RZ, -R80 ;  /* 0x000000ffff50e224 */ /* 0x000fe200078e0a50 */
[----:B------:R-:W-:Y:S01]  /*6c30*/  ISETP.GT.U32.AND P6, PT, R6, R86, PT ;  /* 0x000000560600720c */ /* 0x000fe20003fc4070 */
[----:B------:R-:W-:Y:S01]  /*6c40*/  @!P1 IMAD.MOV R82, RZ, RZ, -R82 ;  /* 0x000000ffff529224 */ /* 0x000fe200078e0a52 */
[----:B------:R-:W-:Y:S01]  /*6c50*/  LOP3.LUT R12, R8, 0xa0, RZ, 0xfc, !PT ;  /* 0x000000a0080c7812 */ /* 0x000fe200078efcff */
[----:B------:R-:W-:Y:S01]  /*6c60*/  VIADD R11, R9, 0x9e ;  /* 0x0000009e090b7836 */ /* 0x000fe20000000000 */
[----:B------:R-:W-:Y:S01]  /*6c70*/  ISETP.GT.U32.AND P1, PT, R6, R96, PT ;  /* 0x000000600600720c */ /* 0x000fe20003f24070 */
[----:B------:R-:W-:Y:S01]  /*6c80*/  @!P0 IMAD.MOV R100, RZ, RZ, -R100 ;  /* 0x000000ffff648224 */ /* 0x000fe200078e0a64 */
[----:B------:R-:W-:Y:S01]  /*6c90*/  IABS R92, R12 ;  /* 0x0000000c005c7213 */ /* 0x000fe20000000000 */
[--C-:B------:R-:W-:Y:S01]  /*6ca0*/  @!P3 IMAD.IADD R94, R94, 0x1, -R6.reuse ;  /* 0x000000015e5eb824 */ /* 0x100fe200078e0a06 */
[----:B------:R-:W-:Y:S01]  /*6cb0*/  IABS R88, R11 ;  /* 0x0000000b00587213 */ /* 0x000fe20000000000 */
[----:B------:R-:W-:Y:S01]  /*6cc0*/  @!P5 IMAD.IADD R84, R84, 0x1, -R6 ;  /* 0x000000015454d824 */ /* 0x000fe200078e0a06 */
[----:B------:R-:W-:Y:S01]  /*6cd0*/  ISETP.GE.AND P0, PT, R14, RZ, PT ;  /* 0x000000ff0e00720c */ /* 0x000fe20003f06270 */
[----:B------:R-:W-:Y:S01]  /*6ce0*/  IMAD.HI.U32 R10, R7, R92, RZ ;  /* 0x0000005c070a7227 */ /* 0x000fe200078e00ff */
[----:B------:R-:W-:-:S02]  /*6cf0*/  LOP3.LUT R14, R8, 0x9a, RZ, 0xfc, !PT ;  /* 0x0000009a080e7812 */ /* 0x000fc400078efcff */
[----:B------:R-:W-:Y:S01]  /*6d00*/  ISETP.GT.U32.AND P3, PT, R6, R84, PT ;  /* 0x000000540600720c */ /* 0x000fe20003f64070 */
[----:B------:R-:W-:Y:S01]  /*6d10*/  @!P6 IMAD.IADD R86, R86, 0x1, -R6 ;  /* 0x000000015656e824 */ /* 0x000fe200078e0a06 */
[----:B------:R-:W-:Y:S01]  /*6d20*/  ISETP.GT.U32.AND P6, PT, R6, R94, PT ;  /* 0x0000005e0600720c */ /* 0x000fe20003fc4070 */
[----:B------:R-:W-:Y:S01]  /*6d30*/  IMAD.MOV R13, RZ, RZ, -R10 ;  /* 0x000000ffff0d7224 */ /* 0x000fe200078e0a0a */
[----:B------:R-:W-:Y:S01]  /*6d40*/  IABS R162, R14 ;  /* 0x0000000e00a27213 */ /* 0x000fe20000000000 */
[----:B------:R-:W-:Y:S01]  /*6d50*/  IMAD.HI.U32 R10, R7, R88, RZ ;  /* 0x00000058070a7227 */ /* 0x000fe200078e00ff */
[----:B------:R-:W-:Y:S02]  /*6d60*/  ISETP.GE.AND P5, PT, R16, RZ, PT ;  /* 0x000000ff1000720c */ /* 0x000fe40003fa6270 */
[----:B------:R-:W-:Y:S01]  /*6d70*/  LOP3.LUT R16, R8, 0x84, RZ, 0xfc, !PT ;  /* 0x0000008408107812 */ /* 0x000fe200078efcff */
[----:B------:R-:W-:Y:S01]  /*6d80*/  @!P1 IMAD.IADD R96, R96, 0x1, -R6 ;  /* 0x0000000160609824 */ /* 0x000fe200078e0a06 */
[----:B------:R-:W-:Y:S01]  /*6d90*/  ISETP.GE.AND P1, PT, R11, RZ, PT ;  /* 0x000000ff0b00720c */ /* 0x000fe20003f26270 */
[----:B------:R-:W-:Y:S01]  /*6da0*/  IMAD.MOV R11, RZ, RZ, -R10 ;  /* 0x000000ffff0b7224 */ /* 0x000fe200078e0a0a */
[----:B------:R-:W-:Y:S01]  /*6db0*/  IABS R184, R16 ;  /* 0x0000001000b87213 */ /* 0x000fe20000000000 */
[----:B------:R-:W-:Y:S01]  /*6dc0*/  IMAD R92, R6, R13, R92 ;  /* 0x0000000d065c7224 */ /* 0x000fe200078e025c */
[----:B------:R-:W-:Y:S01]  /*6dd0*/  LOP3.LUT R13, R8, 0x9c, RZ, 0xfc, !PT ;  /* 0x0000009c080d7812 */ /* 0x000fe200078efcff */
[----:B------:R-:W-:-:S02]  /*6de0*/  IMAD R88, R6, R11, R88 ;  /* 0x0000000b06587224 */ /* 0x000fc400078e0258 */
[--C-:B------:R-:W-:Y:S01]  /*6df0*/  @!P6 IMAD.IADD R94, R94, 0x1, -R6.reuse ;  /* 0x000000015e5ee824 */ /* 0x100fe200078e0a06 */
[----:B------:R-:W-:Y:S01]  /*6e00*/  IABS R90, R13 ;  /* 0x0000000d005a7213 */ /* 0x000fe20000000000 */
[----:B------:R-:W-:Y:S01]  /*6e10*/  @!P3 IMAD.IADD R84, R84, 0x1, -R6 ;  /* 0x000000015454b824 */ /* 0x000fe200078e0a06 */
[C---:B------:R-:W-:Y:S01]  /*6e20*/  ISETP.GT.U32.AND P6, PT, R6.reuse, R88, PT ;  /* 0x000000580600720c */ /* 0x040fe20003fc4070 */
[----:B------:R-:W-:Y:S01]  /*6e30*/  @!P2 IMAD.MOV R98, RZ, RZ, -R98 ;  /* 0x000000ffff62a224 */ /* 0x000fe200078e0a62 */
[----:B------:R-:W-:Y:S01]  /*6e40*/  ISETP.GT.U32.AND P3, PT, R6, R92, PT ;  /* 0x0000005c0600720c */ /* 0x000fe20003f64070 */
[----:B------:R-:W-:Y:S01]  /*6e50*/  IMAD.HI.U32 R10, R7, R90, RZ ;  /* 0x0000005a070a7227 */ /* 0x000fe200078e00ff */
[----:B------:R-:W-:Y:S02]  /*6e60*/  ISETP.GE.AND P2, PT, R15, RZ, PT ;  /* 0x000000ff0f00720c */ /* 0x000fe40003f46270 */
[----:B------:R-:W-:Y:S01]  /*6e70*/  LOP3.LUT R15, R8, 0x98, RZ, 0xfc, !PT ;  /* 0x00000098080f7812 */ /* 0x000fe200078efcff */
[----:B------:R-:W-:Y:S01]  /*6e80*/  @!P0 IMAD.MOV R96, RZ, RZ, -R96 ;  /* 0x000000ffff608224 */ /* 0x000fe200078e0a60 */
[----:B------:R-:W-:Y:S01]  /*6e90*/  ISETP.GT.U32.AND P0, PT, R6, R86, PT ;  /* 0x000000560600720c */ /* 0x000fe20003f04070 */
[----:B------:R-:W-:Y:S01]  /*6ea0*/  IMAD.MOV R11, RZ, RZ, -R10 ;  /* 0x000000ffff0b7224 */ /* 0x000fe200078e0a0a */
[----:B------:R-:W-:Y:S01]  /*6eb0*/  IABS R164, R15 ;  /* 0x0000000f00a47213 */ /* 0x000fe20000000000 */
[----:B------:R-:W-:-:S02]  /*6ec0*/  @!P4 IMAD.MOV R84, RZ, RZ, -R84 ;  /* 0x000000ffff54c224 */ /* 0x000fc400078e0a54 */
[--C-:B------:R-:W-:Y:S02]  /*6ed0*/  @!P6 IMAD.IADD R88, R88, 0x1, -R6.reuse ;  /* 0x000000015858e824 */ /* 0x100fe400078e0a06 */
[----:B------:R-:W-:Y:S01]  /*6ee0*/  @!P3 IMAD.IADD R92, R92, 0x1, -R6 ;  /* 0x000000015c5cb824 */ /* 0x000fe200078e0a06 */
[----:B------:R-:W-:Y:S01]  /*6ef0*/  ISETP.GE.AND P3, PT, R13, RZ, PT ;  /* 0x000000ff0d00720c */ /* 0x000fe20003f66270 */
[C---:B------:R-:W-:Y:S01]  /*6f00*/  IMAD R90, R6.reuse, R11, R90 ;  /* 0x0000000b065a7224 */ /* 0x040fe200078e025a */
[C---:B------:R-:W-:Y:S01]  /*6f10*/  ISETP.GT.U32.AND P6, PT, R6.reuse, R88, PT ;  /* 0x000000580600720c */ /* 0x040fe20003fc4070 */
[----:B------:R-:W-:Y:S01]  /*6f20*/  @!P2 IMAD.MOV R94, RZ, RZ, -R94 ;  /* 0x000000ffff5ea224 */ /* 0x000fe200078e0a5e */
[C---:B------:R-:W-:Y:S01]  /*6f30*/  ISETP.GT.U32.AND P4, PT, R6.reuse, R92, PT ;  /* 0x0000005c0600720c */ /* 0x040fe20003f84070 */
[----:B------:R-:W-:Y:S01]  /*6f40*/  IMAD.HI.U32 R11, R7, R164, RZ ;  /* 0x000000a4070b7227 */ /* 0x000fe200078e00ff */
[----:B------:R-:W-:-:S03]  /*6f50*/  ISETP.GT.U32.AND P2, PT, R6, R90, PT ;  /* 0x0000005a0600720c */ /* 0x000fc60003f44070 */
[----:B------:R-:W-:Y:S01]  /*6f60*/  @!P0 IMAD.IADD R86, R86, 0x1, -R6 ;  /* 0x0000000156568824 */ /* 0x000fe200078e0a06 */
[----:B------:R-:W-:Y:S01]  /*6f70*/  ISETP.GE.AND P0, PT, R12, RZ, PT ;  /* 0x000000ff0c00720c */ /* 0x000fe20003f06270 */
[----:B------:R-:W-:Y:S01]  /*6f80*/  IMAD.HI.U32 R10, R7, R162, RZ ;  /* 0x000000a2070a7227 */ /* 0x000fe200078e00ff */
[----:B------:R-:W-:-:S03]  /*6f90*/  LOP3.LUT R12, R8, 0x96, RZ, 0xfc, !PT ;  /* 0x00000096080c7812 */ /* 0x000fc600078efcff */
[----:B------:R-:W-:Y:S01]  /*6fa0*/  IMAD.MOV R11, RZ, RZ, -R11 ;  /* 0x000000ffff0b7224 */ /* 0x000fe200078e0a0b */
[----:B------:R-:W-:Y:S01]  /*6fb0*/  IABS R168, R12 ;  /* 0x0000000c00a87213 */ /* 0x000fe20000000000 */
[----:B------:R-:W-:Y:S02]  /*6fc0*/  IMAD.MOV R13, RZ, RZ, -R10 ;  /* 0x000000ffff0d7224 */ /* 0x000fe400078e0a0a */
[C---:B------:R-:W-:Y:S02]  /*6fd0*/  IMAD R164, R6.reuse, R11, R164 ;  /* 0x0000000b06a47224 */ /* 0x040fe400078e02a4 */
[----:B------:R-:W-:Y:S01]  /*6fe0*/  IMAD R162, R6, R13, R162 ;  /* 0x0000000d06a27224 */ /* 0x000fe200078e02a2 */
[----:B------:R-:W-:Y:S01]  /*6ff0*/  LOP3.LUT R13, R8, 0x94, RZ, 0xfc, !PT ;  /* 0x00000094080d7812 */ /* 0x000fe200078efcff */
[--C-:B------:R-:W-:Y:S01]  /*7000*/  @!P6 IMAD.IADD R88, R88, 0x1, -R6.reuse ;  /* 0x000000015858e824 */ /* 0x100fe200078e0a06 */
[----:B------:R-:W-:Y:S01]  /*7010*/  ISETP.GT.U32.AND P6, PT, R6, R164, PT ;  /* 0x000000a40600720c */ /* 0x000fe20003fc4070 */
[--C-:B------:R-:W-:Y:S01]  /*7020*/  @!P4 IMAD.IADD R92, R92, 0x1, -R6.reuse ;  /* 0x000000015c5cc824 */ /* 0x100fe200078e0a06 */
[----:B------:R-:W-:Y:S01]  /*7030*/  IABS R166, R13 ;  /* 0x0000000d00a67213 */ /* 0x000fe20000000000 */
[----:B------:R-:W-:Y:S01]  /*7040*/  @!P2 IMAD.IADD R90, R90, 0x1, -R6 ;  /* 0x000000015a5aa824 */ /* 0x000fe200078e0a06 */
[----:B------:R-:W-:Y:S01]  /*7050*/  ISETP.GE.AND P4, PT, R14, RZ, PT ;  /* 0x000000ff0e00720c */ /* 0x000fe20003f86270 */
[----:B------:R-:W-:Y:S01]  /*7060*/  @!P5 IMAD.MOV R86, RZ, RZ, -R86 ;  /* 0x000000ffff56d224 */ /* 0x000fe200078e0a56 */
[C---:B------:R-:W-:Y:S01]  /*7070*/  ISETP.GT.U32.AND P5, PT, R6.reuse, R162, PT ;  /* 0x000000a20600720c */ /* 0x040fe20003fa4070 */
[----:B------:R-:W-:Y:S01]  /*7080*/  @!P0 IMAD.MOV R92, RZ, RZ, -R92 ;  /* 0x000000ffff5c8224 */ /* 0x000fe200078e0a5c */
[----:B------:R-:W-:Y:S01]  /*7090*/  ISETP.GT.U32.AND P0, PT, R6, R90, PT ;  /* 0x0000005a0600720c */ /* 0x000fe20003f04070 */
[----:B------:R-:W-:Y:S01]  /*70a0*/  IMAD.HI.U32 R10, R7, R168, RZ ;  /* 0x000000a8070a7227 */ /* 0x000fe200078e00ff */
[----:B------:R-:W-:-:S02]  /*70b0*/  LOP3.LUT R14, R8, 0x92, RZ, 0xfc, !PT ;  /* 0x00000092080e7812 */ /* 0x000fc400078efcff */
[----:B------:R-:W-:Y:S01]  /*70c0*/  ISETP.GE.AND P2, PT, R15, RZ, PT ;  /* 0x000000ff0f00720c */ /* 0x000fe20003f46270 */
[----:B------:R-:W-:Y:S01]  /*70d0*/  IMAD.MOV R11, RZ, RZ, -R10 ;  /* 0x000000ffff0b7224 */ /* 0x000fe200078e0a0a */
[----:B------:R-:W-:Y:S01]  /*70e0*/  IABS R170, R14 ;  /* 0x0000000e00aa7213 */ /* 0x000fe20000000000 */
[----:B------:R-:W-:Y:S01]  /*70f0*/  @!P6 IMAD.IADD R164, R164, 0x1, -R6 ;  /* 0x00000001a4a4e824 */ /* 0x000fe200078e0a06 */
[----:B------:R-:W-:Y:S01]  /*7100*/  LOP3.LUT R15, R8, 0x8c, RZ, 0xfc, !PT ;  /* 0x0000008c080f7812 */ /* 0x000fe200078efcff */
[----:B------:R-:W-:Y:S02]  /*7110*/  IMAD R168, R6, R11, R168 ;  /* 0x0000000b06a87224 */ /* 0x000fe400078e02a8 */
[--C-:B------:R-:W-:Y:S01]  /*7120*/  @!P5 IMAD.IADD R162, R162, 0x1, -R6.reuse ;  /* 0x00000001a2a2d824 */ /* 0x100fe200078e0a06 */
[----:B------:R-:W-:Y:S01]  /*7130*/  ISETP.GT.U32.AND P6, PT, R6, R164, PT ;  /* 0x000000a40600720c */ /* 0x000fe20003fc4070 */
[----:B------:R-:W-:Y:S01]  /*7140*/  @!P0 IMAD.IADD R90, R90, 0x1, -R6 ;  /* 0x000000015a5a8824 */ /* 0x000fe200078e0a06 */
[C---:B------:R-:W-:Y:S01]  /*7150*/  ISETP.GT.U32.AND P0, PT, R6.reuse, R168, PT ;  /* 0x000000a80600720c */ /* 0x040fe20003f04070 */
[----:B------:R-:W-:Y:S01]  /*7160*/  IMAD.HI.U32 R10, R7, R166, RZ ;  /* 0x000000a6070a7227 */ /* 0x000fe200078e00ff */
[----:B------:R-:W-:-:S02]  /*7170*/  ISETP.GT.U32.AND P5, PT, R6, R162, PT ;  /* 0x000000a20600720c */ /* 0x000fc40003fa4070 */
[----:B------:R-:W-:Y:S01]  /*7180*/  IABS R176, R15 ;  /* 0x0000000f00b07213 */ /* 0x000fe20000000000 */
[----:B------:R-:W-:Y:S02]  /*7190*/  IMAD.MOV R11, RZ, RZ, -R10 ;  /* 0x000000ffff0b7224 */ /* 0x000fe400078e0a0a */
[----:B------:R-:W-:Y:S01]  /*71a0*/  @!P1 IMAD.MOV R88, RZ, RZ, -R88 ;  /* 0x000000ffff589224 */ /* 0x000fe200078e0a58 */
[----:B------:R-:W-:Y:S01]  /*71b0*/  ISETP.GE.AND P1, PT, R12, RZ, PT ;  /* 0x000000ff0c00720c */ /* 0x000fe20003f26270 */
[----:B------:R-:W-:Y:S01]  /*71c0*/  IMAD R166, R6, R11, R166 ;  /* 0x0000000b06a67224 */ /* 0x000fe200078e02a6 */
[----:B------:R-:W-:Y:S01]  /*71d0*/  LOP3.LUT R12, R8, 0x90, RZ, 0xfc, !PT ;  /* 0x00000090080c7812 */ /* 0x000fe200078efcff */
[--C-:B------:R-:W-:Y:S02]  /*71e0*/  @!P6 IMAD.IADD R164, R164, 0x1, -R6.reuse ;  /* 0x00000001a4a4e824 */ /* 0x100fe400078e0a06 */
[----:B------:R-:W-:Y:S01]  /*71f0*/  @!P0 IMAD.IADD R168, R168, 0x1, -R6 ;  /* 0x00000001a8a88824 */ /* 0x000fe200078e0a06 */
[----:B------:R-:W-:Y:S01]  /*7200*/  ISETP.GT.U32.AND P6, PT, R6, R166, PT ;  /* 0x000000a60600720c */ /* 0x000fe20003fc4070 */
[----:B------:R-:W-:Y:S01]  /*7210*/  IMAD.HI.U32 R10, R7, R170, RZ ;  /* 0x000000aa070a7227 */ /* 0x000fe200078e00ff */
[----:B------:R-:W-:-:S03]  /*7220*/  IABS R172, R12 ;  /* 0x0000000c00ac7213 */ /* 0x000fc60000000000 */
[----:B------:R-:W-:Y:S01]  /*7230*/  @!P5 IMAD.IADD R162, R162, 0x1, -R6 ;  /* 0x00000001a2a2d824 */ /* 0x000fe200078e0a06 */
[----:B------:R-:W-:Y:S01]  /*7240*/  ISETP.GE.AND P5, PT, R13, RZ, PT ;  /* 0x000000ff0d00720c */ /* 0x000fe20003fa6270 */
[----:B------:R-:W-:Y:S02]  /*7250*/  VIADD R11, R9, 0x8e ;  /* 0x0000008e090b7836 */ /* 0x000fe40000000000 */
[----:B------:R-:W-:Y:S01]  /*7260*/  @!P3 IMAD.MOV R90, RZ, RZ, -R90 ;  /* 0x000000ffff5ab224 */ /* 0x000fe200078e0a5a */
[----:B------:R-:W-:Y:S01]  /*7270*/  ISETP.GT.U32.AND P3, PT, R6, R168, PT ;  /* 0x000000a80600720c */ /* 0x000fe20003f64070 */
[----:B------:R-:W-:Y:S01]  /*7280*/  IMAD.MOV R13, RZ, RZ, -R10 ;  /* 0x000000ffff0d7224 */ /* 0x000fe200078e0a0a */
[----:B------:R-:W-:Y:S01]  /*7290*/  ISETP.GE.AND P0, PT, R11, RZ, PT ;  /* 0x000000ff0b00720c */ /* 0x000fe20003f06270 */
[----:B------:R-:W-:Y:S01]  /*72a0*/  IMAD.HI.U32 R10, R7, R172, RZ ;  /* 0x000000ac070a7227 */ /* 0x000fe200078e00ff */
[----:B------:R-:W-:-:S03]  /*72b0*/  IABS R174, R11 ;  /* 0x0000000b00ae7213 */ /* 0x000fc60000000000 */
[----:B------:R-:W-:Y:S02]  /*72c0*/  IMAD.MOV R11, RZ, RZ, -R10 ;  /* 0x000000ffff0b7224 */ /* 0x000fe400078e0a0a */
[----:B------:R-:W-:Y:S02]  /*72d0*/  @!P6 IMAD.IADD R166, R166, 0x1, -R6 ;  /* 0x00000001a6a6e824 */ /* 0x000fe400078e0a06 */
[----:B------:R-:W-:Y:S02]  /*72e0*/  IMAD R172, R6, R11, R172 ;  /* 0x0000000b06ac7224 */ /* 0x000fe400078e02ac */
[----:B------:R-:W-:Y:S01]  /*72f0*/  @!P3 IMAD.IADD R168, R168, 0x1, -R6 ;  /* 0x00000001a8a8b824 */ /* 0x000fe200078e0a06 */
[C---:B------:R-:W-:Y:S01]  /*7300*/  ISETP.GT.U32.AND P6, PT, R6.reuse, R166, PT ;  /* 0x000000a60600720c */ /* 0x040fe20003fc4070 */
[C---:B------:R-:W-:Y:S01]  /*7310*/  IMAD R170, R6.reuse, R13, R170 ;  /* 0x0000000d06aa7224 */ /* 0x040fe200078e02aa */
[----:B------:R-:W-:Y:S01]  /*7320*/  ISETP.GT.U32.AND P3, PT, R6, R172, PT ;  /* 0x000000ac0600720c */ /* 0x000fe20003f64070 */
[----:B------:R-:W-:-:S02]  /*7330*/  @!P4 IMAD.MOV R162, RZ, RZ, -R162 ;  /* 0x000000ffffa2c224 */ /* 0x000fc400078e0aa2 */
[----:B------:R-:W-:Y:S01]  /*7340*/  @!P2 IMAD.MOV R164, RZ, RZ, -R164 ;  /* 0x000000ffffa4a224 */ /* 0x000fe200078e0aa4 */
[----:B------:R-:W-:Y:S01]  /*7350*/  ISETP.GT.U32.AND P4, PT, R6, R170, PT ;  /* 0x000000aa0600720c */ /* 0x000fe20003f84070 */
[C---:B------:R-:W-:Y:S01]  /*7360*/  IMAD.HI.U32 R10, R7.reuse, R174, RZ ;  /* 0x000000ae070a7227 */ /* 0x040fe200078e00ff */
[----:B------:R-:W-:Y:S02]  /*7370*/  ISETP.GE.AND P2, PT, R14, RZ, PT ;  /* 0x000000ff0e00720c */ /* 0x000fe40003f46270 */
[----:B------:R-:W-:Y:S01]  /*7380*/  LOP3.LUT R14, R8, 0x8a, RZ, 0xfc, !PT ;  /* 0x0000008a080e7812 */ /* 0x000fe200078efcff */
[----:B------:R-:W-:-:S03]  /*7390*/  IMAD.HI.U32 R11, R7, R176, RZ ;  /* 0x000000b0070b7227 */ /* 0x000fc600078e00ff */
[----:B------:R-:W-:Y:S01]  /*73a0*/  IABS R178, R14 ;  /* 0x0000000e00b27213 */ /* 0x000fe20000000000 */
[--C-:B------:R-:W-:Y:S01]  /*73b0*/  @!P6 IMAD.IADD R166, R166, 0x1, -R6.reuse ;  /* 0x00000001a6a6e824 */ /* 0x100fe200078e0a06 */
[----:B------:R-:W-:Y:S01]  /*73c0*/  ISETP.GE.AND P6, PT, R12, RZ, PT ;  /* 0x000000ff0c00720c */ /* 0x000fe20003fc6270 */
[----:B------:R-:W-:Y:S01]  /*73d0*/  @!P3 IMAD.IADD R172, R172, 0x1, -R6 ;  /* 0x00000001acacb824 */ /* 0x000fe200078e0a06 */
[----:B------:R-:W-:Y:S01]  /*73e0*/  LOP3.LUT R12, R8, 0x88, RZ, 0xfc, !PT ;  /* 0x00000088080c7812 */ /* 0x000fe200078efcff */
[----:B------:R-:W-:Y:S02]  /*73f0*/  IMAD.MOV R13, RZ, RZ, -R10 ;  /* 0x000000ffff0d7224 */ /* 0x000fe400078e0a0a */
[----:B------:R-:W-:Y:S01]  /*7400*/  IMAD.MOV R11, RZ, RZ, -R11 ;  /* 0x000000ffff0b7224 */ /* 0x000fe200078e0a0b */
[----:B------:R-:W-:Y:S01]  /*7410*/  IABS R180, R12 ;  /* 0x0000000c00b47213 */ /* 0x000fe20000000000 */
[----:B------:R-:W-:Y:S01]  /*7420*/  IMAD.HI.U32 R10, R7, R178, RZ ;  /* 0x000000b2070a7227 */ /* 0x000fe200078e00ff */
[----:B------:R-:W-:-:S03]  /*7430*/  ISETP.GT.U32.AND P3, PT, R6, R172, PT ;  /* 0x000000ac0600720c */ /* 0x000fc60003f64070 */
[----:B------:R-:W-:Y:S01]  /*7440*/  @!P4 IMAD.IADD R170, R170, 0x1, -R6 ;  /* 0x00000001aaaac824 */ /* 0x000fe200078e0a06 */
[----:B------:R-:W-:Y:S01]  /*7450*/  ISETP.GE.AND P4, PT, R15, RZ, PT ;  /* 0x000000ff0f00720c */ /* 0x000fe20003f86270 */
[----:B------:R-:W-:Y:S01]  /*7460*/  IMAD R176, R6, R11, R176 ;  /* 0x0000000b06b07224 */ /* 0x000fe200078e02b0 */
[----:B------:R-:W-:Y:S01]  /*7470*/  LOP3.LUT R15, R8, 0x86, RZ, 0xfc, !PT ;  /* 0x00000086080f7812 */ /* 0x000fe200078efcff */
[----:B------:R-:W-:Y:S02]  /*7480*/  IMAD.MOV R11, RZ, RZ, -R10 ;  /* 0x000000ffff0b7224 */ /* 0x000fe400078e0a0a */
[----:B------:R-:W-:Y:S01]  /*7490*/  IMAD.HI.U32 R10, R7, R180, RZ ;  /* 0x000000b4070a7227 */ /* 0x000fe200078e00ff */
[----:B------:R-:W-:-:S03]  /*74a0*/  IABS R182, R15 ;  /* 0x0000000f00b67213 */ /* 0x000fc60000000000 */
[----:B------:R-:W-:Y:S01]  /*74b0*/  @!P1 IMAD.MOV R168, RZ, RZ, -R168 ;  /* 0x000000ffffa89224 */ /* 0x000fe200078e0aa8 */
[C---:B------:R-:W-:Y:S01]  /*74c0*/  ISETP.GT.U32.AND P1, PT, R6.reuse, R170, PT ;  /* 0x000000aa0600720c */ /* 0x040fe20003f24070 */
[----:B------:R-:W-:Y:S02]  /*74d0*/  IMAD R178, R6, R11, R178 ;  /* 0x0000000b06b27224 */ /* 0x000fe400078e02b2 */
[----:B------:R-:W-:Y:S02]  /*74e0*/  IMAD.MOV R11, RZ, RZ, -R10 ;  /* 0x000000ffff0b7224 */ /* 0x000fe400078e0a0a */
[----:B------:R-:W-:Y:S01]  /*74f0*/  @!P3 IMAD.IADD R172, R172, 0x1, -R6 ;  /* 0x00000001acacb824 */ /* 0x000fe200078e0a06 */
[C---:B------:R-:W-:Y:S01]  /*7500*/  ISETP.GT.U32.AND P3, PT, R6.reuse, R178, PT ;  /* 0x000000b20600720c */ /* 0x040fe20003f64070 */
[C---:B------:R-:W-:Y:S02]  /*7510*/  IMAD R180, R6.reuse, R11, R180 ;  /* 0x0000000b06b47224 */ /* 0x040fe400078e02b4 */
[----:B------:R-:W-:-:S02]  /*7520*/  IMAD R174, R6, R13, R174 ;  /* 0x0000000d06ae7224 */ /* 0x000fc400078e02ae */
[----:B------:R-:W-:Y:S01]  /*7530*/  @!P6 IMAD.MOV R172, RZ, RZ, -R172 ;  /* 0x000000fffface224 */ /* 0x000fe200078e0aac */
[C---:B------:R-:W-:Y:S01]  /*7540*/  ISETP.GT.U32.AND P6, PT, R6.reuse, R180, PT ;  /* 0x000000b40600720c */ /* 0x040fe20003fc4070 */
[----:B------:R-:W-:Y:S01]  /*7550*/  @!P5 IMAD.MOV R166, RZ, RZ, -R166 ;  /* 0x000000ffffa6d224 */ /* 0x000fe200078e0aa6 */
[----:B------:R-:W-:Y:S01]  /*7560*/  ISETP.GT.U32.AND P5, PT, R6, R174, PT ;  /* 0x000000ae0600720c */ /* 0x000fe20003fa4070 */
[----:B------:R-:W-:Y:S01]  /*7570*/  @!P1 IMAD.IADD R170, R170, 0x1, -R6 ;  /* 0x00000001aaaa9824 */ /* 0x000fe200078e0a06 */
[----:B------:R-:W-:Y:S01]  /*7580*/  ISETP.GT.U32.AND P1, PT, R6, R176, PT ;  /* 0x000000b00600720c */ /* 0x000fe20003f24070 */
[----:B------:R-:W-:-:S04]  /*7590*/  IMAD.HI.U32 R10, R7, R182, RZ ;  /* 0x000000b6070a7227 */ /* 0x000fc800078e00ff */
[----:B------:R-:W-:Y:S02]  /*75a0*/  IMAD.MOV R11, RZ, RZ, -R10 ;  /* 0x000000ffff0b7224 */ /* 0x000fe400078e0a0a */
[--C-:B------:R-:W-:Y:S02]  /*75b0*/  @!P3 IMAD.IADD R178, R178, 0x1, -R6.reuse ;  /* 0x00000001b2b2b824 */ /* 0x100fe400078e0a06 */
[--C-:B------:R-:W-:Y:S02]  /*75c0*/  @!P6 IMAD.IADD R180, R180, 0x1, -R6.reuse ;  /* 0x00000001b4b4e824 */ /* 0x100fe400078e0a06 */
[--C-:B------:R-:W-:Y:S01]  /*75d0*/  @!P5 IMAD.IADD R174, R174, 0x1, -R6.reuse ;  /* 0x00000001aeaed824 */ /* 0x100fe200078e0a06 */
[----:B------:R-:W-:Y:S01]  /*75e0*/  ISETP.GE.AND P5, PT, R14, RZ, PT ;  /* 0x000000ff0e00720c */ /* 0x000fe20003fa6270 */
[----:B------:R-:W-:Y:S01]  /*75f0*/  @!P1 IMAD.IADD R176, R176, 0x1, -R6 ;  /* 0x00000001b0b09824 */ /* 0x000fe200078e0a06 */
[C---:B------:R-:W-:Y:S01]  /*7600*/  ISETP.GT.U32.AND P6, PT, R6.reuse, R180, PT ;  /* 0x000000b40600720c */ /* 0x040fe20003fc4070 */
[C---:B------:R-:W-:Y:S01]  /*7610*/  IMAD R182, R6.reuse, R11, R182 ;  /* 0x0000000b06b67224 */ /* 0x040fe200078e02b6 */
[C---:B------:R-:W-:Y:S01]  /*7620*/  ISETP.GT.U32.AND P1, PT, R6.reuse, R174, PT ;  /* 0x000000ae0600720c */ /* 0x040fe20003f24070 */
[----:B------:R-:W-:Y:S01]  /*7630*/  IMAD.HI.U32 R11, R7, R192, RZ ;  /* 0x000000c0070b7227 */ /* 0x000fe200078e00ff */
[----:B------:R-:W-:-:S02]  /*7640*/  ISETP.GT.U32.AND P3, PT, R6, R176, PT ;  /* 0x000000b00600720c */ /* 0x000fc40003f64070 */
[----:B------:R-:W-:Y:S01]  /*7650*/  LOP3.LUT R14, R8, 0x7c, RZ, 0xfc, !PT ;  /* 0x0000007c080e7812 */ /* 0x000fe200078efcff */
[----:B------:R-:W-:Y:S02]  /*7660*/  IMAD.MOV R11, RZ, RZ, -R11 ;  /* 0x000000ffff0b7224 */ /* 0x000fe400078e0a0b */
[----:B------:R-:W-:Y:S01]  /*7670*/  IMAD.HI.U32 R10, R7, R184, RZ ;  /* 0x000000b8070a7227 */ /* 0x000fe200078e00ff */
[----:B------:R-:W-:-:S03]  /*7680*/  IABS R186, R14 ;  /* 0x0000000e00ba7213 */ /* 0x000fc60000000000 */
[----:B------:R-:W-:Y:S02]  /*7690*/  IMAD R192, R6, R11, R192 ;  /* 0x0000000b06c07224 */ /* 0x000fe400078e02c0 */
[----:B------:R-:W-:Y:S02]  /*76a0*/  IMAD.MOV R13, RZ, RZ, -R10 ;  /* 0x000000ffff0d7224 */ /* 0x000fe400078e0a0a */
[--C-:B------:R-:W-:Y:S01]  /*76b0*/  @!P6 IMAD.IADD R180, R180, 0x1, -R6.reuse ;  /* 0x00000001b4b4e824 */ /* 0x100fe200078e0a06 */
[----:B------:R-:W-:Y:S01]  /*76c0*/  ISETP.GT.U32.AND P6, PT, R6, R192, PT ;  /* 0x000000c00600720c */ /* 0x000fe20003fc4070 */
[--C-:B------:R-:W-:Y:S01]  /*76d0*/  @!P1 IMAD.IADD R174, R174, 0x1, -R6.reuse ;  /* 0x00000001aeae9824 */ /* 0x100fe200078e0a06 */
[----:B------:R-:W-:Y:S01]  /*76e0*/  ISETP.GE.AND P1, PT, R12, RZ, PT ;  /* 0x000000ff0c00720c */ /* 0x000fe20003f26270 */
[----:B------:R-:W-:Y:S01]  /*76f0*/  @!P3 IMAD.IADD R176, R176, 0x1, -R6 ;  /* 0x00000001b0b0b824 */ /* 0x000fe200078e0a06 */
[C---:B------:R-:W-:Y:S01]  /*7700*/  ISETP.GT.U32.AND P3, PT, R6.reuse, R182, PT ;  /* 0x000000b60600720c */ /* 0x040fe20003f64070 */
[----:B------:R-:W-:Y:S01]  /*7710*/  IMAD R184, R6, R13, R184 ;  /* 0x0000000d06b87224 */ /* 0x000fe200078e02b8 */
[----:B------:R-:W-:Y:S01]  /*7720*/  LOP3.LUT R12, R8, 0x80, RZ, 0xfc, !PT ;  /* 0x00000080080c7812 */ /* 0x000fe200078efcff */
[----:B------:R-:W-:-:S02]  /*7730*/  VIADD R10, R9, 0x7e ;  /* 0x0000007e090a7836 */ /* 0x000fc40000000000 */
[----:B------:R-:W-:Y:S01]  /*7740*/  @!P4 IMAD.MOV R176, RZ, RZ, -R176 ;  /* 0x000000ffffb0c224 */ /* 0x000fe200078e0ab0 */
[----:B------:R-:W-:Y:S01]  /*7750*/  ISETP.GT.U32.AND P4, PT, R6, R184, PT ;  /* 0x000000b80600720c */ /* 0x000fe20003f84070 */
[----:B------:R-:W-:Y:S01]  /*7760*/  @!P2 IMAD.MOV R170, RZ, RZ, -R170 ;  /* 0x000000ffffaaa224 */ /* 0x000fe200078e0aaa */
[----:B------:R-:W-:Y:S01]  /*7770*/  IABS R190, R12 ;  /* 0x0000000c00be7213 */ /* 0x000fe20000000000 */
[----:B------:R-:W-:Y:S01]  /*7780*/  @!P0 IMAD.MOV R174, RZ, RZ, -R174 ;  /* 0x000000ffffae8224 */ /* 0x000fe200078e0aae */
[----:B------:R-:W-:Y:S01]  /*7790*/  IABS R188, R10 ;  /* 0x0000000a00bc7213 */ /* 0x000fe20000000000 */
[--C-:B------:R-:W-:Y:S01]  /*77a0*/  @!P6 IMAD.IADD R192, R192, 0x1, -R6.reuse ;  /* 0x00000001c0c0e824 */ /* 0x100fe200078e0a06 */
[----:B------:R-:W-:Y:S01]  /*77b0*/  ISETP.GT.U32.AND P2, PT, R6, R178, PT ;  /* 0x000000b20600720c */ /* 0x000fe20003f44070 */
[----:B------:R-:W-:Y:S01]  /*77c0*/  @!P3 IMAD.IADD R182, R182, 0x1, -R6 ;  /* 0x00000001b6b6b824 */ /* 0x000fe200078e0a06 */
[----:B------:R-:W-:Y:S01]  /*77d0*/  ISETP.GE.AND P0, PT, R10, RZ, PT ;  /* 0x000000ff0a00720c */ /* 0x000fe20003f06270 */
[----:B------:R-:W-:Y:S01]  /*77e0*/  IMAD.HI.U32 R10, R7, R190, RZ ;  /* 0x000000be070a7227 */ /* 0x000fe200078e00ff */
[----:B------:R-:W-:-:S02]  /*77f0*/  ISETP.GT.U32.AND P6, PT, R6, R192, PT ;  /* 0x000000c00600720c */ /* 0x000fc40003fc4070 */
[----:B------:R-:W-:Y:S01]  /*7800*/  ISETP.GT.U32.AND P3, PT, R6, R182, PT ;  /* 0x000000b60600720c */ /* 0x000fe20003f64070 */
[----:B------:R-:W-:-:S04]  /*7810*/  IMAD.HI.U32 R11, R7, R188, RZ ;  /* 0x000000bc070b7227 */ /* 0x000fc800078e00ff */
[----:B------:R-:W-:Y:S02]  /*7820*/  IMAD.MOV R13, RZ, RZ, -R10 ;  /* 0x000000ffff0d7224 */ /* 0x000fe400078e0a0a */
[----:B------:R-:W-:Y:S02]  /*7830*/  IMAD.MOV R11, RZ, RZ, -R11 ;  /* 0x000000ffff0b7224 */ /* 0x000fe400078e0a0b */
[----:B------:R-:W-:-:S04]  /*7840*/  IMAD.HI.U32 R10, R7, R186, RZ ;  /* 0x000000ba070a7227 */ /* 0x000fc800078e00ff */
[----:B------:R-:W-:Y:S02]  /*7850*/  @!P4 IMAD.IADD R184, R184, 0x1, -R6 ;  /* 0x00000001b8b8c824 */ /* 0x000fe400078e0a06 */
[C---:B------:R-:W-:Y:S02]  /*7860*/  IMAD R188, R6.reuse, R11, R188 ;  /* 0x0000000b06bc7224 */ /* 0x040fe400078e02bc */
[----:B------:R-:W-:Y:S01]  /*7870*/  IMAD.MOV R11, RZ, RZ, -R10 ;  /* 0x000000ffff0b7224 */ /* 0x000fe200078e0a0a */
[----:B------:R-:W-:Y:S01]  /*7880*/  ISETP.GT.U32.AND P4, PT, R6, R184, PT ;  /* 0x000000b80600720c */ /* 0x000fe20003f84070 */
[----:B------:R-:W-:Y:S01]  /*7890*/  @!P2 IMAD.IADD R178, R178, 0x1, -R6 ;  /* 0x00000001b2b2a824 */ /* 0x000fe200078e0a06 */
[----:B------:R-:W-:Y:S01]  /*78a0*/  ISETP.GE.AND P2, PT, R15, RZ, PT ;  /* 0x000000ff0f00720c */ /* 0x000fe20003f46270 */
[----:B------:R-:W-:Y:S01]  /*78b0*/  IMAD R186, R6, R11, R186 ;  /* 0x0000000b06ba7224 */ /* 0x000fe200078e02ba */
[----:B------:R-:W-:Y:S01]  /*78c0*/  LOP3.LUT R15, R8, 0x74, RZ, 0xfc, !PT ;  /* 0x00000074080f7812 */ /* 0x000fe200078efcff */
[----:B------:R-:W-:Y:S01]  /*78d0*/  IMAD R190, R6, R13, R190 ;  /* 0x0000000d06be7224 */ /* 0x000fe200078e02be */
[----:B------:R-:W-:Y:S01]  /*78e0*/  LOP3.LUT R13, R8, 0x7a, RZ, 0xfc, !PT ;  /* 0x0000007a080d7812 */ /* 0x000fe200078efcff */
[----:B------:R-:W-:Y:S01]  /*78f0*/  @!P6 IMAD.IADD R192, R192, 0x1, -R6 ;  /* 0x00000001c0c0e824 */ /* 0x000fe200078e0a06 */
[C---:B------:R-:W-:Y:S01]  /*7900*/  ISETP.GT.U32.AND P6, PT, R6.reuse, R186, PT ;  /* 0x000000ba0600720c */ /* 0x040fe20003fc4070 */
[----:B------:R-:W-:Y:S01]  /*7910*/  @!P1 IMAD.MOV R180, RZ, RZ, -R180 ;  /* 0x000000ffffb49224 */ /* 0x000fe200078e0ab4 */
[----:B------:R-:W-:Y:S01]  /*7920*/  ISETP.GT.U32.AND P1, PT, R6, R190, PT ;  /* 0x000000be0600720c */ /* 0x000fe20003f24070 */
[----:B------:R-:W-:Y:S01]  /*7930*/  @!P3 IMAD.IADD R182, R182, 0x1, -R6 ;  /* 0x00000001b6b6b824 */ /* 0x000fe200078e0a06 */
[----:B------:R-:W-:Y:S01]  /*7940*/  IABS R196, R13 ;  /* 0x0000000d00c47213 */ /* 0x000fe20000000000 */
[----:B------:R-:W-:Y:S01]  /*7950*/  @!P5 IMAD.MOV R178, RZ, RZ, -R178 ;  /* 0x000000ffffb2d224 */ /* 0x000fe200078e0ab2 */
[----:B------:R-:W-:Y:S01]  /*7960*/  ISETP.GE.AND P5, PT, R16, RZ, PT ;  /* 0x000000ff1000720c */ /* 0x000fe20003fa6270 */
[----:B------:R-:W-:Y:S01]  /*7970*/  @!P4 IMAD.IADD R184, R184, 0x1, -R6 ;  /* 0x00000001b8b8c824 */ /* 0x000fe200078e0a06 */
[----:B------:R-:W-:Y:S01]  /*7980*/  ISETP.GT.U32.AND P4, PT, R6, R188, PT ;  /* 0x000000bc0600720c */ /* 0x000fe20003f84070 */
[----:B------:R-:W-:Y:S01]  /*7990*/  @!P2 IMAD.MOV R182, RZ, RZ, -R182 ;  /* 0x000000ffffb6a224 */ /* 0x000fe200078e0ab6 */
[----:B------:R-:W-:Y:S01]  /*79a0*/  ISETP.GE.AND P2, PT, R12, RZ, PT ;  /* 0x000000ff0c00720c */ /* 0x000fe20003f46270 */
[----:B------:R-:W-:Y:S01]  /*79b0*/  IMAD.HI.U32 R10, R7, R196, RZ ;  /* 0x000000c4070a7227 */ /* 0x000fe200078e00ff */
[----:B------:R-:W-:-:S02]  /*79c0*/  LOP3.LUT R12, R8, 0x78, RZ, 0xfc, !PT ;  /* 0x00000078080c7812 */ /* 0x000fc400078efcff */
[----:B------:R-:W-:Y:S01]  /*79d0*/  IABS R200, R15 ;  /* 0x0000000f00c87213 */ /* 0x000fe20000000000 */
[--C-:B------:R-:W-:Y:S01]  /*79e0*/  @!P6 IMAD.IADD R186, R186, 0x1, -R6.reuse ;  /* 0x00000001babae824 */ /* 0x100fe200078e0a06 */
[----:B------:R-:W-:Y:S01]  /*79f0*/  IABS R194, R12 ;  /* 0x0000000c00c27213 */ /* 0x000fe20000000000 */
[----:B------:R-:W-:Y:S01]  /*7a00*/  @!P1 IMAD.IADD R190, R190, 0x1, -R6 ;  /* 0x00000001bebe9824 */ /* 0x000fe200078e0a06 */
[----:B------:R-:W-:Y:S01]  /*7a10*/  ISETP.GE.AND P1, PT, R14, RZ, PT ;  /* 0x000000ff0e00720c */ /* 0x000fe20003f26270 */
[----:B------:R-:W-:Y:S01]  /*7a20*/  IMAD.MOV R11, RZ, RZ, -R10 ;  /* 0x000000ffff0b7224 */ /* 0x000fe200078e0a0a */
[----:B------:R-:W-:Y:S01]  /*7a30*/  ISETP.GT.U32.AND P6, PT, R6, R186, PT ;  /* 0x000000ba0600720c */ /* 0x000fe20003fc4070 */
[----:B------:R-:W-:Y:S01]  /*7a40*/  IMAD.HI.U32 R10, R7, R194, RZ ;  /* 0x000000c2070a7227 */ /* 0x000fe200078e00ff */
[----:B------:R-:W-:Y:S02]  /*7a50*/  LOP3.LUT R14, R8, 0x76, RZ, 0xfc, !PT ;  /* 0x00000076080e7812 */ /* 0x000fe400078efcff */
[----:B------:R-:W-:Y:S01]  /*7a60*/  ISETP.GE.AND P3, PT, R17, RZ, PT ;  /* 0x000000ff1100720c */ /* 0x000fe20003f66270 */
[----:B------:R-:W-:Y:S01]  /*7a70*/  @!P5 IMAD.MOV R184, RZ, RZ, -R184 ;  /* 0x000000ffffb8d224 */ /* 0x000fe200078e0ab8 */
[----:B------:R-:W-:Y:S01]  /*7a80*/  ISETP.GT.U32.AND P5, PT, R6, R190, PT ;  /* 0x000000be0600720c */ /* 0x000fe20003fa4070 */
[----:B------:R-:W-:Y:S01]  /*7a90*/  @!P4 IMAD.IADD R188, R188, 0x1, -R6 ;  /* 0x00000001bcbcc824 */ /* 0x000fe200078e0a06 */
[----:B------:R-:W-:Y:S01]  /*7aa0*/  IABS R198, R14 ;  /* 0x0000000e00c67213 */ /* 0x000fe20000000000 */
[----:B------:R-:W-:Y:S01]  /*7ab0*/  IMAD R196, R6, R11, R196 ;  /* 0x0000000b06c47224 */ /* 0x000fe200078e02c4 */
[----:B------:R-:W-:Y:S01]  /*7ac0*/  LOP3.LUT R16, R8, 0x72, RZ, 0xfc, !PT ;  /* 0x0000007208107812 */ /* 0x000fe200078efcff */
[----:B------:R-:W-:Y:S01]  /*7ad0*/  IMAD.MOV R11, RZ, RZ, -R10 ;  /* 0x000000ffff0b7224 */ /* 0x000fe200078e0a0a */
[----:B------:R-:W-:Y:S01]  /*7ae0*/  ISETP.GT.U32.AND P4, PT, R6, R188, PT ;  /* 0x000000bc0600720c */ /* 0x000fe20003f84070 */
[----:B------:R-:W-:Y:S01]  /*7af0*/  @!P6 IMAD.IADD R186, R186, 0x1, -R6 ;  /* 0x00000001babae824 */ /* 0x000fe200078e0a06 */
[----:B------:R-:W-:Y:S01]  /*7b00*/  IABS R202, R16 ;  /* 0x0000001000ca7213 */ /* 0x000fe20000000000 */
[----:B------:R-:W-:Y:S01]  /*7b10*/  IMAD R194, R6, R11, R194 ;  /* 0x0000000b06c27224 */ /* 0x000fe200078e02c2 */
[----:B------:R-:W-:Y:S01]  /*7b20*/  LOP3.LUT R17, R8, 0x34, RZ, 0xfc, !PT ;  /* 0x0000003408117812 */ /* 0x000fe200078efcff */
[----:B------:R-:W-:-:S03]  /*7b30*/  IMAD.HI.U32 R10, R7, R198, RZ ;  /* 0x000000c6070a7227 */ /* 0x000fc600078e00ff */
[----:B------:R-:W-:Y:S01]  /*7b40*/  ISETP.GT.U32.AND P6, PT, R6, R194, PT ;  /* 0x000000c20600720c */ /* 0x000fe20003fc4070 */
[----:B------:R-:W-:Y:S01]  /*7b50*/  @!P5 IMAD.IADD R190, R190, 0x1, -R6 ;  /* 0x00000001bebed824 */ /* 0x000fe200078e0a06 */
[----:B------:R-:W-:Y:S01]  /*7b60*/  ISETP.GT.U32.AND P5, PT, R6, R196, PT ;  /* 0x000000c40600720c */ /* 0x000fe20003fa4070 */
[----:B------:R-:W-:-:S04]  /*7b70*/  IMAD.HI.U32 R11, R7, R200, RZ ;  /* 0x000000c8070b7227 */ /* 0x000fc800078e00ff */
[----:B------:R-:W-:Y:S01]  /*7b80*/  @!P4 IMAD.IADD R188, R188, 0x1, -R6 ;  /* 0x00000001bcbcc824 */ /* 0x000fe200078e0a06 */
[----:B------:R-:W-:Y:S01]  /*7b90*/  ISETP.GE.AND P4, PT, R13, RZ, PT ;  /* 0x000000ff0d00720c */ /* 0x000fe20003f86270 */
[----:B------:R-:W-:Y:S02]  /*7ba0*/  IMAD.MOV R13, RZ, RZ, -R10 ;  /* 0x000000ffff0d7224 */ /* 0x000fe400078e0a0a */
[----:B------:R-:W-:Y:S02]  /*7bb0*/  IMAD.MOV R11, RZ, RZ, -R11 ;  /* 0x000000ffff0b7224 */ /* 0x000fe400078e0a0b */
[----:B------:R-:W-:Y:S02]  /*7bc0*/  IMAD R198, R6, R13, R198 ;  /* 0x0000000d06c67224 */ /* 0x000fe400078e02c6 */
[--C-:B------:R-:W-:Y:S02]  /*7bd0*/  @!P6 IMAD.IADD R194, R194, 0x1, -R6.reuse ;  /* 0x00000001c2c2e824 */ /* 0x100fe400078e0a06 */
[----:B------:R-:W-:Y:S01]  /*7be0*/  @!P5 IMAD.IADD R196, R196, 0x1, -R6 ;  /* 0x00000001c4c4d824 */ /* 0x000fe200078e0a06 */
[----:B------:R-:W-:Y:S01]  /*7bf0*/  ISETP.GE.AND P5, PT, R12, RZ, PT ;  /* 0x000000ff0c00720c */ /* 0x000fe20003fa6270 */
[C---:B------:R-:W-:Y:S01]  /*7c00*/  IMAD R200, R6.reuse, R11, R200 ;  /* 0x0000000b06c87224 */ /* 0x040fe200078e02c8 */
[C---:B------:R-:W-:Y:S01]  /*7c10*/  ISETP.GT.U32.AND P6, PT, R6.reuse, R194, PT ;  /* 0x000000c20600720c */ /* 0x040fe20003fc4070 */
[----:B------:R-:W-:Y:S01]  /*7c20*/  @!P2 IMAD.MOV R190, RZ, RZ, -R190 ;  /* 0x000000ffffbea224 */ /* 0x000fe200078e0abe */
[----:B------:R-:W-:Y:S01]  /*7c30*/  ISETP.GT.U32.AND P2, PT, R6, R198, PT ;  /* 0x000000c60600720c */ /* 0x000fe20003f44070 */
[----:B------:R-:W-:Y:S01]  /*7c40*/  IMAD.HI.U32 R10, R7, R202, RZ ;  /* 0x000000ca070a7227 */ /* 0x000fe200078e00ff */
[----:B------:R-:W-:-:S03]  /*7c50*/  LOP3.LUT R12, R8, 0x70, RZ, 0xfc, !PT ;  /* 0x00000070080c7812 */ /* 0x000fc600078efcff */
[----:B------:R-:W-:Y:S01]  /*7c60*/  @!P3 IMAD.MOV R192, RZ, RZ, -R192 ;  /* 0x000000ffffc0b224 */ /* 0x000fe200078e0ac0 */
[C---:B------:R-:W-:Y:S01]  /*7c70*/  ISETP.GT.U32.AND P3, PT, R6.reuse, R196, PT ;  /* 0x000000c40600720c */ /* 0x040fe20003f64070 */
[----:B------:R-:W-:Y:S01]  /*7c80*/  @!P0 IMAD.MOV R188, RZ, RZ, -R188 ;  /* 0x000000ffffbc8224 */ /* 0x000fe200078e0abc */
[C---:B------:R-:W-:Y:S01]  /*7c90*/  ISETP.GT.U32.AND P0, PT, R6.reuse, R200, PT ;  /* 0x000000c80600720c */ /* 0x040fe20003f04070 */
[----:B------:R-:W-:Y:S01]  /*7ca0*/  IMAD.MOV R13, RZ, RZ, -R10 ;  /* 0x000000ffff0d7224 */ /* 0x000fe200078e0a0a */
[----:B------:R-:W-:Y:S01]  /*7cb0*/  IABS R204, R12 ;  /* 0x0000000c00cc7213 */ /* 0x000fe20000000000 */
[----:B------:R-:W-:Y:S02]  /*7cc0*/  VIADD R11, R9, 0x6e ;  /* 0x0000006e090b7836 */ /* 0x000fe40000000000 */
[----:B------:R-:W-:Y:S01]  /*7cd0*/  IMAD R202, R6, R13, R202 ;  /* 0x0000000d06ca7224 */ /* 0x000fe200078e02ca */
[----:B------:R-:W-:Y:S01]  /*7ce0*/  LOP3.LUT R13, R8, 0x6c, RZ, 0xfc, !PT ;  /* 0x0000006c080d7812 */ /* 0x000fe200078efcff */
[--C-:B------:R-:W-:Y:S01]  /*7cf0*/  @!P6 IMAD.IADD R194, R194, 0x1, -R6.reuse ;  /* 0x00000001c2c2e824 */ /* 0x100fe200078e0a06 */
[----:B------:R-:W-:Y:S01]  /*7d00*/  IABS R206, R11 ;  /* 0x0000000b00ce7213 */ /* 0x000fe20000000000 */
[--C-:B------:R-:W-:Y:S01]  /*7d10*/  @!P2 IMAD.IADD R198, R198, 0x1, -R6.reuse ;  /* 0x00000001c6c6a824 */ /* 0x100fe200078e0a06 */
[----:B------:R-:W-:Y:S01]  /*7d20*/  ISETP.GT.U32.AND P6, PT, R6, R202, PT ;  /* 0x000000ca0600720c */ /* 0x000fe20003fc4070 */
[--C-:B------:R-:W-:Y:S01]  /*7d30*/  @!P3 IMAD.IADD R196, R196, 0x1, -R6.reuse ;  /* 0x00000001c4c4b824 */ /* 0x100fe200078e0a06 */
[----:B------:R-:W-:Y:S01]  /*7d40*/  ISETP.GE.AND P3, PT, R11, RZ, PT ;  /* 0x000000ff0b00720c */ /* 0x000fe20003f66270 */
[----:B------:R-:W-:Y:S01]  /*7d50*/  @!P0 IMAD.IADD R200, R200, 0x1, -R6 ;  /* 0x00000001c8c88824 */ /* 0x000fe200078e0a06 */
        /* <DEDUP_REMOVED lines=10> */
[----:B------:R-:W-:Y:S02]  /*7e00*/  IMAD R204, R6, R11, R204 ;  /* 0x0000000b06cc7224 */ /* 0x000fe400078e02cc */
[----:B------:R-:W-:Y:S02]  /*7e10*/  IMAD.MOV R11, RZ, RZ, -R10 ;  /* 0x000000ffff0b7224 */ /* 0x000fe400078e0a0a */
[----:B------:R-:W-:Y:S02]  /*7e20*/  @!P6 IMAD.IADD R202, R202, 0x1, -R6 ;  /* 0x00000001cacae824 */ /* 0x000fe400078e0a06 */
[----:B------:R-:W-:Y:S01]  /*7e30*/  @!P1 IMAD.MOV R186, RZ, RZ, -R186 ;  /* 0x000000ffffba9224 */ /* 0x000fe200078e0aba */
[----:B------:R-:W-:Y:S01]  /*7e40*/  ISETP.GE.AND P1, PT, R14, RZ, PT ;  /* 0x000000ff0e00720c */ /* 0x000fe20003f26270 */
[C---:B------:R-:W-:Y:S01]  /*7e50*/  IMAD R206, R6.reuse, R11, R206 ;  /* 0x0000000b06ce7224 */ /* 0x040fe200078e02ce */
[----:B------:R-:W-:Y:S01]  /*7e60*/  ISETP.GT.U32.AND P6, PT, R6, R202, PT ;  /* 0x000000ca0600720c */ /* 0x000fe20003fc4070 */
[--C-:B------:R-:W-:Y:S01]  /*7e70*/  @!P2 IMAD.IADD R198, R198, 0x1, -R6.reuse ;  /* 0x00000001c6c6a824 */ /* 0x100fe200078e0a06 */
[----:B------:R-:W-:Y:S01]  /*7e80*/  ISETP.GT.U32.AND P2, PT, R6, R204, PT ;  /* 0x000000cc0600720c */ /* 0x000fe20003f44070 */
[----:B------:R-:W-:Y:S01]  /*7e90*/  @!P4 IMAD.IADD R200, R200, 0x1, -R6 ;  /* 0x00000001c8c8c824 */ /* 0x000fe200078e0a06 */
[----:B------:R-:W-:Y:S01]  /*7ea0*/  ISETP.GT.U32.AND P4, PT, R6, R206, PT ;  /* 0x000000ce0600720c */ /* 0x000fe20003f84070 */
[----:B------:R-:W-:Y:S01]  /*7eb0*/  @!P5 IMAD.MOV R194, RZ, RZ, -R194 ;  /* 0x000000ffffc2d224 */ /* 0x000fe200078e0ac2 */
[----:B------:R-:W-:Y:S01]  /*7ec0*/  ISETP.GE.AND P5, PT, R16, RZ, PT ;  /* 0x000000ff1000720c */ /* 0x000fe20003fa6270 */
[----:B------:R-:W-:Y:S01]  /*7ed0*/  IMAD.HI.U32 R10, R7, R208, RZ ;  /* 0x000000d0070a7227 */ /* 0x000fe200078e00ff */
[----:B------:R-:W-:-:S02]  /*7ee0*/  LOP3.LUT R14, R8, 0x64, RZ, 0xfc, !PT ;  /* 0x00000064080e7812 */ /* 0x000fc400078efcff */
[----:B------:R-:W-:Y:S01]  /*7ef0*/  LOP3.LUT R16, R8, 0x46, RZ, 0xfc, !PT ;  /* 0x0000004608107812 */ /* 0x000fe200078efcff */
[----:B------:R-:W-:Y:S01]  /*7f00*/  IMAD.MOV R11, RZ, RZ, -R10 ;  /* 0x000000ffff0b7224 */ /* 0x000fe200078e0a0a */
[----:B------:R-:W-:Y:S01]  /*7f10*/  IABS R214, R14 ;  /* 0x0000000e00d67213 */ /* 0x000fe20000000000 */
[----:B------:R-:W-:Y:S01]  /*7f20*/  @!P1 IMAD.MOV R198, RZ, RZ, -R198 ;  /* 0x000000ffffc69224 */ /* 0x000fe200078e0ac6 */
[----:B------:R-:W-:Y:S01]  /*7f30*/  ISETP.GE.AND P1, PT, R12, RZ, PT ;  /* 0x000000ff0c00720c */ /* 0x000fe20003f26270 */
[--C-:B------:R-:W-:Y:S01]  /*7f40*/  @!P6 IMAD.IADD R202, R202, 0x1, -R6.reuse ;  /* 0x00000001cacae824 */ /* 0x100fe200078e0a06 */
[----:B------:R-:W-:Y:S01]  /*7f50*/  LOP3.LUT R12, R8, 0x6a, RZ, 0xfc, !PT ;  /* 0x0000006a080c7812 */ /* 0x000fe200078efcff */
[----:B------:R-:W-:Y:S01]  /*7f60*/  @!P2 IMAD.IADD R204, R204, 0x1, -R6 ;  /* 0x00000001cccca824 */ /* 0x000fe200078e0a06 */
[----:B------:R-:W-:Y:S01]  /*7f70*/  ISETP.GE.AND P6, PT, R13, RZ, PT ;  /* 0x000000ff0d00720c */ /* 0x000fe20003fc6270 */
[----:B------:R-:W-:Y:S01]  /*7f80*/  IMAD R208, R6, R11, R208 ;  /* 0x0000000b06d07224 */ /* 0x000fe200078e02d0 */
[----:B------:R-:W-:Y:S01]  /*7f90*/  IABS R210, R12 ;  /* 0x0000000c00d27213 */ /* 0x000fe20000000000 */
[----:B------:R-:W-:Y:S01]  /*7fa0*/  @!P4 IMAD.IADD R206, R206, 0x1, -R6 ;  /* 0x00000001cecec824 */ /* 0x000fe200078e0a06 */
[C---:B------:R-:W-:Y:S01]  /*7fb0*/  ISETP.GT.U32.AND P2, PT, R6.reuse, R204, PT ;  /* 0x000000cc0600720c */ /* 0x040fe20003f44070 */
[----:B------:R-:W-:Y:S01]  /*7fc0*/  @!P5 IMAD.MOV R202, RZ, RZ, -R202 ;  /* 0x000000ffffcad224 */ /* 0x000fe200078e0aca */
[C---:B------:R-:W-:Y:S01]  /*7fd0*/  ISETP.GT.U32.AND P5, PT, R6.reuse, R208, PT ;  /* 0x000000d00600720c */ /* 0x040fe20003fa4070 */
[----:B------:R-:W-:Y:S01]  /*7fe0*/  IMAD.HI.U32 R10, R7, R210, RZ ;  /* 0x000000d2070a7227 */ /* 0x000fe200078e00ff */
[----:B------:R-:W-:-:S02]  /*7ff0*/  ISETP.GT.U32.AND P4, PT, R6, R206, PT ;  /* 0x000000ce0600720c */ /* 0x000fc40003f84070 */
[----:B------:R-:W-:Y:S01]  /*8000*/  LOP3.LUT R11, R8, 0x68, RZ, 0xfc, !PT ;  /* 0x00000068080b7812 */ /* 0x000fe200078efcff */
[----:B------:R-:W-:Y:S01]  /*8010*/  IMAD.MOV R13, RZ, RZ, -R10 ;  /* 0x000000ffff0d7224 */ /* 0x000fe200078e0a0a */
[----:B------:R-:W-:Y:S01]  /*8020*/  IABS R246, R16 ;  /* 0x0000001000f67213 */ /* 0x000fe20000000000 */
[----:B------:R-:W-:Y:S01]  /*8030*/  @!P0 IMAD.MOV R200, RZ, RZ, -R200 ;  /* 0x000000ffffc88224 */ /* 0x000fe200078e0ac8 */
[----:B------:R-:W-:Y:S01]  /*8040*/  ISETP.GE.AND P0, PT, R12, RZ, PT ;  /* 0x000000ff0c00720c */ /* 0x000fe20003f06270 */
[----:B------:R-:W-:Y:S01]  /*8050*/  IMAD R210, R6, R13, R210 ;  /* 0x0000000d06d27224 */ /* 0x000fe200078e02d2 */
[----:B------:R-:W-:Y:S01]  /*8060*/  LOP3.LUT R12, R8, 0x66, RZ, 0xfc, !PT ;  /* 0x00000066080c7812 */ /* 0x000fe200078efcff */
[--C-:B------:R-:W-:Y:S01]  /*8070*/  @!P2 IMAD.IADD R204, R204, 0x1, -R6.reuse ;  /* 0x00000001cccca824 */ /* 0x100fe200078e0a06 */
[----:B------:R-:W-:Y:S01]  /*8080*/  IABS R212, R11 ;  /* 0x0000000b00d47213 */ /* 0x000fe20000000000 */
[--C-:B------:R-:W-:Y:S01]  /*8090*/  @!P5 IMAD.IADD R208, R208, 0x1, -R6.reuse ;  /* 0x00000001d0d0d824 */ /* 0x100fe200078e0a06 */
[----:B------:R-:W-:Y:S01]  /*80a0*/  IABS R216, R12 ;  /* 0x0000000c00d87213 */ /* 0x000fe20000000000 */
[----:B------:R-:W-:Y:S01]  /*80b0*/  @!P4 IMAD.IADD R206, R206, 0x1, -R6 ;  /* 0x00000001cecec824 */ /* 0x000fe200078e0a06 */
[C---:B------:R-:W-:Y:S01]  /*80c0*/  ISETP.GT.U32.AND P4, PT, R6.reuse, R210, PT ;  /* 0x000000d20600720c */ /* 0x040fe20003f84070 */
[----:B------:R-:W-:Y:S01]  /*80d0*/  @!P1 IMAD.MOV R204, RZ, RZ, -R204 ;  /* 0x000000ffffcc9224 */ /* 0x000fe200078e0acc */
[----:B------:R-:W-:Y:S01]  /*80e0*/  ISETP.GT.U32.AND P1, PT, R6, R208, PT ;  /* 0x000000d00600720c */ /* 0x000fe20003f24070 */
[----:B------:R-:W-:Y:S01]  /*80f0*/  IMAD.HI.U32 R10, R7, R212, RZ ;  /* 0x000000d4070a7227 */ /* 0x000fe200078e00ff */
[----:B------:R-:W-:-:S02]  /*8100*/  ISETP.GE.AND P2, PT, R11, RZ, PT ;  /* 0x000000ff0b00720c */ /* 0x000fc40003f46270 */
[----:B------:R-:W-:Y:S01]  /*8110*/  ISETP.GE.AND P5, PT, R12, RZ, PT ;  /* 0x000000ff0c00720c */ /* 0x000fe20003fa6270 */
[----:B------:R-:W-:-:S04]  /*8120*/  IMAD.HI.U32 R11, R7, R216, RZ ;  /* 0x000000d8070b7227 */ /* 0x000fc800078e00ff */
[----:B------:R-:W-:Y:S02]  /*8130*/  IMAD.MOV R13, RZ, RZ, -R10 ;  /* 0x000000ffff0d7224 */ /* 0x000fe400078e0a0a */
[----:B------:R-:W-:Y:S02]  /*8140*/  IMAD.MOV R11, RZ, RZ, -R11 ;  /* 0x000000ffff0b7224 */ /* 0x000fe400078e0a0b */
[----:B------:R-:W-:Y:S02]  /*8150*/  IMAD R212, R6, R13, R212 ;  /* 0x0000000d06d47224 */ /* 0x000fe400078e02d4 */
[--C-:B------:R-:W-:Y:S02]  /*8160*/  @!P4 IMAD.IADD R210, R210, 0x1, -R6.reuse ;  /* 0x00000001d2d2c824 */ /* 0x100fe400078e0a06 */
[----:B------:R-:W-:Y:S01]  /*8170*/  @!P1 IMAD.IADD R208, R208, 0x1, -R6 ;  /* 0x00000001d0d09824 */ /* 0x000fe200078e0a06 */
[C---:B------:R-:W-:Y:S01]  /*8180*/  ISETP.GT.U32.AND P1, PT, R6.reuse, R212, PT ;  /* 0x000000d40600720c */ /* 0x040fe20003f24070 */
[C---:B------:R-:W-:Y:S01]  /*8190*/  IMAD R216, R6.reuse, R11, R216 ;  /* 0x0000000b06d87224 */ /* 0x040fe200078e02d8 */
[----:B------:R-:W-:Y:S01]  /*81a0*/  ISETP.GT.U32.AND P4, PT, R6, R210, PT ;  /* 0x000000d20600720c */ /* 0x000fe20003f84070 */
[----:B------:R-:W-:-:S02]  /*81b0*/  @!P6 IMAD.MOV R208, RZ, RZ, -R208 ;  /* 0x000000ffffd0e224 */ /* 0x000fc400078e0ad0 */
[----:B------:R-:W-:Y:S01]  /*81c0*/  IMAD.HI.U32 R12, R7, R214, RZ ;  /* 0x000000d6070c7227 */ /* 0x000fe200078e00ff */
[----:B------:R-:W-:-:S03]  /*81d0*/  ISETP.GT.U32.AND P6, PT, R6, R216, PT ;  /* 0x000000d80600720c */ /* 0x000fc60003fc4070 */
[----:B------:R-:W-:Y:S01]  /*81e0*/  IMAD.MOV R13, RZ, RZ, -R12 ;  /* 0x000000ffff0d7224 */ /* 0x000fe200078e0a0c */
[----:B------:R-:W-:Y:S01]  /*81f0*/  LOP3.LUT R12, R8, 0x62, RZ, 0xfc, !PT ;  /* 0x00000062080c7812 */ /* 0x000fe200078efcff */
[----:B------:R-:W-:Y:S01]  /*8200*/  @!P3 IMAD.MOV R206, RZ, RZ, -R206 ;  /* 0x000000ffffceb224 */ /* 0x000fe200078e0ace */
[----:B------:R-:W-:Y:S01]  /*8210*/  ISETP.GE.AND P3, PT, R14, RZ, PT ;  /* 0x000000ff0e00720c */ /* 0x000fe20003f66270 */
[----:B------:R-:W-:Y:S01]  /*8220*/  VIADD R10, R9, 0x5e ;  /* 0x0000005e090a7836 */ /* 0x000fe20000000000 */
[----:B------:R-:W-:Y:S01]  /*8230*/  IABS R218, R12 ;  /* 0x0000000c00da7213 */ /* 0x000fe20000000000 */
[--C-:B------:R-:W-:Y:S01]  /*8240*/  @!P1 IMAD.IADD R212, R212, 0x1, -R6.reuse ;  /* 0x00000001d4d49824 */ /* 0x100fe200078e0a06 */
[----:B------:R-:W-:Y:S01]  /*8250*/  LOP3.LUT R14, R8, 0x60, RZ, 0xfc, !PT ;  /* 0x00000060080e7812 */ /* 0x000fe200078efcff */
[----:B------:R-:W-:Y:S01]  /*8260*/  @!P4 IMAD.IADD R210, R210, 0x1, -R6 ;  /* 0x00000001d2d2c824 */ /* 0x000fe200078e0a06 */
[----:B------:R-:W-:Y:S01]  /*8270*/  ISETP.GE.AND P4, PT, R10, RZ, PT ;  /* 0x000000ff0a00720c */ /* 0x000fe20003f86270 */
[----:B------:R-:W-:Y:S01]  /*8280*/  IMAD R214, R6, R13, R214 ;  /* 0x0000000d06d67224 */ /* 0x000fe200078e02d6 */
[----:B------:R-:W-:Y:S01]  /*8290*/  IABS R222, R10 ;  /* 0x0000000a00de7213 */ /* 0x000fe20000000000 */
[----:B------:R-:W-:Y:S01]  /*82a0*/  @!P6 IMAD.IADD R216, R216, 0x1, -R6 ;  /* 0x00000001d8d8e824 */ /* 0x000fe200078e0a06 */
[----:B------:R-:W-:Y:S01]  /*82b0*/  IABS R220, R14 ;  /* 0x0000000e00dc7213 */ /* 0x000fe20000000000 */
[----:B------:R-:W-:Y:S01]  /*82c0*/  IMAD.HI.U32 R10, R7, R218, RZ ;  /* 0x000000da070a7227 */ /* 0x000fe200078e00ff */
[----:B------:R-:W-:-:S02]  /*82d0*/  ISETP.GT.U32.AND P6, PT, R6, R212, PT ;  /* 0x000000d40600720c */ /* 0x000fc40003fc4070 */
[----:B------:R-:W-:Y:S01]  /*82e0*/  ISETP.GT.U32.AND P1, PT, R6, R214, PT ;  /* 0x000000d60600720c */ /* 0x000fe20003f24070 */
[----:B------:R-:W-:Y:S02]  /*82f0*/  IMAD.MOV R11, RZ, RZ, -R10 ;  /* 0x000000ffff0b7224 */ /* 0x000fe400078e0a0a */
[----:B------:R-:W-:-:S04]  /*8300*/  IMAD.HI.U32 R10, R7, R220, RZ ;  /* 0x000000dc070a7227 */ /* 0x000fc800078e00ff */
[----:B------:R-:W-:Y:S02]  /*8310*/  IMAD.MOV R13, RZ, RZ, -R10 ;  /* 0x000000ffff0d7224 */ /* 0x000fe400078e0a0a */
[----:B------:R-:W-:Y:S02]  /*8320*/  IMAD R218, R6, R11, R218 ;  /* 0x0000000b06da7224 */ /* 0x000fe400078e02da */
[----:B------:R-:W-:Y:S02]  /*8330*/  @!P6 IMAD.IADD R212, R212, 0x1, -R6 ;  /* 0x00000001d4d4e824 */ /* 0x000fe400078e0a06 */
[----:B------:R-:W-:Y:S01]  /*8340*/  IMAD R220, R6, R13, R220 ;  /* 0x0000000d06dc7224 */ /* 0x000fe200078e02dc */
[----:B------:R-:W-:Y:S01]  /*8350*/  LOP3.LUT R13, R8, 0x5a, RZ, 0xfc, !PT ;  /* 0x0000005a080d7812 */ /* 0x000fe200078efcff */
[----:B------:R-:W-:Y:S01]  /*8360*/  @!P1 IMAD.IADD R214, R214, 0x1, -R6 ;  /* 0x00000001d6d69824 */ /* 0x000fe200078e0a06 */
[C---:B------:R-:W-:Y:S01]  /*8370*/  ISETP.GT.U32.AND P1, PT, R6.reuse, R216, PT ;  /* 0x000000d80600720c */ /* 0x040fe20003f24070 */
[----:B------:R-:W-:Y:S01]  /*8380*/  @!P2 IMAD.MOV R212, RZ, RZ, -R212 ;  /* 0x000000ffffd4a224 */ /* 0x000fe200078e0ad4 */
[C---:B------:R-:W-:Y:S01]  /*8390*/  ISETP.GT.U32.AND P2, PT, R6.reuse, R220, PT ;  /* 0x000000dc0600720c */ /* 0x040fe20003f44070 */
[----:B------:R-:W-:Y:S01]  /*83a0*/  IMAD.HI.U32 R11, R7, R222, RZ ;  /* 0x000000de070b7227 */ /* 0x000fe200078e00ff */
[----:B------:R-:W-:-:S02]  /*83b0*/  ISETP.GT.U32.AND P6, PT, R6, R218, PT ;  /* 0x000000da0600720c */ /* 0x000fc40003fc4070 */
[----:B------:R-:W-:Y:S01]  /*83c0*/  IABS R226, R13 ;  /* 0x0000000d00e27213 */ /* 0x000fe20000000000 */
[----:B------:R-:W-:Y:S01]  /*83d0*/  @!P0 IMAD.MOV R210, RZ, RZ, -R210 ;  /* 0x000000ffffd28224 */ /* 0x000fe200078e0ad2 */
[----:B------:R-:W-:Y:S01]  /*83e0*/  ISETP.GT.U32.AND P0, PT, R6, R214, PT ;  /* 0x000000d60600720c */ /* 0x000fe20003f04070 */
[----:B------:R-:W-:Y:S02]  /*83f0*/  IMAD.MOV R11, RZ, RZ, -R11 ;  /* 0x000000ffff0b7224 */ /* 0x000fe400078e0a0b */
[----:B------:R-:W-:-:S04]  /*8400*/  IMAD.HI.U32 R10, R7, R224, RZ ;  /* 0x000000e0070a7227 */ /* 0x000fc800078e00ff */
[--C-:B------:R-:W-:Y:S02]  /*8410*/  @!P1 IMAD.IADD R216, R216, 0x1, -R6.reuse ;  /* 0x00000001d8d89824 */ /* 0x100fe400078e0a06 */
[----:B------:R-:W-:Y:S02]  /*8420*/  @!P2 IMAD.IADD R220, R220, 0x1, -R6 ;  /* 0x00000001dcdca824 */ /* 0x000fe400078e0a06 */
[C---:B------:R-:W-:Y:S02]  /*8430*/  IMAD R222, R6.reuse, R11, R222 ;  /* 0x0000000b06de7224 */ /* 0x040fe400078e02de */
[----:B------:R-:W-:Y:S01]  /*8440*/  @!P5 IMAD.MOV R216, RZ, RZ, -R216 ;  /* 0x000000ffffd8d224 */ /* 0x000fe200078e0ad8 */
[C---:B------:R-:W-:Y:S01]  /*8450*/  ISETP.GT.U32.AND P5, PT, R6.reuse, R220, PT ;  /* 0x000000dc0600720c */ /* 0x040fe20003fa4070 */
[----:B------:R-:W-:Y:S01]  /*8460*/  IMAD.MOV R11, RZ, RZ, -R10 ;  /* 0x000000ffff0b7224 */ /* 0x000fe200078e0a0a */
[----:B------:R-:W-:Y:S01]  /*8470*/  ISETP.GT.U32.AND P1, PT, R6, R222, PT ;  /* 0x000000de0600720c */ /* 0x000fe20003f24070 */
[----:B------:R-:W-:-:S04]  /*8480*/  IMAD.HI.U32 R10, R7, R226, RZ ;  /* 0x000000e2070a7227 */ /* 0x000fc800078e00ff */
[----:B------:R-:W-:Y:S02]  /*8490*/  IMAD R224, R6, R11, R224 ;  /* 0x0000000b06e07224 */ /* 0x000fe400078e02e0 */
[----:B------:R-:W-:Y:S02]  /*84a0*/  IMAD.MOV R11, RZ, RZ, -R10 ;  /* 0x000000ffff0b7224 */ /* 0x000fe400078e0a0a */
[--C-:B------:R-:W-:Y:S01]  /*84b0*/  @!P0 IMAD.IADD R214, R214, 0x1, -R6.reuse ;  /* 0x00000001d6d68824 */ /* 0x100fe200078e0a06 */
[----:B------:R-:W-:Y:S01]  /*84c0*/  ISETP.GE.AND P0, PT, R12, RZ, PT ;  /* 0x000000ff0c00720c */ /* 0x000fe20003f06270 */
[----:B------:R-:W-:Y:S01]  /*84d0*/  @!P6 IMAD.IADD R218, R218, 0x1, -R6 ;  /* 0x00000001dadae824 */ /* 0x000fe200078e0a06 */
[----:B------:R-:W-:Y:S01]  /*84e0*/  LOP3.LUT R12, R8, 0x58, RZ, 0xfc, !PT ;  /* 0x00000058080c7812 */ /* 0x000fe200078efcff */
[----:B------:R-:W-:Y:S01]  /*84f0*/  IMAD R226, R6, R11, R226 ;  /* 0x0000000b06e27224 */ /* 0x000fe200078e02e2 */
[----:B------:R-:W-:Y:S01]  /*8500*/  ISETP.GE.AND P6, PT, R14, RZ, PT ;  /* 0x000000ff0e00720c */ /* 0x000fe20003fc6270 */
[----:B------:R-:W-:Y:S01]  /*8510*/  @!P3 IMAD.MOV R214, RZ, RZ, -R214 ;  /* 0x000000ffffd6b224 */ /* 0x000fe200078e0ad6 */
[----:B------:R-:W-:Y:S01]  /*8520*/  IABS R228, R12 ;  /* 0x0000000c00e47213 */ /* 0x000fe20000000000 */
[--C-:B------:R-:W-:Y:S01]  /*8530*/  @!P5 IMAD.IADD R220, R220, 0x1, -R6.reuse ;  /* 0x00000001dcdcd824 */ /* 0x100fe200078e0a06 */
[----:B------:R-:W-:Y:S01]  /*8540*/  ISETP.GT.U32.AND P2, PT, R6, R218, PT ;  /* 0x000000da0600720c */ /* 0x000fe20003f44070 */
[----:B------:R-:W-:Y:S01]  /*8550*/  @!P1 IMAD.IADD R222, R222, 0x1, -R6 ;  /* 0x00000001dede9824 */ /* 0x000fe200078e0a06 */
[C---:B------:R-:W-:Y:S01]  /*8560*/  ISETP.GT.U32.AND P3, PT, R6.reuse, R224, PT ;  /* 0x000000e00600720c */ /* 0x040fe20003f64070 */
[----:B------:R-:W-:Y:S01]  /*8570*/  IMAD.HI.U32 R10, R7, R228, RZ ;  /* 0x000000e4070a7227 */ /* 0x000fe200078e00ff */
[----:B------:R-:W-:-:S02]  /*8580*/  ISETP.GT.U32.AND P5, PT, R6, R226, PT ;  /* 0x000000e20600720c */ /* 0x000fc40003fa4070 */
[----:B------:R-:W-:Y:S01]  /*8590*/  LOP3.LUT R14, R8, 0x56, RZ, 0xfc, !PT ;  /* 0x00000056080e7812 */ /* 0x000fe200078efcff */
[----:B------:R-:W-:Y:S01]  /*85a0*/  IMAD.MOV R11, RZ, RZ, -R10 ;  /* 0x000000ffff0b7224 */ /* 0x000fe200078e0a0a */
[C---:B------:R-:W-:Y:S01]  /*85b0*/  ISETP.GT.U32.AND P1, PT, R6.reuse, R222, PT ;  /* 0x000000de0600720c */ /* 0x040fe20003f24070 */
[----:B------:R-:W-:Y:S01]  /*85c0*/  @!P6 IMAD.MOV R220, RZ, RZ, -R220 ;  /* 0x000000ffffdce224 */ /* 0x000fe200078e0adc */
[----:B------:R-:W-:Y:S01]  /*85d0*/  IABS R230, R14 ;  /* 0x0000000e00e67213 */ /* 0x000fe20000000000 */
[----:B------:R-:W-:Y:S02]  /*85e0*/  IMAD R228, R6, R11, R228 ;  /* 0x0000000b06e47224 */ /* 0x000fe400078e02e4 */
[--C-:B------:R-:W-:Y:S01]  /*85f0*/  @!P2 IMAD.IADD R218, R218, 0x1, -R6.reuse ;  /* 0x00000001dadaa824 */ /* 0x100fe200078e0a06 */
[----:B------:R-:W-:Y:S01]  /*8600*/  ISETP.GE.AND P2, PT, R15, RZ, PT ;  /* 0x000000ff0f00720c */ /* 0x000fe20003f46270 */
[--C-:B------:R-:W-:Y:S01]  /*8610*/  @!P3 IMAD.IADD R224, R224, 0x1, -R6.reuse ;  /* 0x00000001e0e0b824 */ /* 0x100fe200078e0a06 */
[----:B------:R-:W-:Y:S01]  /*8620*/  ISETP.GT.U32.AND P6, PT, R6, R228, PT ;  /* 0x000000e40600720c */ /* 0x000fe20003fc4070 */
[----:B------:R-:W-:Y:S01]  /*8630*/  @!P5 IMAD.IADD R226, R226, 0x1, -R6 ;  /* 0x00000001e2e2d824 */ /* 0x000fe200078e0a06 */
[----:B------:R-:W-:Y:S01]  /*8640*/  ISETP.GE.AND P3, PT, R12, RZ, PT ;  /* 0x000000ff0c00720c */ /* 0x000fe20003f66270 */
[----:B------:R-:W-:Y:S01]  /*8650*/  @!P0 IMAD.MOV R218, RZ, RZ, -R218 ;  /* 0x000000ffffda8224 */ /* 0x000fe200078e0ada */
[C---:B------:R-:W-:Y:S01]  /*8660*/  ISETP.GT.U32.AND P0, PT, R6.reuse, R224, PT ;  /* 0x000000e00600720c */ /* 0x040fe20003f04070 */
[----:B------:R-:W-:Y:S01]  /*8670*/  IMAD.HI.U32 R10, R7, R230, RZ ;  /* 0x000000e6070a7227 */ /* 0x000fe200078e00ff */
[----:B------:R-:W-:-:S02]  /*8680*/  ISETP.GT.U32.AND P5, PT, R6, R226, PT ;  /* 0x000000e20600720c */ /* 0x000fc40003fa4070 */
[C---:B------:R-:W-:Y:S01]  /*8690*/  LOP3.LUT R12, R8.reuse, 0x54, RZ, 0xfc, !PT ;  /* 0x00000054080c7812 */ /* 0x040fe200078efcff */
[----:B------:R-:W-:Y:S01]  /*86a0*/  IMAD.MOV R11, RZ, RZ, -R10 ;  /* 0x000000ffff0b7224 */ /* 0x000fe200078e0a0a */
[----:B------:R-:W-:Y:S01]  /*86b0*/  LOP3.LUT R15, R8, 0x48, RZ, 0xfc, !PT ;  /* 0x00000048080f7812 */ /* 0x000fe200078efcff */
[----:B------:R-:W-:Y:S01]  /*86c0*/  @!P1 IMAD.IADD R222, R222, 0x1, -R6 ;  /* 0x00000001dede9824 */ /* 0x000fe200078e0a06 */
[----:B------:R-:W-:Y:S01]  /*86d0*/  IABS R232, R12 ;  /* 0x0000000c00e87213 */ /* 0x000fe20000000000 */
[----:B------:R-:W-:Y:S01]  /*86e0*/  IMAD R230, R6, R11, R230 ;  /* 0x0000000b06e67224 */ /* 0x000fe200078e02e6 */
[----:B------:R-:W-:Y:S01]  /*86f0*/  LOP3.LUT R11, R8, 0x52, RZ, 0xfc, !PT ;  /* 0x00000052080b7812 */ /* 0x000fe200078efcff */
[--C-:B------:R-:W-:Y:S01]  /*8700*/  @!P6 IMAD.IADD R228, R228, 0x1, -R6.reuse ;  /* 0x00000001e4e4e824 */ /* 0x100fe200078e0a06 */
[----:B------:R-:W-:Y:S01]  /*8710*/  ISETP.GE.AND P1, PT, R13, RZ, PT ;  /* 0x000000ff0d00720c */ /* 0x000fe20003f26270 */
[--C-:B------:R-:W-:Y:S01]  /*8720*/  @!P0 IMAD.IADD R224, R224, 0x1, -R6.reuse ;  /* 0x00000001e0e08824 */ /* 0x100fe200078e0a06 */
[----:B------:R-:W-:Y:S01]  /*8730*/  ISETP.GE.AND P6, PT, R11, RZ, PT ;  /* 0x000000ff0b00720c */ /* 0x000fe20003fc6270 */
[----:B------:R-:W-:Y:S01]  /*8740*/  @!P5 IMAD.IADD R226, R226, 0x1, -R6 ;  /* 0x00000001e2e2d824 */ /* 0x000fe200078e0a06 */
[C---:B------:R-:W-:Y:S01]  /*8750*/  ISETP.GT.U32.AND P5, PT, R6.reuse, R230, PT ;  /* 0x000000e60600720c */ /* 0x040fe20003fa4070 */
[----:B------:R-:W-:Y:S01]  /*8760*/  @!P2 IMAD.MOV R224, RZ, RZ, -R224 ;  /* 0x000000ffffe0a224 */ /* 0x000fe200078e0ae0 */
[----:B------:R-:W-:Y:S01]  /*8770*/  ISETP.GT.U32.AND P2, PT, R6, R228, PT ;  /* 0x000000e40600720c */ /* 0x000fe20003f44070 */
[----:B------:R-:W-:Y:S01]  /*8780*/  IMAD.HI.U32 R10, R7, R232, RZ ;  /* 0x000000e8070a7227 */ /* 0x000fe200078e00ff */
[----:B------:R-:W-:-:S02]  /*8790*/  IABS R234, R11 ;  /* 0x0000000b00ea7213 */ /* 0x000fc40000000000 */
[----:B------:R-:W-:Y:S01]  /*87a0*/  ISETP.GE.AND P0, PT, R12, RZ, PT ;  /* 0x000000ff0c00720c */ /* 0x000fe20003f06270 */
[----:B------:R-:W-:Y:S01]  /*87b0*/  IMAD.MOV R11, RZ, RZ, -R10 ;  /* 0x000000ffff0b7224 */ /* 0x000fe200078e0a0a */
[----:B------:R-:W-:Y:S01]  /*87c0*/  LOP3.LUT R12, R8, 0x50, RZ, 0xfc, !PT ;  /* 0x00000050080c7812 */ /* 0x000fe200078efcff */
[----:B------:R-:W-:Y:S01]  /*87d0*/  IMAD.HI.U32 R10, R7, R234, RZ ;  /* 0x000000ea070a7227 */ /* 0x000fe200078e00ff */
[----:B------:R-:W-:Y:S02]  /*87e0*/  IABS R244, R15 ;  /* 0x0000000f00f47213 */ /* 0x000fe40000000000 */
[----:B------:R-:W-:Y:S01]  /*87f0*/  IABS R236, R12 ;  /* 0x0000000c00ec7213 */ /* 0x000fe20000000000 */
[----:B------:R-:W-:Y:S02]  /*8800*/  @!P5 IMAD.IADD R230, R230, 0x1, -R6 ;  /* 0x00000001e6e6d824 */ /* 0x000fe400078e0a06 */
[----:B------:R-:W-:Y:S02]  /*8810*/  IMAD R232, R6, R11, R232 ;  /* 0x0000000b06e87224 */ /* 0x000fe400078e02e8 */
[----:B------:R-:W-:Y:S01]  /*8820*/  @!P2 IMAD.IADD R228, R228, 0x1, -R6 ;  /* 0x00000001e4e4a824 */ /* 0x000fe200078e0a06 */
[----:B------:R-:W-:Y:S01]  /*8830*/  ISETP.GT.U32.AND P5, PT, R6, R230, PT ;  /* 0x000000e60600720c */ /* 0x000fe20003fa4070 */
[----:B------:R-:W-:-:S02]  /*8840*/  IMAD.MOV R13, RZ, RZ, -R10 ;  /* 0x000000ffff0d7224 */ /* 0x000fc400078e0a0a */
[----:B------:R-:W-:Y:S01]  /*8850*/  @!P3 IMAD.MOV R228, RZ, RZ, -R228 ;  /* 0x000000ffffe4b224 */ /* 0x000fe200078e0ae4 */
[C---:B------:R-:W-:Y:S01]  /*8860*/  ISETP.GT.U32.AND P3, PT, R6.reuse, R232, PT ;  /* 0x000000e80600720c */ /* 0x040fe20003f64070 */
[----:B------:R-:W-:Y:S02]  /*8870*/  IMAD R234, R6, R13, R234 ;  /* 0x0000000d06ea7224 */ /* 0x000fe400078e02ea */
[----:B------:R-:W-:Y:S01]  /*8880*/  @!P1 IMAD.MOV R226, RZ, RZ, -R226 ;  /* 0x000000ffffe29224 */ /* 0x000fe200078e0ae2 */
[----:B------:R-:W-:Y:S01]  /*8890*/  ISETP.GE.AND P1, PT, R12, RZ, PT ;  /* 0x000000ff0c00720c */ /* 0x000fe20003f26270 */
[----:B------:R-:W-:Y:S01]  /*88a0*/  @!P4 IMAD.MOV R222, RZ, RZ, -R222 ;  /* 0x000000ffffdec224 */ /* 0x000fe200078e0ade */
[----:B------:R-:W-:Y:S01]  /*88b0*/  ISETP.GE.AND P4, PT, R14, RZ, PT ;  /* 0x000000ff0e00720c */ /* 0x000fe20003f86270 */
[----:B------:R-:W-:Y:S01]  /*88c0*/  VIADD R12, R9, 0x4e ;  /* 0x0000004e090c7836 */ /* 0x000fe20000000000 */
[----:B------:R-:W-:Y:S01]  /*88d0*/  LOP3.LUT R14, R8, 0x4a, RZ, 0xfc, !PT ;  /* 0x0000004a080e7812 */ /* 0x000fe200078efcff */
[----:B------:R-:W-:Y:S01]  /*88e0*/  @!P5 IMAD.IADD R230, R230, 0x1, -R6 ;  /* 0x00000001e6e6d824 */ /* 0x000fe200078e0a06 */
[----:B------:R-:W-:Y:S01]  /*88f0*/  ISETP.GT.U32.AND P5, PT, R6, R234, PT ;  /* 0x000000ea0600720c */ /* 0x000fe20003fa4070 */
[----:B------:R-:W-:Y:S01]  /*8900*/  IMAD.HI.U32 R11, R7, R236, RZ ;  /* 0x000000ec070b7227 */ /* 0x000fe200078e00ff */
[----:B------:R-:W-:-:S02]  /*8910*/  IABS R238, R12 ;  /* 0x0000000c00ee7213 */ /* 0x000fc40000000000 */
[----:B------:R-:W-:Y:S01]  /*8920*/  ISETP.GE.AND P2, PT, R12, RZ, PT ;  /* 0x000000ff0c00720c */ /* 0x000fe20003f46270 */
[----:B------:R-:W-:Y:S01]  /*8930*/  @!P3 IMAD.IADD R232, R232, 0x1, -R6 ;  /* 0x00000001e8e8b824 */ /* 0x000fe200078e0a06 */
[----:B------:R-:W-:Y:S01]  /*8940*/  LOP3.LUT R12, R8, 0x4c, RZ, 0xfc, !PT ;  /* 0x0000004c080c7812 */ /* 0x000fe200078efcff */
[----:B------:R-:W-:Y:S01]  /*8950*/  IMAD.MOV R11, RZ, RZ, -R11 ;  /* 0x000000ffff0b7224 */ /* 0x000fe200078e0a0b */
[----:B------:R-:W-:Y:S01]  /*8960*/  IABS R242, R14 ;  /* 0x0000000e00f27213 */ /* 0x000fe20000000000 */
[----:B------:R-:W-:Y:S01]  /*8970*/  IMAD.HI.U32 R10, R7, R238, RZ ;  /* 0x000000ee070a7227 */ /* 0x000fe200078e00ff */
[C---:B------:R-:W-:Y:S02]  /*8980*/  ISETP.GT.U32.AND P3, PT, R6.reuse, R232, PT ;  /* 0x000000e80600720c */ /* 0x040fe40003f64070 */
[----:B------:R-:W-:Y:S01]  /*8990*/  IABS R240, R12 ;  /* 0x0000000c00f07213 */ /* 0x000fe20000000000 */
[----:B------:R-:W-:Y:S02]  /*89a0*/  IMAD R236, R6, R11, R236 ;  /* 0x0000000b06ec7224 */ /* 0x000fe400078e02ec */
[----:B------:R-:W-:-:S02]  /*89b0*/  IMAD.MOV R11, RZ, RZ, -R10 ;  /* 0x000000ffff0b7224 */ /* 0x000fc400078e0a0a */
[----:B------:R-:W-:Y:S01]  /*89c0*/  @!P4 IMAD.MOV R230, RZ, RZ, -R230 ;  /* 0x000000ffffe6c224 */ /* 0x000fe200078e0ae6 */
[----:B------:R-:W-:Y:S01]  /*89d0*/  ISETP.GT.U32.AND P4, PT, R6, R236, PT ;  /* 0x000000ec0600720c */ /* 0x000fe20003f84070 */
[----:B------:R-:W-:Y:S02]  /*89e0*/  @!P5 IMAD.IADD R234, R234, 0x1, -R6 ;  /* 0x00000001eaead824 */ /* 0x000fe400078e0a06 */
[C---:B------:R-:W-:Y:S02]  /*89f0*/  IMAD R238, R6.reuse, R11, R238 ;  /* 0x0000000b06ee7224 */ /* 0x040fe400078e02ee */
[----:B------:R-:W-:Y:S01]  /*8a00*/  IMAD.HI.U32 R10, R7, R240, RZ ;  /* 0x000000f0070a7227 */ /* 0x000fe200078e00ff */
[----:B------:R-:W-:-:S03]  /*8a10*/  ISETP.GT.U32.AND P5, PT, R6, R234, PT ;  /* 0x000000ea0600720c */ /* 0x000fc60003fa4070 */
[----:B------:R-:W-:Y:S01]  /*8a20*/  @!P3 IMAD.IADD R232, R232, 0x1, -R6 ;  /* 0x00000001e8e8b824 */ /* 0x000fe200078e0a06 */
[----:B------:R-:W-:Y:S01]  /*8a30*/  ISETP.GT.U32.AND P3, PT, R6, R238, PT ;  /* 0x000000ee0600720c */ /* 0x000fe20003f64070 */
[----:B------:R-:W-:Y:S02]  /*8a40*/  IMAD.MOV R11, RZ, RZ, -R10 ;  /* 0x000000ffff0b7224 */ /* 0x000fe400078e0a0a */
[----:B------:R-:W-:Y:S02]  /*8a50*/  @!P4 IMAD.IADD R236, R236, 0x1, -R6 ;  /* 0x00000001ececc824 */ /* 0x000fe400078e0a06 */
[C---:B------:R-:W-:Y:S02]  /*8a60*/  IMAD R240, R6.reuse, R11, R240 ;  /* 0x0000000b06f07224 */ /* 0x040fe400078e02f0 */
[----:B------:R-:W-:Y:S01]  /*8a70*/  IMAD.HI.U32 R10, R7, R242, RZ ;  /* 0x000000f2070a7227 */ /* 0x000fe200078e00ff */
[----:B------:R-:W-:-:S03]  /*8a80*/  ISETP.GT.U32.AND P4, PT, R6, R236, PT ;  /* 0x000000ec0600720c */ /* 0x000fc60003f84070 */
[--C-:B------:R-:W-:Y:S01]  /*8a90*/  @!P5 IMAD.IADD R234, R234, 0x1, -R6.reuse ;  /* 0x00000001eaead824 */ /* 0x100fe200078e0a06 */
[----:B------:R-:W-:Y:S01]  /*8aa0*/  ISETP.GT.U32.AND P5, PT, R6, R240, PT ;  /* 0x000000f00600720c */ /* 0x000fe20003fa4070 */
[----:B------:R-:W-:Y:S01]  /*8ab0*/  @!P3 IMAD.IADD R238, R238, 0x1, -R6 ;  /* 0x00000001eeeeb824 */ /* 0x000fe200078e0a06 */
[----:B------:R-:W-:Y:S01]  /*8ac0*/  ISETP.GE.AND P3, PT, R12, RZ, PT ;  /* 0x000000ff0c00720c */ /* 0x000fe20003f66270 */
[----:B------:R-:W-:Y:S01]  /*8ad0*/  IMAD.MOV R11, RZ, RZ, -R10 ;  /* 0x000000ffff0b7224 */ /* 0x000fe200078e0a0a */
[----:B------:R-:W-:Y:S01]  /*8ae0*/  LOP3.LUT R12, R8, 0x44, RZ, 0xfc, !PT ;  /* 0x00000044080c7812 */ /* 0x000fe200078efcff */
[----:B------:R-:W-:Y:S01]  /*8af0*/  @!P0 IMAD.MOV R232, RZ, RZ, -R232 ;  /* 0x000000ffffe88224 */ /* 0x000fe200078e0ae8 */
[C---:B------:R-:W-:Y:S01]  /*8b00*/  ISETP.GT.U32.AND P0, PT, R6.reuse, R238, PT ;  /* 0x000000ee0600720c */ /* 0x040fe20003f04070 */
[----:B------:R-:W-:Y:S01]  /*8b10*/  IMAD R242, R6, R11, R242 ;  /* 0x0000000b06f27224 */ /* 0x000fe200078e02f2 */
[----:B------:R-:W-:Y:S01]  /*8b20*/  IABS R248, R12 ;  /* 0x0000000c00f87213 */ /* 0x000fe20000000000 */
[----:B------:R-:W-:-:S04]  /*8b30*/  IMAD.HI.U32 R11, R7, R246, RZ ;  /* 0x000000f6070b7227 */ /* 0x000fc800078e00ff */
[--C-:B------:R-:W-:Y:S01]  /*8b40*/  @!P4 IMAD.IADD R236, R236, 0x1, -R6.reuse ;  /* 0x00000001ececc824 */ /* 0x100fe200078e0a06 */
[----:B------:R-:W-:Y:S01]  /*8b50*/  ISETP.GT.U32.AND P4, PT, R6, R242, PT ;  /* 0x000000f20600720c */ /* 0x000fe20003f84070 */
[----:B------:R-:W-:Y:S01]  /*8b60*/  @!P5 IMAD.IADD R240, R240, 0x1, -R6 ;  /* 0x00000001f0f0d824 */ /* 0x000fe200078e0a06 */
[----:B------:R-:W-:Y:S01]  /*8b70*/  ISETP.GE.AND P5, PT, R14, RZ, PT ;  /* 0x000000ff0e00720c */ /* 0x000fe20003fa6270 */
[----:B------:R-:W-:Y:S01]  /*8b80*/  IMAD.MOV R11, RZ, RZ, -R11 ;  /* 0x000000ffff0b7224 */ /* 0x000fe200078e0a0b */
[----:B------:R-:W-:Y:S01]  /*8b90*/  LOP3.LUT R14, R8, 0x3c, RZ, 0xfc, !PT ;  /* 0x0000003c080e7812 */ /* 0x000fe200078efcff */
[----:B------:R-:W-:Y:S01]  /*8ba0*/  @!P6 IMAD.MOV R234, RZ, RZ, -R234 ;  /* 0x000000ffffeae224 */ /* 0x000fe200078e0aea */
[----:B------:R-:W-:Y:S01]  /*8bb0*/  ISETP.GT.U32.AND P6, PT, R6, R240, PT ;  /* 0x000000f00600720c */ /* 0x000fe20003fc4070 */
[----:B------:R-:W-:-:S04]  /*8bc0*/  IMAD.HI.U32 R10, R7, R244, RZ ;  /* 0x000000f4070a7227 */ /* 0x000fc800078e00ff */
[----:B------:R-:W-:Y:S02]  /*8bd0*/  IMAD R246, R6, R11, R246 ;  /* 0x0000000b06f67224 */ /* 0x000fe400078e02f6 */
[----:B------:R-:W-:Y:S02]  /*8be0*/  @!P0 IMAD.IADD R238, R238, 0x1, -R6 ;  /* 0x00000001eeee8824 */ /* 0x000fe400078e0a06 */
[----:B------:R-:W-:Y:S02]  /*8bf0*/  IMAD.MOV R13, RZ, RZ, -R10 ;  /* 0x000000ffff0d7224 */ /* 0x000fe400078e0a0a */
[----:B------:R-:W-:-:S04]  /*8c00*/  IMAD.HI.U32 R10, R7, R248, RZ ;  /* 0x000000f8070a7227 */ /* 0x000fc800078e00ff */
[----:B------:R-:W-:Y:S01]  /*8c10*/  @!P2 IMAD.MOV R238, RZ, RZ, -R238 ;  /* 0x000000ffffeea224 */ /* 0x000fe200078e0aee */
[----:B------:R-:W-:Y:S01]  /*8c20*/  ISETP.GT.U32.AND P2, PT, R6, R246, PT ;  /* 0x000000f60600720c */ /* 0x000fe20003f44070 */
[----:B------:R-:W-:Y:S02]  /*8c30*/  @!P4 IMAD.IADD R242, R242, 0x1, -R6 ;  /* 0x00000001f2f2c824 */ /* 0x000fe400078e0a06 */
[----:B------:R-:W-:Y:S02]  /*8c40*/  IMAD.MOV R11, RZ, RZ, -R10 ;  /* 0x000000ffff0b7224 */ /* 0x000fe400078e0a0a */
[----:B------:R-:W-:Y:S01]  /*8c50*/  @!P6 IMAD.IADD R240, R240, 0x1, -R6 ;  /* 0x00000001f0f0e824 */ /* 0x000fe200078e0a06 */
[C---:B------:R-:W-:Y:S01]  /*8c60*/  ISETP.GT.U32.AND P4, PT, R6.reuse, R242, PT ;  /* 0x000000f20600720c */ /* 0x040fe20003f84070 */
[----:B------:R-:W-:Y:S01]  /*8c70*/  IMAD R248, R6, R11, R248 ;  /* 0x0000000b06f87224 */ /* 0x000fe200078e02f8 */
[----:B------:R-:W-:Y:S01]  /*8c80*/  ISETP.GE.AND P6, PT, R16, RZ, PT ;  /* 0x000000ff1000720c */ /* 0x000fe20003fc6270 */
[----:B------:R-:W-:Y:S01]  /*8c90*/  IMAD R244, R6, R13, R244 ;  /* 0x0000000d06f47224 */ /* 0x000fe200078e02f4 */
[----:B------:R-:W-:Y:S01]  /*8ca0*/  LOP3.LUT R13, R8, 0x42, RZ, 0xfc, !PT ;  /* 0x00000042080d7812 */ /* 0x000fe200078efcff */
[----:B------:R-:W-:Y:S01]  /*8cb0*/  @!P3 IMAD.MOV R240, RZ, RZ, -R240 ;  /* 0x000000fffff0b224 */ /* 0x000fe200078e0af0 */
[----:B------:R-:W-:Y:S01]  /*8cc0*/  ISETP.GT.U32.AND P3, PT, R6, R248, PT ;  /* 0x000000f80600720c */ /* 0x000fe20003f64070 */
[----:B------:R-:W-:Y:S01]  /*8cd0*/  @!P2 IMAD.IADD R246, R246, 0x1, -R6 ;  /* 0x00000001f6f6a824 */ /* 0x000fe200078e0a06 */
[----:B------:R-:W-:Y:S01]  /*8ce0*/  IABS R250, R13 ;  /* 0x0000000d00fa7213 */ /* 0x000fe20000000000 */
[----:B------:R-:W-:Y:S01]  /*8cf0*/  @!P1 IMAD.MOV R236, RZ, RZ, -R236 ;  /* 0x000000ffffec9224 */ /* 0x000fe200078e0aec */
[----:B------:R-:W-:-:S02]  /*8d00*/  ISETP.GT.U32.AND P0, PT, R6, R244, PT ;  /* 0x000000f40600720c */ /* 0x000fc40003f04070 */
[----:B------:R-:W-:Y:S01]  /*8d10*/  ISETP.GT.U32.AND P2, PT, R6, R246, PT ;  /* 0x000000f60600720c */ /* 0x000fe20003f44070 */
[----:B------:R-:W-:Y:S01]  /*8d20*/  @!P4 IMAD.IADD R242, R242, 0x1, -R6 ;  /* 0x00000001f2f2c824 */ /* 0x000fe200078e0a06 */
[----:B------:R-:W-:Y:S01]  /*8d30*/  ISETP.GE.AND P4, PT, R12, RZ, PT ;  /* 0x000000ff0c00720c */ /* 0x000fe20003f86270 */
[----:B------:R-:W-:Y:S01]  /*8d40*/  IMAD.HI.U32 R10, R7, R250, RZ ;  /* 0x000000fa070a7227 */ /* 0x000fe200078e00ff */
[----:B------:R-:W-:Y:S02]  /*8d50*/  LOP3.LUT R12, R8, 0x40, RZ, 0xfc, !PT ;  /* 0x00000040080c7812 */ /* 0x000fe400078efcff */
[----:B------:R-:W-:Y:S01]  /*8d60*/  ISETP.GE.AND P1, PT, R15, RZ, PT ;  /* 0x000000ff0f00720c */ /* 0x000fe20003f26270 */
[----:B------:R-:W-:Y:S01]  /*8d70*/  IMAD.MOV R11, RZ, RZ, -R10 ;  /* 0x000000ffff0b7224 */ /* 0x000fe200078e0a0a */
[----:B------:R-:W-:Y:S01]  /*8d80*/  IABS R252, R12 ;  /* 0x0000000c00fc7213 */ /* 0x000fe20000000000 */
[----:B------:R-:W-:Y:S01]  /*8d90*/  @!P3 IMAD.IADD R248, R248, 0x1, -R6 ;  /* 0x00000001f8f8b824 */ /* 0x000fe200078e0a06 */
[----:B------:R-:W-:Y:S01]  /*8da0*/  LOP3.LUT R15, R8, 0x3a, RZ, 0xfc, !PT ;  /* 0x0000003a080f7812 */ /* 0x000fe200078efcff */
[----:B------:R-:W-:Y:S01]  /*8db0*/  IMAD R250, R6, R11, R250 ;  /* 0x0000000b06fa7224 */ /* 0x000fe200078e02fa */
[----:B------:R-:W-:Y:S01]  /*8dc0*/  LOP3.LUT R16, R8, 0x36, RZ, 0xfc, !PT ;  /* 0x0000003608107812 */ /* 0x000fe200078efcff */
[----:B------:R-:W-:Y:S01]  /*8dd0*/  @!P0 IMAD.IADD R244, R244, 0x1, -R6 ;  /* 0x00000001f4f48824 */ /* 0x000fe200078e0a06 */
[----:B------:R-:W-:Y:S01]  /*8de0*/  ISETP.GT.U32.AND P3, PT, R6, R248, PT ;  /* 0x000000f80600720c */ /* 0x000fe20003f64070 */
[----:B------:R-:W-:Y:S01]  /*8df0*/  IMAD.HI.U32 R10, R7, R252, RZ ;  /* 0x000000fc070a7227 */ /* 0x000fe200078e00ff */
[----:B------:R-:W-:-:S02]  /*8e00*/  IABS R41, R15 ;  /* 0x0000000f00297213 */ /* 0x000fc40000000000 */
[----:B------:R-:W-:Y:S01]  /*8e10*/  ISETP.GT.U32.AND P0, PT, R6, R244, PT ;  /* 0x000000f40600720c */ /* 0x000fe20003f04070 */
[----:B------:R-:W-:Y:S01]  /*8e20*/  @!P2 IMAD.IADD R246, R246, 0x1, -R6 ;  /* 0x00000001f6f6a824 */ /* 0x000fe200078e0a06 */
[C---:B------:R-:W-:Y:S01]  /*8e30*/  ISETP.GT.U32.AND P2, PT, R6.reuse, R250, PT ;  /* 0x000000fa0600720c */ /* 0x040fe20003f44070 */
[----:B------:R-:W-:Y:S01]  /*8e40*/  @!P5 IMAD.MOV R242, RZ, RZ, -R242 ;  /* 0x000000fffff2d224 */ /* 0x000fe200078e0af2 */
[----:B------:R-:W-:Y:S01]  /*8e50*/  ISETP.GE.AND P5, PT, R13, RZ, PT ;  /* 0x000000ff0d00720c */ /* 0x000fe20003fa6270 */
[----:B------:R-:W-:Y:S01]  /*8e60*/  IMAD.MOV R13, RZ, RZ, -R10 ;  /* 0x000000ffff0d7224 */ /* 0x000fe200078e0a0a */
[----:B------:R-:W-:Y:S01]  /*8e70*/  IABS R39, R16 ;  /* 0x0000001000277213 */ /* 0x000fe20000000000 */
[----:B------:R-:W-:Y:S02]  /*8e80*/  VIADD R11, R9, 0x3e ;  /* 0x0000003e090b7836 */ /* 0x000fe40000000000 */
[----:B------:R-:W-:Y:S02]  /*8e90*/  IMAD R252, R6, R13, R252 ;  /* 0x0000000d06fc7224 */ /* 0x000fe400078e02fc */
[--C-:B------:R-:W-:Y:S01]  /*8ea0*/  @!P3 IMAD.IADD R248, R248, 0x1, -R6.reuse ;  /* 0x00000001f8f8b824 */ /* 0x100fe200078e0a06 */
[----:B------:R-:W-:Y:S01]  /*8eb0*/  IABS R43, R11 ;  /* 0x0000000b002b7213 */ /* 0x000fe20000000000 */
[--C-:B------:R-:W-:Y:S01]  /*8ec0*/  @!P0 IMAD.IADD R244, R244, 0x1, -R6.reuse ;  /* 0x00000001f4f48824 */ /* 0x100fe200078e0a06 */
[----:B------:R-:W-:Y:S01]  /*8ed0*/  ISETP.GT.U32.AND P3, PT, R6, R252, PT ;  /* 0x000000fc0600720c */ /* 0x000fe20003f64070 */
[----:B------:R-:W-:Y:S01]  /*8ee0*/  @!P2 IMAD.IADD R250, R250, 0x1, -R6 ;  /* 0x00000001fafaa824 */ /* 0x000fe200078e0a06 */
[----:B------:R-:W-:Y:S01]  /*8ef0*/  ISETP.GE.AND P0, PT, R12, RZ, PT ;  /* 0x000000ff0c00720c */ /* 0x000fe20003f06270 */
[----:B------:R-:W-:Y:S01]  /*8f00*/  IMAD.HI.U32 R10, R7, R43, RZ ;  /* 0x0000002b070a7227 */ /* 0x000fe200078e00ff */
[----:B------:R-:W-:-:S02]  /*8f10*/  IABS R12, R14 ;  /* 0x0000000e000c7213 */ /* 0x000fc40000000000 */
[----:B------:R-:W-:Y:S01]  /*8f20*/  ISETP.GT.U32.AND P2, PT, R6, R250, PT ;  /* 0x000000fa0600720c */ /* 0x000fe20003f44070 */
[----:B------:R-:W-:Y:S01]  /*8f30*/  @!P1 IMAD.MOV R244, RZ, RZ, -R244 ;  /* 0x000000fffff49224 */ /* 0x000fe200078e0af4 */
[----:B------:R-:W-:Y:S01]  /*8f40*/  ISETP.GE.AND P1, PT, R11, RZ, PT ;  /* 0x000000ff0b00720c */ /* 0x000fe20003f26270 */
[----:B------:R-:W-:Y:S02]  /*8f50*/  IMAD.MOV R11, RZ, RZ, -R10 ;  /* 0x000000ffff0b7224 */ /* 0x000fe400078e0a0a */
[----:B------:R-:W-:-:S04]  /*8f60*/  IMAD.HI.U32 R10, R7, R12, RZ ;  /* 0x0000000c070a7227 */ /* 0x000fc800078e00ff */
[----:B------:R-:W-:Y:S02]  /*8f70*/  @!P3 IMAD.IADD R252, R252, 0x1, -R6 ;  /* 0x00000001fcfcb824 */ /* 0x000fe400078e0a06 */
[C---:B------:R-:W-:Y:S02]  /*8f80*/  IMAD R43, R6.reuse, R11, R43 ;  /* 0x0000000b062b7224 */ /* 0x040fe400078e022b */
[----:B------:R-:W-:Y:S01]  /*8f90*/  IMAD.MOV R11, RZ, RZ, -R10 ;  /* 0x000000ffff0b7224 */ /* 0x000fe200078e0a0a */
[----:B------:R-:W-:Y:S01]  /*8fa0*/  ISETP.GT.U32.AND P3, PT, R6, R252, PT ;  /* 0x000000fc0600720c */ /* 0x000fe20003f64070 */
[----:B------:R-:W-:-:S04]  /*8fb0*/  IMAD.HI.U32 R10, R7, R41, RZ ;  /* 0x00000029070a7227 */ /* 0x000fc800078e00ff */
[----:B------:R-:W-:Y:S01]  /*8fc0*/  @!P2 IMAD.IADD R250, R250, 0x1, -R6 ;  /* 0x00000001fafaa824 */ /* 0x000fe200078e0a06 */
[C---:B------:R-:W-:Y:S01]  /*8fd0*/  ISETP.GT.U32.AND P2, PT, R6.reuse, R43, PT ;  /* 0x0000002b0600720c */ /* 0x040fe20003f44070 */
[C---:B------:R-:W-:Y:S02]  /*8fe0*/  IMAD R11, R6.reuse, R11, R12 ;  /* 0x0000000b060b7224 */ /* 0x040fe400078e020c */
[----:B------:R-:W-:Y:S02]  /*8ff0*/  IMAD.MOV R10, RZ, RZ, -R10 ;  /* 0x000000ffff0a7224 */ /* 0x000fe400078e0a0a */
[----:B------:R-:W-:Y:S01]  /*9000*/  @!P5 IMAD.MOV R250, RZ, RZ, -R250 ;  /* 0x000000fffffad224 */ /* 0x000fe200078e0afa */
[C---:B------:R-:W-:Y:S01]  /*9010*/  ISETP.GT.U32.AND P5, PT, R6.reuse, R11, PT ;  /* 0x0000000b0600720c */ /* 0x040fe20003fa4070 */
[----:B------:R-:W-:Y:S02]  /*9020*/  IMAD R41, R6, R10, R41 ;  /* 0x0000000a06297224 */ /* 0x000fe400078e0229 */
[----:B------:R-:W-:Y:S01]  /*9030*/  @!P6 IMAD.MOV R246, RZ, RZ, -R246 ;  /* 0x000000fffff6e224 */ /* 0x000fe200078e0af6 */
[----:B------:R-:W-:Y:S01]  /*9040*/  ISETP.GE.AND P6, PT, R14, RZ, PT ;  /* 0x000000ff0e00720c */ /* 0x000fe20003fc6270 */
[----:B------:R-:W-:Y:S01]  /*9050*/  @!P3 IMAD.IADD R252, R252, 0x1, -R6 ;  /* 0x00000001fcfcb824 */ /* 0x000fe200078e0a06 */
[----:B------:R-:W-:Y:S01]  /*9060*/  ISETP.GT.U32.AND P3, PT, R6, R41, PT ;  /* 0x000000290600720c */ /* 0x000fe20003f64070 */
[----:B------:R-:W-:Y:S01]  /*9070*/  @!P4 IMAD.MOV R248, RZ, RZ, -R248 ;  /* 0x000000fffff8c224 */ /* 0x000fe200078e0af8 */
[----:B------:R-:W-:Y:S01]  /*9080*/  LOP3.LUT R14, R8, 0x38, RZ, 0xfc, !PT ;  /* 0x00000038080e7812 */ /* 0x000fe200078efcff */
[----:B------:R-:W-:Y:S01]  /*9090*/  @!P2 IMAD.IADD R43, R43, 0x1, -R6 ;  /* 0x000000012b2ba824 */ /* 0x000fe200078e0a06 */
[----:B------:R-:W-:Y:S01]  /*90a0*/  ISETP.GE.AND P4, PT, R15, RZ, PT ;  /* 0x000000ff0f00720c */ /* 0x000fe20003f86270 */
[----:B------:R-:W-:Y:S01]  /*90b0*/  @!P0 IMAD.MOV R252, RZ, RZ, -R252 ;  /* 0x000000fffffc8224 */ /* 0x000fe200078e0afc */
[----:B------:R-:W-:Y:S01]  /*90c0*/  IABS R13, R14 ;  /* 0x0000000e000d7213 */ /* 0x000fe20000000000 */
[----:B------:R-:W-:Y:S01]  /*90d0*/  @!P5 IMAD.IADD R11, R11, 0x1, -R6 ;  /* 0x000000010b0bd824 */ /* 0x000fe200078e0a06 */
[----:B------:R-:W-:Y:S01]  /*90e0*/  IABS R15, R17 ;  /* 0x00000011000f7213 */ /* 0x000fe20000000000 */
[----:B------:R-:W-:Y:S01]  /*90f0*/  IMAD.HI.U32 R12, R7, R39, RZ ;  /* 0x00000027070c7227 */ /* 0x000fe200078e00ff */
[----:B------:R-:W-:-:S02]  /*9100*/  ISETP.GT.U32.AND P2, PT, R6, R43, PT ;  /* 0x0000002b0600720c */ /* 0x000fc40003f44070 */
[----:B------:R-:W-:Y:S01]  /*9110*/  ISETP.GT.U32.AND P5, PT, R6, R11, PT ;  /* 0x0000000b0600720c */ /* 0x000fe20003fa4070 */
[----:B------:R-:W-:Y:S01]  /*9120*/  IMAD.HI.U32 R10, R7, R13, RZ ;  /* 0x0000000d070a7227 */ /* 0x000fe200078e00ff */
[----:B------:R-:W-:Y:S02]  /*9130*/  ISETP.GE.AND P0, PT, R14, RZ, PT ;  /* 0x000000ff0e00720c */ /* 0x000fe40003f06270 */
[----:B------:R-:W-:Y:S01]  /*9140*/  LOP3.LUT R14, R8, 0x32, RZ, 0xfc, !PT ;  /* 0x00000032080e7812 */ /* 0x000fe200078efcff */
[----:B------:R-:W-:Y:S02]  /*9150*/  @!P3 IMAD.IADD R41, R41, 0x1, -R6 ;  /* 0x000000012929b824 */ /* 0x000fe400078e0a06 */
[----:B------:R-:W-:Y:S01]  /*9160*/  IMAD.MOV R10, RZ, RZ, -R10 ;  /* 0x000000ffff0a7224 */ /* 0x000fe200078e0a0a */
[----:B------:R-:W-:Y:S01]  /*9170*/  IABS R37, R14 ;  /* 0x0000000e00257213 */ /* 0x000fe20000000000 */
[----:B------:R-:W-:Y:S01]  /*9180*/  IMAD.MOV R12, RZ, RZ, -R12 ;  /* 0x000000ffff0c7224 */ /* 0x000fe200078e0a0c */
[C---:B------:R-:W-:Y:S01]  /*9190*/  ISETP.GT.U32.AND P3, PT, R6.reuse, R41, PT ;  /* 0x000000290600720c */ /* 0x040fe20003f64070 */
[----:B------:R-:W-:-:S02]  /*91a0*/  IMAD R13, R6, R10, R13 ;  /* 0x0000000a060d7224 */ /* 0x000fc400078e020d */
[----:B------:R-:W-:-:S04]  /*91b0*/  IMAD.HI.U32 R10, R7, R15, RZ ;  /* 0x0000000f070a7227 */ /* 0x000fc800078e00ff */
[----:B------:R-:W-:Y:S02]  /*91c0*/  IMAD.MOV R10, RZ, RZ, -R10 ;  /* 0x000000ffff0a7224 */ /* 0x000fe400078e0a0a */
[--C-:B------:R-:W-:Y:S01]  /*91d0*/  @!P5 IMAD.IADD R11, R11, 0x1, -R6.reuse ;  /* 0x000000010b0bd824 */ /* 0x100fe200078e0a06 */
[C---:B------:R-:W-:Y:S01]  /*91e0*/  ISETP.GT.U32.AND P5, PT, R6.reuse, R13, PT ;  /* 0x0000000d0600720c */ /* 0x040fe20003fa4070 */
[C---:B------:R-:W-:Y:S02]  /*91f0*/  IMAD R15, R6.reuse, R10, R15 ;  /* 0x0000000a060f7224 */ /* 0x040fe400078e020f */
[--C-:B------:R-:W-:Y:S02]  /*9200*/  @!P3 IMAD.IADD R41, R41, 0x1, -R6.reuse ;  /* 0x000000012929b824 */ /* 0x100fe400078e0a06 */
[--C-:B------:R-:W-:Y:S01]  /*9210*/  @!P2 IMAD.IADD R43, R43, 0x1, -R6.reuse ;  /* 0x000000012b2ba824 */ /* 0x100fe200078e0a06 */
[----:B------:R-:W-:Y:S01]  /*9220*/  ISETP.GT.U32.AND P3, PT, R6, R15, PT ;  /* 0x0000000f0600720c */ /* 0x000fe20003f64070 */
[----:B------:R-:W-:Y:S01]  /*9230*/  VIADD R10, R9, 0x2e ;  /* 0x0000002e090a7836 */ /* 0x000fe20000000000 */
[----:B------:R-:W-:Y:S01]  /*9240*/  ISETP.GE.AND P2, PT, R16, RZ, PT ;  /* 0x000000ff1000720c */ /* 0x000fe20003f46270 */
[----:B------:R-:W-:Y:S01]  /*9250*/  IMAD R39, R6, R12, R39 ;  /* 0x0000000c06277224 */ /* 0x000fe200078e0227 */
[----:B------:R-:W-:Y:S01]  /*9260*/  LOP3.LUT R16, R8, 0x30, RZ, 0xfc, !PT ;  /* 0x0000003008107812 */ /* 0x000fe200078efcff */
[----:B------:R-:W-:Y:S01]  /*9270*/  @!P1 IMAD.MOV R43, RZ, RZ, -R43 ;  /* 0x000000ffff2b9224 */ /* 0x000fe200078e0a2b */
[----:B------:R-:W-:Y:S01]  /*9280*/  IABS R34, R10 ;  /* 0x0000000a00227213 */ /* 0x000fe20000000000 */
[----:B------:R-:W-:Y:S01]  /*9290*/  @!P5 IMAD.IADD R13, R13, 0x1, -R6 ;  /* 0x000000010d0dd824 */ /* 0x000fe200078e0a06 */
[----:B------:R-:W-:Y:S01]  /*92a0*/  ISETP.GE.AND P5, PT, R10, RZ, PT ;  /* 0x000000ff0a00720c */ /* 0x000fe20003fa6270 */
[----:B------:R-:W-:Y:S01]  /*92b0*/  IMAD.HI.U32 R10, R7, R37, RZ ;  /* 0x00000025070a7227 */ /* 0x000fe200078e00ff */
[----:B------:R-:W-:-:S02]  /*92c0*/  IABS R160, R16 ;  /* 0x0000001000a07213 */ /* 0x000fc40000000000 */
[----:B------:R-:W-:Y:S01]  /*92d0*/  ISETP.GE.AND P1, PT, R17, RZ, PT ;  /* 0x000000ff1100720c */ /* 0x000fe20003f26270 */
[----:B------:R-:W-:Y:S02]  /*92e0*/  IMAD.MOV R12, RZ, RZ, -R10 ;  /* 0x000000ffff0c7224 */ /* 0x000fe400078e0a0a */
[----:B------:R-:W-:-:S04]  /*92f0*/  IMAD.HI.U32 R10, R7, R160, RZ ;  /* 0x000000a0070a7227 */ /* 0x000fc800078e00ff */
[----:B------:R-:W-:Y:S02]  /*9300*/  @!P3 IMAD.IADD R15, R15, 0x1, -R6 ;  /* 0x000000010f0fb824 */ /* 0x000fe400078e0a06 */
[----:B------:R-:W-:Y:S02]  /*9310*/  IMAD.MOV R17, RZ, RZ, -R10 ;  /* 0x000000ffff117224 */ /* 0x000fe400078e0a0a */
[----:B------:R-:W-:Y:S01]  /*9320*/  IMAD.HI.U32 R10, R7, R34, RZ ;  /* 0x00000022070a7227 */ /* 0x000fe200078e00ff */
[----:B------:R-:W-:-:S03]  /*9330*/  ISETP.GT.U32.AND P3, PT, R6, R15, PT ;  /* 0x0000000f0600720c */ /* 0x000fc60003f64070 */
[----:B------:R-:W-:Y:S02]  /*9340*/  IMAD R160, R6, R17, R160 ;  /* 0x0000001106a07224 */ /* 0x000fe400078e02a0 */
[----:B------:R-:W-:Y:S02]  /*9350*/  IMAD.MOV R17, RZ, RZ, -R10 ;  /* 0x000000ffff117224 */ /* 0x000fe400078e0a0a */
[----:B------:R-:W-:-:S04]  /*9360*/  IMAD.HI.U32 R10, R7, R32, RZ ;  /* 0x00000020070a7227 */ /* 0x000fc800078e00ff */
[C---:B------:R-:W-:Y:S02]  /*9370*/  IMAD R34, R6.reuse, R17, R34 ;  /* 0x0000001106227224 */ /* 0x040fe400078e0222 */
[----:B------:R-:W-:Y:S02]  /*9380*/  IMAD.MOV R17, RZ, RZ, -R10 ;  /* 0x000000ffff117224 */ /* 0x000fe400078e0a0a */
[----:B------:R-:W-:Y:S01]  /*9390*/  @!P6 IMAD.MOV R11, RZ, RZ, -R11 ;  /* 0x000000ffff0be224 */ /* 0x000fe200078e0a0b */
[----:B------:R-:W-:Y:S01]  /*93a0*/  ISETP.GT.U32.AND P6, PT, R6, R39, PT ;  /* 0x000000270600720c */ /* 0x000fe20003fc4070 */
[----:B------:R-:W-:Y:S01]  /*93b0*/  @!P3 IMAD.IADD R15, R15, 0x1, -R6 ;  /* 0x000000010f0fb824 */ /* 0x000fe200078e0a06 */
[----:B------:R-:W-:Y:S01]  /*93c0*/  ISETP.GE.AND P3, PT, R14, RZ, PT ;  /* 0x000000ff0e00720c */ /* 0x000fe20003f66270 */
[----:B------:R-:W-:Y:S01]  /*93d0*/  IMAD R32, R6, R17, R32 ;  /* 0x0000001106207224 */ /* 0x000fe200078e0220 */
[----:B------:R-:W-:Y:S01]  /*93e0*/  LOP3.LUT R14, R8, 0x26, RZ, 0xfc, !PT ;  /* 0x00000026080e7812 */ /* 0x000fe200078efcff */
[----:B------:R-:W-:-:S02]  /*93f0*/  @!P1 IMAD.MOV R15, RZ, RZ, -R15 ;  /* 0x000000ffff0f9224 */ /* 0x000fc400078e0a0f */
[C---:B------:R-:W-:Y:S01]  /*9400*/  IMAD R37, R6.reuse, R12, R37 ;  /* 0x0000000c06257224 */ /* 0x040fe200078e0225 */
[----:B------:R-:W-:Y:S01]  /*9410*/  ISETP.GT.U32.AND P1, PT, R6, R32, PT ;  /* 0x000000200600720c */ /* 0x000fe20003f24070 */
[----:B------:R-:W-:Y:S01]  /*9420*/  IMAD.HI.U32 R12, R7, R30, RZ ;  /* 0x0000001e070c7227 */ /* 0x000fe200078e00ff */
[----:B------:R-:W-:-:S03]  /*9430*/  IABS R26, R14 ;  /* 0x0000000e001a7213 */ /* 0x000fc60000000000 */
[----:B------:R-:W-:Y:S01]  /*9440*/  @!P6 IMAD.IADD R39, R39, 0x1, -R6 ;  /* 0x000000012727e824 */ /* 0x000fe200078e0a06 */
[----:B------:R-:W-:Y:S01]  /*9450*/  ISETP.GT.U32.AND P6, PT, R6, R13, PT ;  /* 0x0000000d0600720c */ /* 0x000fe20003fc4070 */
[----:B------:R-:W-:Y:S01]  /*9460*/  IMAD.MOV R17, RZ, RZ, -R12 ;  /* 0x000000ffff117224 */ /* 0x000fe200078e0a0c */
[----:B------:R-:W-:Y:S01]  /*9470*/  LOP3.LUT R12, R8, 0x28, RZ, 0xfc, !PT ;  /* 0x00000028080c7812 */ /* 0x000fe200078efcff */
[----:B------:R-:W-:Y:S01]  /*9480*/  @!P4 IMAD.MOV R41, RZ, RZ, -R41 ;  /* 0x000000ffff29c224 */ /* 0x000fe200078e0a29 */
[C---:B------:R-:W-:Y:S01]  /*9490*/  ISETP.GT.U32.AND P4, PT, R6.reuse, R39, PT ;  /* 0x000000270600720c */ /* 0x040fe20003f84070 */
[----:B------:R-:W-:Y:S01]  /*94a0*/  IMAD R30, R6, R17, R30 ;  /* 0x00000011061e7224 */ /* 0x000fe200078e021e */
[----:B------:R-:W-:Y:S01]  /*94b0*/  IABS R28, R12 ;  /* 0x0000000c001c7213 */ /* 0x000fe20000000000 */
[----:B------:R-:W-:-:S04]  /*94c0*/  @!P1 IMAD.IADD R32, R32, 0x1, -R6 ;  /* 0x0000000120209824 */ /* 0x000fc800078e0a06 */
[----:B------:R-:W-:Y:S01]  /*94d0*/  IMAD.HI.U32 R10, R7, R28, RZ ;  /* 0x0000001c070a7227 */ /* 0x000fe200078e00ff */
[----:B------:R-:W-:-:S03]  /*94e0*/  ISETP.GT.U32.AND P1, PT, R6, R32, PT ;  /* 0x000000200600720c */ /* 0x000fc60003f24070 */
[----:B------:R-:W-:Y:S01]  /*94f0*/  @!P6 IMAD.IADD R13, R13, 0x1, -R6 ;  /* 0x000000010d0de824 */ /* 0x000fe200078e0a06 */
[C---:B------:R-:W-:Y:S01]  /*9500*/  ISETP.GT.U32.AND P6, PT, R6.reuse, R37, PT ;  /* 0x000000250600720c */ /* 0x040fe20003fc4070 */
[----:B------:R-:W-:Y:S02]  /*9510*/  IMAD.MOV R17, RZ, RZ, -R10 ;  /* 0x000000ffff117224 */ /* 0x000fe400078e0a0a */
[----:B------:R-:W-:Y:S01]  /*9520*/  @!P4 IMAD.IADD R39, R39, 0x1, -R6 ;  /* 0x000000012727c824 */ /* 0x000fe200078e0a06 */
[C---:B------:R-:W-:Y:S01]  /*9530*/  ISETP.GT.U32.AND P4, PT, R6.reuse, R160, PT ;  /* 0x000000a00600720c */ /* 0x040fe20003f84070 */
[----:B------:R-:W-:Y:S02]  /*9540*/  IMAD R28, R6, R17, R28 ;  /* 0x00000011061c7224 */ /* 0x000fe400078e021c */
[----:B------:R-:W-:-:S04]  /*9550*/  IMAD.HI.U32 R10, R7, R26, RZ ;  /* 0x0000001a070a7227 */ /* 0x000fc800078e00ff */
[--C-:B------:R-:W-:Y:S01]  /*9560*/  @!P1 IMAD.IADD R32, R32, 0x1, -R6.reuse ;  /* 0x0000000120209824 */ /* 0x100fe200078e0a06 */
[----:B------:R-:W-:Y:S01]  /*9570*/  ISETP.GT.U32.AND P1, PT, R6, R28, PT ;  /* 0x0000001c0600720c */ /* 0x000fe20003f24070 */
[----:B------:R-:W-:Y:S01]  /*9580*/  @!P6 IMAD.IADD R37, R37, 0x1, -R6 ;  /* 0x000000012525e824 */ /* 0x000fe200078e0a06 */
[----:B------:R-:W-:Y:S01]  /*9590*/  ISETP.GE.AND P6, PT, R16, RZ, PT ;  /* 0x000000ff1000720c */ /* 0x000fe20003fc6270 */
[----:B------:R-:W-:Y:S01]  /*95a0*/  IMAD.MOV R17, RZ, RZ, -R10 ;  /* 0x000000ffff117224 */ /* 0x000fe200078e0a0a */
[----:B------:R-:W-:Y:S01]  /*95b0*/  IABS R16, R49 ;  /* 0x0000003100107213 */ /* 0x000fe20000000000 */
[----:B------:R-:W-:Y:S02]  /*95c0*/  @!P4 IMAD.IADD R160, R160, 0x1, -R6 ;  /* 0x00000001a0a0c824 */ /* 0x000fe400078e0a06 */
[----:B------:R-:W-:Y:S01]  /*95d0*/  @!P0 IMAD.MOV R13, RZ, RZ, -R13 ;  /* 0x000000ffff0d8224 */ /* 0x000fe200078e0a0d */
[C---:B------:R-:W-:Y:S01]  /*95e0*/  ISETP.GT.U32.AND P0, PT, R6.reuse, R37, PT ;  /* 0x000000250600720c */ /* 0x040fe20003f04070 */
[C---:B------:R-:W-:Y:S01]  /*95f0*/  IMAD R26, R6.reuse, R17, R26 ;  /* 0x00000011061a7224 */ /* 0x040fe200078e021a */
[C---:B------:R-:W-:Y:S01]  /*9600*/  ISETP.GT.U32.AND P4, PT, R6.reuse, R160, PT ;  /* 0x000000a00600720c */ /* 0x040fe20003f84070 */
[----:B------:R-:W-:Y:S01]  /*9610*/  @!P2 IMAD.MOV R39, RZ, RZ, -R39 ;  /* 0x000000ffff27a224 */ /* 0x000fe200078e0a27 */
[----:B------:R-:W-:Y:S01]  /*9620*/  ISETP.GT.U32.AND P2, PT, R6, R34, PT ;  /* 0x000000220600720c */ /* 0x000fe20003f44070 */
[----:B------:R-:W-:Y:S01]  /*9630*/  @!P1 IMAD.IADD R28, R28, 0x1, -R6 ;  /* 0x000000011c1c9824 */ /* 0x000fe200078e0a06 */
[----:B------:R-:W-:Y:S01]  /*9640*/  ISETP.GT.U32.AND P1, PT, R6, R26, PT ;  /* 0x0000001a0600720c */ /* 0x000fe20003f24070 */
[----:B------:R-:W-:-:S04]  /*9650*/  IMAD.HI.U32 R10, R7, R24, RZ ;  /* 0x00000018070a7227 */ /* 0x000fc800078e00ff */
[----:B------:R-:W-:Y:S02]  /*9660*/  IMAD.MOV R17, RZ, RZ, -R10 ;  /* 0x000000ffff117224 */ /* 0x000fe400078e0a0a */
[--C-:B------:R-:W-:Y:S01]  /*9670*/  @!P0 IMAD.IADD R37, R37, 0x1, -R6.reuse ;  /* 0x0000000125258824 */ /* 0x100fe200078e0a06 */
[----:B------:R-:W-:Y:S01]  /*9680*/  ISETP.GE.AND P0, PT, R18, RZ, PT ;  /* 0x000000ff1200720c */ /* 0x000fe20003f06270 */
[----:B------:R-:W-:Y:S01]  /*9690*/  @!P4 IMAD.IADD R160, R160, 0x1, -R6 ;  /* 0x00000001a0a0c824 */ /* 0x000fe200078e0a06 */
[----:B------:R-:W-:Y:S01]  /*96a0*/  ISETP.GT.U32.AND P4, PT, R6, R30, PT ;  /* 0x0000001e0600720c */ /* 0x000fe20003f84070 */
[----:B------:R-:W-:-:S04]  /*96b0*/  IMAD.HI.U32 R10, R7, R22, RZ ;  /* 0x00000016070a7227 */ /* 0x000fc800078e00ff */
[----:B------:R-:W-:Y:S01]  /*96c0*/  @!P1 IMAD.IADD R26, R26, 0x1, -R6 ;  /* 0x000000011a1a9824 */ /* 0x000fe200078e0a06 */
[C---:B------:R-:W-:Y:S01]  /*96d0*/  ISETP.GT.U32.AND P1, PT, R6.reuse, R28, PT ;  /* 0x0000001c0600720c */ /* 0x040fe20003f24070 */
[----:B------:R-:W-:Y:S02]  /*96e0*/  IMAD R24, R6, R17, R24 ;  /* 0x0000001106187224 */ /* 0x000fe400078e0218 */
[----:B------:R-:W-:Y:S02]  /*96f0*/  IMAD.MOV R17, RZ, RZ, -R10 ;  /* 0x000000ffff117224 */ /* 0x000fe400078e0a0a */
[----:B------:R-:W-:Y:S01]  /*9700*/  @!P2 IMAD.IADD R34, R34, 0x1, -R6 ;  /* 0x000000012222a824 */ /* 0x000fe200078e0a06 */
[----:B------:R-:W-:Y:S01]  /*9710*/  ISETP.GE.AND P2, PT, R19, RZ, PT ;  /* 0x000000ff1300720c */ /* 0x000fe20003f46270 */
[----:B------:R-:W-:Y:S01]  /*9720*/  @!P0 IMAD.MOV R32, RZ, RZ, -R32 ;  /* 0x000000ffff208224 */ /* 0x000fe200078e0a20 */
[C---:B------:R-:W-:Y:S01]  /*9730*/  ISETP.GT.U32.AND P0, PT, R6.reuse, R24, PT ;  /* 0x000000180600720c */ /* 0x040fe20003f04070 */
[----:B------:R-:W-:-:S02]  /*9740*/  IMAD R22, R6, R17, R22 ;  /* 0x0000001106167224 */ /* 0x000fc400078e0216 */
[----:B------:R-:W-:Y:S01]  /*9750*/  @!P3 IMAD.MOV R37, RZ, RZ, -R37 ;  /* 0x000000ffff25b224 */ /* 0x000fe200078e0a25 */
[----:B------:R-:W-:Y:S01]  /*9760*/  ISETP.GT.U32.AND P3, PT, R6, R34, PT ;  /* 0x000000220600720c */ /* 0x000fe20003f64070 */
[--C-:B------:R-:W-:Y:S02]  /*9770*/  @!P4 IMAD.IADD R30, R30, 0x1, -R6.reuse ;  /* 0x000000011e1ec824 */ /* 0x100fe400078e0a06 */
[----:B------:R-:W-:Y:S01]  /*9780*/  @!P1 IMAD.IADD R28, R28, 0x1, -R6 ;  /* 0x000000011c1c9824 */ /* 0x000fe200078e0a06 */
[----:B------:R-:W-:Y:S01]  /*9790*/  ISETP.GT.U32.AND P1, PT, R6, R22, PT ;  /* 0x000000160600720c */ /* 0x000fe20003f24070 */
[----:B------:R-:W-:Y:S01]  /*97a0*/  @!P6 IMAD.MOV R160, RZ, RZ, -R160 ;  /* 0x000000ffffa0e224 */ /* 0x000fe200078e0aa0 */
[----:B------:R-:W-:Y:S01]  /*97b0*/  ISETP.GE.AND P6, PT, R12, RZ, PT ;  /* 0x000000ff0c00720c */ /* 0x000fe20003fc6270 */
[----:B------:R-:W-:Y:S01]  /*97c0*/  VIADD R12, R9, 0x1e ;  /* 0x0000001e090c7836 */ /* 0x000fe20000000000 */
[----:B------:R-:W-:Y:S01]  /*97d0*/  ISETP.GT.U32.AND P4, PT, R6, R30, PT ;  /* 0x0000001e0600720c */ /* 0x000fe20003f84070 */
[----:B------:R-:W-:-:S02]  /*97e0*/  @!P0 IMAD.IADD R24, R24, 0x1, -R6 ;  /* 0x0000000118188824 */ /* 0x000fc400078e0a06 */
[----:B------:R-:W-:Y:S01]  /*97f0*/  IMAD.HI.U32 R10, R7, R16, RZ ;  /* 0x00000010070a7227 */ /* 0x000fe200078e00ff */
[----:B------:R-:W-:-:S03]  /*9800*/  IABS R18, R12 ;  /* 0x0000000c00127213 */ /* 0x000fc60000000000 */
[--C-:B------:R-:W-:Y:S01]  /*9810*/  @!P3 IMAD.IADD R34, R34, 0x1, -R6.reuse ;  /* 0x000000012222b824 */ /* 0x100fe200078e0a06 */
[----:B------:R-:W-:Y:S01]  /*9820*/  ISETP.GE.AND P3, PT, R14, RZ, PT ;  /* 0x000000ff0e00720c */ /* 0x000fe20003f66270 */
[----:B------:R-:W-:Y:S01]  /*9830*/  @!P1 IMAD.IADD R22, R22, 0x1, -R6 ;  /* 0x0000000116169824 */ /* 0x000fe200078e0a06 */
[----:B------:R-:W-:Y:S01]  /*9840*/  ISETP.GT.U32.AND P1, PT, R6, R24, PT ;  /* 0x000000180600720c */ /* 0x000fe20003f24070 */
[----:B------:R-:W-:-:S04]  /*9850*/  IMAD.HI.U32 R14, R7, R18, RZ ;  /* 0x00000012070e7227 */ /* 0x000fc800078e00ff */
[----:B------:R-:W-:Y:S01]  /*9860*/  @!P4 IMAD.IADD R30, R30, 0x1, -R6 ;  /* 0x000000011e1ec824 */ /* 0x000fe200078e0a06 */
[----:B------:R-:W-:Y:S01]  /*9870*/  ISETP.GE.AND P4, PT, R12, RZ, PT ;  /* 0x000000ff0c00720c */ /* 0x000fe20003f86270 */
[----:B------:R-:W-:-:S04]  /*9880*/  IMAD.HI.U32 R12, R7, R20, RZ ;  /* 0x00000014070c7227 */ /* 0x000fc800078e00ff */
[----:B------:R-:W-:Y:S01]  /*9890*/  IMAD.MOV R17, RZ, RZ, -R14 ;  /* 0x000000ffff117224 */ /* 0x000fe200078e0a0e */
[----:B------:R-:W-:Y:S01]  /*98a0*/  IABS R14, R51 ;  /* 0x00000033000e7213 */ /* 0x000fe20000000000 */
[----:B------:R-:W-:Y:S01]  /*98b0*/  @!P5 IMAD.MOV R34, RZ, RZ, -R34 ;  /* 0x000000ffff22d224 */ /* 0x000fe200078e0a22 */
[C---:B------:R-:W-:Y:S01]  /*98c0*/  ISETP.GT.U32.AND P5, PT, R6.reuse, R26, PT ;  /* 0x0000001a0600720c */ /* 0x040fe20003fa4070 */
[----:B------:R-:W-:Y:S02]  /*98d0*/  IMAD.MOV R19, RZ, RZ, -R12 ;  /* 0x000000ffff137224 */ /* 0x000fe400078e0a0c */
[C---:B------:R-:W-:Y:S02]  /*98e0*/  IMAD R18, R6.reuse, R17, R18 ;  /* 0x0000001106127224 */ /* 0x040fe400078e0212 */
[C---:B------:R-:W-:Y:S02]  /*98f0*/  IMAD R20, R6.reuse, R19, R20 ;  /* 0x0000001306147224 */ /* 0x040fe400078e0214 */
[----:B------:R-:W-:Y:S01]  /*9900*/  @!P6 IMAD.MOV R28, RZ, RZ, -R28 ;  /* 0x000000ffff1ce224 */ /* 0x000fe200078e0a1c */
[----:B------:R-:W-:Y:S01]  /*9910*/  ISETP.GT.U32.AND P6, PT, R6, R22, PT ;  /* 0x000000160600720c */ /* 0x000fe20003fc4070 */
[----:B------:R-:W-:Y:S01]  /*9920*/  @!P1 IMAD.IADD R24, R24, 0x1, -R6 ;  /* 0x0000000118189824 */ /* 0x000fe200078e0a06 */
[C---:B------:R-:W-:Y:S01]  /*9930*/  ISETP.GT.U32.AND P1, PT, R6.reuse, R18, PT ;  /* 0x000000120600720c */ /* 0x040fe20003f24070 */
[----:B------:R-:W-:Y:S01]  /*9940*/  IMAD.MOV R19, RZ, RZ, -R10 ;  /* 0x000000ffff137224 */ /* 0x000fe200078e0a0a */
[----:B------:R-:W-:Y:S01]  /*9950*/  ISETP.GT.U32.AND P0, PT, R6, R20, PT ;  /* 0x000000140600720c */ /* 0x000fe20003f04070 */
[----:B------:R-:W-:-:S04]  /*9960*/  IMAD.HI.U32 R10, R7, R14, RZ ;  /* 0x0000000e070a7227 */ /* 0x000fc800078e00ff */
[----:B------:R-:W-:Y:S01]  /*9970*/  @!P2 IMAD.MOV R30, RZ, RZ, -R30 ;  /* 0x000000ffff1ea224 */ /* 0x000fe200078e0a1e */
[----:B------:R-:W-:Y:S01]  /*9980*/  ISETP.GE.AND P2, PT, R21, RZ, PT ;  /* 0x000000ff1500720c */ /* 0x000fe20003f46270 */
[----:B------:R-:W-:Y:S02]  /*9990*/  IMAD.MOV R21, RZ, RZ, -R10 ;  /* 0x000000ffff157224 */ /* 0x000fe400078e0a0a */
[----:B------:R-:W-:Y:S01]  /*99a0*/  @!P5 IMAD.IADD R26, R26, 0x1, -R6 ;  /* 0x000000011a1ad824 */ /* 0x000fe200078e0a06 */
[----:B------:R-:W-:Y:S01]  /*99b0*/  ISETP.GE.AND P5, PT, R23, RZ, PT ;  /* 0x000000ff1700720c */ /* 0x000fe20003fa6270 */
[C---:B------:R-:W-:Y:S01]  /*99c0*/  IMAD R16, R6.reuse, R19, R16 ;  /* 0x0000001306107224 */ /* 0x040fe200078e0210 */
[----:B------:R-:W-:Y:S01]  /*99d0*/  IABS R23, R53 ;  /* 0x0000003500177213 */ /* 0x000fe20000000000 */
[----:B------:R-:W-:Y:S02]  /*99e0*/  IMAD R14, R6, R21, R14 ;  /* 0x00000015060e7224 */ /* 0x000fe400078e020e */
[--C-:B------:R-:W-:Y:S01]  /*99f0*/  @!P6 IMAD.IADD R22, R22, 0x1, -R6.reuse ;  /* 0x000000011616e824 */ /* 0x100fe200078e0a06 */
[----:B------:R-:W-:Y:S01]  /*9a00*/  ISETP.GT.U32.AND P6, PT, R6, R16, PT ;  /* 0x000000100600720c */ /* 0x000fe20003fc4070 */
[----:B------:R-:W-:Y:S01]  /*9a10*/  @!P1 IMAD.IADD R18, R18, 0x1, -R6 ;  /* 0x0000000112129824 */ /* 0x000fe200078e0a06 */
[----:B------:R-:W-:Y:S01]  /*9a20*/  ISETP.GT.U32.AND P1, PT, R6, R14, PT ;  /* 0x0000000e0600720c */ /* 0x000fe20003f24070 */
[----:B------:R-:W-:-:S04]  /*9a30*/  IMAD.HI.U32 R12, R7, R23, RZ ;  /* 0x00000017070c7227 */ /* 0x000fc800078e00ff */
[----:B------:R-:W-:Y:S02]  /*9a40*/  IMAD.MOV R12, RZ, RZ, -R12 ;  /* 0x000000ffff0c7224 */ /* 0x000fe400078e0a0c */
[----:B------:R-:W-:-:S04]  /*9a50*/  IMAD.HI.U32 R17, R7, R35, RZ ;  /* 0x0000002307117227 */ /* 0x000fc800078e00ff */
[----:B------:R-:W-:Y:S02]  /*9a60*/  IMAD R12, R6, R12, R23 ;  /* 0x0000000c060c7224 */ /* 0x000fe400078e0217 */
[--C-:B------:R-:W-:Y:S02]  /*9a70*/  @!P6 IMAD.IADD R16, R16, 0x1, -R6.reuse ;  /* 0x000000011010e824 */ /* 0x100fe400078e0a06 */
[----:B------:R-:W-:Y:S01]  /*9a80*/  @!P1 IMAD.IADD R14, R14, 0x1, -R6 ;  /* 0x000000010e0e9824 */ /* 0x000fe200078e0a06 */
[C---:B------:R-:W-:Y:S01]  /*9a90*/  ISETP.GT.U32.AND P6, PT, R6.reuse, R12, PT ;  /* 0x0000000c0600720c */ /* 0x040fe20003fc4070 */
[----:B------:R-:W-:Y:S01]  /*9aa0*/  IMAD.MOV R17, RZ, RZ, -R17 ;  /* 0x000000ffff117224 */ /* 0x000fe200078e0a11 */
[C---:B------:R-:W-:Y:S01]  /*9ab0*/  ISETP.GT.U32.AND P1, PT, R6.reuse, R18, PT ;  /* 0x000000120600720c */ /* 0x040fe20003f24070 */
[----:B------:R-:W-:Y:S02]  /*9ac0*/  VIADD R9, R9, 0xe ;  /* 0x0000000e09097836 */ /* 0x000fe40000000000 */
[----:B------:R-:W-:Y:S01]  /*9ad0*/  IMAD R10, R6, R17, R35 ;  /* 0x00000011060a7224 */ /* 0x000fe200078e0223 */
[----:B------:R-:W-:Y:S01]  /*9ae0*/  LOP3.LUT R35, R8, 0x12, RZ, 0xfc, !PT ;  /* 0x0000001208237812 */ /* 0x000fe200078efcff */
[----:B------:R-:W-:Y:S01]  /*9af0*/  IMAD.HI.U32 R19, R7, R45, RZ ;  /* 0x0000002d07137227 */ /* 0x000fe200078e00ff */
[----:B------:R-:W-:-:S02]  /*9b00*/  IABS R152, R9 ;  /* 0x0000000900987213 */ /* 0x000fc40000000000 */
[----:B------:R-:W-:Y:S01]  /*9b10*/  IABS R158, R35 ;  /* 0x00000023009e7213 */ /* 0x000fe20000000000 */
[----:B------:R-:W-:Y:S02]  /*9b20*/  IMAD.MOV R19, RZ, RZ, -R19 ;  /* 0x000000ffff137224 */ /* 0x000fe400078e0a13 */
[--C-:B------:R-:W-:Y:S01]  /*9b30*/  @!P6 IMAD.IADD R12, R12, 0x1, -R6.reuse ;  /* 0x000000010c0ce824 */ /* 0x100fe200078e0a06 */
[----:B------:R-:W-:Y:S01]  /*9b40*/  ISETP.GE.AND P6, PT, R9, RZ, PT ;  /* 0x000000ff0900720c */ /* 0x000fe20003fc6270 */
[----:B------:R-:W-:Y:S01]  /*9b50*/  @!P1 IMAD.IADD R18, R18, 0x1, -R6 ;  /* 0x0000000112129824 */ /* 0x000fe200078e0a06 */
[----:B------:R-:W-:Y:S01]  /*9b60*/  ISETP.GT.U32.AND P1, PT, R6, R10, PT ;  /* 0x0000000a0600720c */ /* 0x000fe20003f24070 */
[----:B------:R-:W-:-:S04]  /*9b70*/  IMAD.HI.U32 R9, R7, R158, RZ ;  /* 0x0000009e07097227 */ /* 0x000fc800078e00ff */
[----:B------:R-:W-:Y:S01]  /*9b80*/  IMAD R17, R6, R19, R45 ;  /* 0x0000001306117224 */ /* 0x000fe200078e022d */
[----:B------:R-:W-:Y:S01]  /*9b90*/  LOP3.LUT R45, R8, 0x10, RZ, 0xfc, !PT ;  /* 0x00000010082d7812 */ /* 0x000fe200078efcff */
[----:B------:R-:W-:Y:S02]  /*9ba0*/  IMAD.MOV R19, RZ, RZ, -R9 ;  /* 0x000000ffff137224 */ /* 0x000fe400078e0a09 */
[----:B------:R-:W-:Y:S01]  /*9bb0*/  @!P0 IMAD.IADD R20, R20, 0x1, -R6 ;  /* 0x0000000114148824 */ /* 0x000fe200078e0a06 */
[----:B------:R-:W-:Y:S01]  /*9bc0*/  IABS R156, R45 ;  /* 0x0000002d009c7213 */ /* 0x000fe20000000000 */
[----:B------:R-:W-:Y:S02]  /*9bd0*/  IMAD R158, R6, R19, R158 ;  /* 0x00000013069e7224 */ /* 0x000fe400078e029e */
[----:B------:R-:W-:Y:S01]  /*9be0*/  @!P1 IMAD.IADD R10, R10, 0x1, -R6 ;  /* 0x000000010a0a9824 */ /* 0x000fe200078e0a06 */
[C---:B------:R-:W-:Y:S01]  /*9bf0*/  ISETP.GT.U32.AND P0, PT, R6.reuse, R20, PT ;  /* 0x000000140600720c */ /* 0x040fe20003f04070 */
[----:B------:R-:W-:Y:S01]  /*9c00*/  IMAD.HI.U32 R9, R7, R156, RZ ;  /* 0x0000009c07097227 */ /* 0x000fe200078e00ff */
[----:B------:R-:W-:-:S03]  /*9c10*/  ISETP.GT.U32.AND P1, PT, R6, R158, PT ;  /* 0x0000009e0600720c */ /* 0x000fc60003f24070 */
[----:B------:R-:W-:Y:S02]  /*9c20*/  IMAD.MOV R9, RZ, RZ, -R9 ;  /* 0x000000ffff097224 */ /* 0x000fe400078e0a09 */
[----:B------:R-:W-:Y:S01]  /*9c30*/  @!P2 IMAD.MOV R24, RZ, RZ, -R24 ;  /* 0x000000ffff18a224 */ /* 0x000fe200078e0a18 */
[C---:B------:R-:W-:Y:S01]  /*9c40*/  ISETP.GT.U32.AND P2, PT, R6.reuse, R16, PT ;  /* 0x000000100600720c */ /* 0x040fe20003f44070 */
[----:B------:R-:W-:Y:S02]  /*9c50*/  IMAD R156, R6, R9, R156 ;  /* 0x00000009069c7224 */ /* 0x000fe400078e029c */
[----:B------:R-:W-:-:S04]  /*9c60*/  IMAD.HI.U32 R19, R7, R152, RZ ;  /* 0x0000009807137227 */ /* 0x000fc800078e00ff */
[----:B------:R-:W-:Y:S01]  /*9c70*/  @!P1 IMAD.IADD R158, R158, 0x1, -R6 ;  /* 0x000000019e9e9824 */ /* 0x000fe200078e0a06 */
[C---:B------:R-:W-:Y:S01]  /*9c80*/  ISETP.GT.U32.AND P1, PT, R6.reuse, R156, PT ;  /* 0x0000009c0600720c */ /* 0x040fe20003f24070 */
[----:B------:R-:W-:Y:S01]  /*9c90*/  @!P3 IMAD.MOV R26, RZ, RZ, -R26 ;  /* 0x000000ffff1ab224 */ /* 0x000fe200078e0a1a */
[C---:B------:R-:W-:Y:S01]  /*9ca0*/  ISETP.GT.U32.AND P3, PT, R6.reuse, R14, PT ;  /* 0x0000000e0600720c */ /* 0x040fe20003f64070 */
[----:B------:R-:W-:Y:S01]  /*9cb0*/  @!P5 IMAD.MOV R22, RZ, RZ, -R22 ;  /* 0x000000ffff16d224 */ /* 0x000fe200078e0a16 */
[----:B------:R-:W-:Y:S01]  /*9cc0*/  ISETP.GT.U32.AND P5, PT, R6, R12, PT ;  /* 0x0000000c0600720c */ /* 0x000fe20003fa4070 */
[----:B------:R-:W-:Y:S02]  /*9cd0*/  IMAD.MOV R19, RZ, RZ, -R19 ;  /* 0x000000ffff137224 */ /* 0x000fe400078e0a13 */
[--C-:B------:R-:W-:Y:S01]  /*9ce0*/  @!P2 IMAD.IADD R16, R16, 0x1, -R6.reuse ;  /* 0x000000011010a824 */ /* 0x100fe200078e0a06 */
[----:B------:R-:W-:Y:S01]  /*9cf0*/  ISETP.GT.U32.AND P2, PT, R6, R17, PT ;  /* 0x000000110600720c */ /* 0x000fe20003f44070 */
[----:B------:R-:W-:Y:S01]  /*9d00*/  @!P0 IMAD.IADD R20, R20, 0x1, -R6 ;  /* 0x0000000114148824 */ /* 0x000fe200078e0a06 */
[----:B------:R-:W-:Y:S01]  /*9d10*/  ISETP.GE.AND P0, PT, R47, RZ, PT ;  /* 0x000000ff2f00720c */ /* 0x000fe20003f06270 */
[----:B------:R-:W-:Y:S01]  /*9d20*/  IMAD R152, R6, R19, R152 ;  /* 0x0000001306987224 */ /* 0x000fe200078e0298 */
[----:B------:R-:W-:Y:S01]  /*9d30*/  LOP3.LUT R47, R8, 0xc, RZ, 0xfc, !PT ;  /* 0x0000000c082f7812 */ /* 0x000fe200078efcff */
[----:B------:R-:W-:-:S02]  /*9d40*/  @!P1 IMAD.IADD R156, R156, 0x1, -R6 ;  /* 0x000000019c9c9824 */ /* 0x000fc400078e0a06 */
[--C-:B------:R-:W-:Y:S01]  /*9d50*/  @!P3 IMAD.IADD R14, R14, 0x1, -R6.reuse ;  /* 0x000000010e0eb824 */ /* 0x100fe200078e0a06 */
[----:B------:R-:W-:Y:S01]  /*9d60*/  ISETP.GT.U32.AND P1, PT, R6, R152, PT ;  /* 0x000000980600720c */ /* 0x000fe20003f24070 */
[----:B------:R-:W-:Y:S01]  /*9d70*/  @!P5 IMAD.IADD R12, R12, 0x1, -R6 ;  /* 0x000000010c0cd824 */ /* 0x000fe200078e0a06 */
[----:B------:R-:W-:Y:S01]  /*9d80*/  IABS R148, R47 ;  /* 0x0000002f00947213 */ /* 0x000fe20000000000 */
[----:B------:R-:W-:Y:S01]  /*9d90*/  @!P4 IMAD.MOV R18, RZ, RZ, -R18 ;  /* 0x000000ffff12c224 */ /* 0x000fe200078e0a12 */
[----:B------:R-:W-:Y:S01]  /*9da0*/  ISETP.GE.AND P3, PT, R49, RZ, PT ;  /* 0x000000ff3100720c */ /* 0x000fe20003f66270 */
[----:B------:R-:W-:Y:S01]  /*9db0*/  @!P2 IMAD.IADD R17, R17, 0x1, -R6 ;  /* 0x000000011111a824 */ /* 0x000fe200078e0a06 */
[----:B------:R-:W-:Y:S01]  /*9dc0*/  ISETP.GE.AND P5, PT, R51, RZ, PT ;  /* 0x000000ff3300720c */ /* 0x000fe20003fa6270 */
[----:B------:R-:W-:Y:S01]  /*9dd0*/  IMAD.HI.U32 R9, R7, R148, RZ ;  /* 0x0000009407097227 */ /* 0x000fe200078e00ff */
[C---:B------:R-:W-:Y:S02]  /*9de0*/  LOP3.LUT R49, R8.reuse, 0xa, RZ, 0xfc, !PT ;  /* 0x0000000a08317812 */ /* 0x040fe400078efcff */
[C---:B------:R-:W-:Y:S01]  /*9df0*/  LOP3.LUT R51, R8.reuse, 0x8, RZ, 0xfc, !PT ;  /* 0x0000000808337812 */ /* 0x040fe200078efcff */
[----:B------:R-:W-:Y:S01]  /*9e00*/  IMAD.MOV R19, RZ, RZ, -R9 ;  /* 0x000000ffff137224 */ /* 0x000fe200078e0a09 */
[----:B------:R-:W-:Y:S01]  /*9e10*/  ISETP.GE.AND P2, PT, R53, RZ, PT ;  /* 0x000000ff3500720c */ /* 0x000fe20003f46270 */
[----:B------:R-:W-:Y:S01]  /*9e20*/  @!P0 IMAD.MOV R20, RZ, RZ, -R20 ;  /* 0x000000ffff148224 */ /* 0x000fe200078e0a14 */
[----:B------:R-:W-:Y:S01]  /*9e30*/  LOP3.LUT R53, R8, 0x6, RZ, 0xfc, !PT ;  /* 0x0000000608357812 */ /* 0x000fe200078efcff */
[----:B------:R-:W-:Y:S01]  /*9e40*/  @!P1 IMAD.IADD R152, R152, 0x1, -R6 ;  /* 0x0000000198989824 */ /* 0x000fe200078e0a06 */
[----:B------:R-:W-:Y:S01]  /*9e50*/  IABS R154, R49 ;  /* 0x00000031009a7213 */ /* 0x000fe20000000000 */
[C---:B------:R-:W-:Y:S01]  /*9e60*/  IMAD R148, R6.reuse, R19, R148 ;  /* 0x0000001306947224 */ /* 0x040fe200078e0294 */
[----:B------:R-:W-:Y:S01]  /*9e70*/  IABS R150, R51 ;  /* 0x0000003300967213 */ /* 0x000fe20000000000 */
[----:B------:R-:W-:Y:S01]  /*9e80*/  @!P3 IMAD.MOV R16, RZ, RZ, -R16 ;  /* 0x000000ffff10b224 */ /* 0x000fe200078e0a10 */
[----:B------:R-:W-:Y:S01]  /*9e90*/  IABS R146, R53 ;  /* 0x0000003500927213 */ /* 0x000fe20000000000 */
[----:B------:R-:W-:Y:S01]  /*9ea0*/  IMAD.HI.U32 R9, R7, R154, RZ ;  /* 0x0000009a07097227 */ /* 0x000fe200078e00ff */
[----:B------:R-:W-:-:S02]  /*9eb0*/  ISETP.GT.U32.AND P0, PT, R6, R10, PT ;  /* 0x0000000a0600720c */ /* 0x000fc40003f04070 */
[C---:B------:R-:W-:Y:S01]  /*9ec0*/  ISETP.GT.U32.AND P1, PT, R6.reuse, R17, PT ;  /* 0x000000110600720c */ /* 0x040fe20003f24070 */
[C---:B------:R-:W-:Y:S01]  /*9ed0*/  IMAD.HI.U32 R19, R7.reuse, R150, RZ ;  /* 0x0000009607137227 */ /* 0x040fe200078e00ff */
[C---:B------:R-:W-:Y:S02]  /*9ee0*/  ISETP.GT.U32.AND P3, PT, R6.reuse, R158, PT ;  /* 0x0000009e0600720c */ /* 0x040fe40003f64070 */
[----:B------:R-:W-:Y:S01]  /*9ef0*/  ISETP.GT.U32.AND P4, PT, R6, R156, PT ;  /* 0x0000009c0600720c */ /* 0x000fe20003f84070 */
[----:B------:R-:W-:-:S04]  /*9f00*/  IMAD.HI.U32 R21, R7, R146, RZ ;  /* 0x0000009207157227 */ /* 0x000fc800078e00ff */
[----:B------:R-:W-:Y:S01]  /*9f10*/  IMAD.MOV R23, RZ, RZ, -R9 ;  /* 0x000000ffff177224 */ /* 0x000fe200078e0a09 */
[----:B------:R-:W-:Y:S01]  /*9f20*/  LOP3.LUT R9, R8, 0x2, RZ, 0xfc, !PT ;  /* 0x0000000208097812 */ /* 0x000fe200078efcff */
[----:B------:R-:W-:Y:S02]  /*9f30*/  IMAD.MOV R19, RZ, RZ, -R19 ;  /* 0x000000ffff137224 */ /* 0x000fe400078e0a13 */
[----:B------:R-:W-:Y:S01]  /*9f40*/  IMAD.MOV R21, RZ, RZ, -R21 ;  /* 0x000000ffff157224 */ /* 0x000fe200078e0a15 */
[----:B------:R-:W-:Y:S01]  /*9f50*/  IABS R142, R9 ;  /* 0x00000009008e7213 */ /* 0x000fe20000000000 */
[C---:B------:R-:W-:Y:S02]  /*9f60*/  IMAD R154, R6.reuse, R23, R154 ;  /* 0x00000017069a7224 */ /* 0x040fe400078e029a */
[----:B------:R-:W-:Y:S02]  /*9f70*/  IMAD R150, R6, R19, R150 ;  /* 0x0000001306967224 */ /* 0x000fe400078e0296 */
[----:B------:R-:W-:-:S04]  /*9f80*/  IMAD.HI.U32 R8, R7, R144, RZ ;  /* 0x0000009007087227 */ /* 0x000fc800078e00ff */
[C---:B------:R-:W-:Y:S02]  /*9f90*/  IMAD R146, R6.reuse, R21, R146 ;  /* 0x0000001506927224 */ /* 0x040fe400078e0292 */
[----:B------:R-:W-:Y:S01]  /*9fa0*/  @!P5 IMAD.MOV R14, RZ, RZ, -R14 ;  /* 0x000000ffff0ed224 */ /* 0x000fe200078e0a0e */
[C---:B------:R-:W-:Y:S01]  /*9fb0*/  ISETP.GT.U32.AND P5, PT, R6.reuse, R152, PT ;  /* 0x000000980600720c */ /* 0x040fe20003fa4070 */
[----:B------:R-:W-:Y:S01]  /*9fc0*/  @!P2 IMAD.MOV R12, RZ, RZ, -R12 ;  /* 0x000000ffff0ca224 */ /* 0x000fe200078e0a0c */
[----:B------:R-:W-:Y:S01]  /*9fd0*/  ISETP.GT.U32.AND P2, PT, R6, R148, PT ;  /* 0x000000940600720c */ /* 0x000fe20003f44070 */
[--C-:B------:R-:W-:Y:S01]  /*9fe0*/  @!P0 IMAD.IADD R10, R10, 0x1, -R6.reuse ;  /* 0x000000010a0a8824 */ /* 0x100fe200078e0a06 */
[C---:B------:R-:W-:Y:S01]  /*9ff0*/  ISETP.GT.U32.AND P0, PT, R6.reuse, R154, PT ;  /* 0x0000009a0600720c */ /* 0x040fe20003f04070 */
[----:B------:R-:W-:Y:S01]  /*a000*/  @!P1 IMAD.IADD R17, R17, 0x1, -R6 ;  /* 0x0000000111119824 */ /* 0x000fe200078e0a06 */
[----:B------:R-:W-:Y:S01]  /*a010*/  ISETP.GT.U32.AND P1, PT, R6, R150, PT ;  /* 0x000000960600720c */ /* 0x000fe20003f24070 */
[----:B------:R-:W-:-:S02]  /*a020*/  IMAD.MOV R19, RZ, RZ, -R8 ;  /* 0x000000ffff137224 */ /* 0x000fc400078e0a08 */
[----:B------:R-:W-:Y:S01]  /*a030*/  @!P3 IMAD.IADD R158, R158, 0x1, -R6 ;  /* 0x000000019e9eb824 */ /* 0x000fe200078e0a06 */
[----:B------:R-:W-:Y:S01]  /*a040*/  ISETP.GT.U32.AND P3, PT, R6, R146, PT ;  /* 0x000000920600720c */ /* 0x000fe20003f64070 */
[----:B------:R-:W-:-:S04]  /*a050*/  IMAD.HI.U32 R7, R7, R142, RZ ;  /* 0x0000008e07077227 */ /* 0x000fc800078e00ff */
[----:B------:R-:W-:Y:S02]  /*a060*/  IMAD R144, R6, R19, R144 ;  /* 0x0000001306907224 */ /* 0x000fe400078e0290 */
[----:B------:R-:W-:Y:S02]  /*a070*/  IMAD.MOV R7, RZ, RZ, -R7 ;  /* 0x000000ffff077224 */ /* 0x000fe400078e0a07 */
[--C-:B------:R-:W-:Y:S01]  /*a080*/  @!P4 IMAD.IADD R156, R156, 0x1, -R6.reuse ;  /* 0x000000019c9cc824 */ /* 0x100fe200078e0a06 */
[----:B------:R-:W-:Y:S01]  /*a090*/  ISETP.GT.U32.AND P4, PT, R6, R144, PT ;  /* 0x000000900600720c */ /* 0x000fe20003f84070 */
[--C-:B------:R-:W-:Y:S01]  /*a0a0*/  @!P5 IMAD.IADD R152, R152, 0x1, -R6.reuse ;  /* 0x000000019898d824 */ /* 0x100fe200078e0a06 */
[----:B------:R-:W-:Y:S01]  /*a0b0*/  ISETP.GE.AND P5, PT, R55, RZ, PT ;  /* 0x000000ff3700720c */ /* 0x000fe20003fa6270 */
[----:B------:R-:W-:Y:S01]  /*a0c0*/  @!P2 IMAD.IADD R148, R148, 0x1, -R6 ;  /* 0x000000019494a824 */ /* 0x000fe200078e0a06 */
[----:B------:R-:W-:Y:S01]  /*a0d0*/  ISETP.GE.AND P2, PT, R57, RZ, PT ;  /* 0x000000ff3900720c */ /* 0x000fe20003f46270 */
[----:B------:R-:W-:-:S02]  /*a0e0*/  IMAD R142, R6, R7, R142 ;  /* 0x00000007068e7224 */ /* 0x000fc400078e028e */
[--C-:B------:R-:W-:Y:S01]  /*a0f0*/  @!P0 IMAD.IADD R154, R154, 0x1, -R6.reuse ;  /* 0x000000019a9a8824 */ /* 0x100fe200078e0a06 */
[----:B------:R-:W-:Y:S01]  /*a100*/  ISETP.GE.AND P0, PT, R35, RZ, PT ;  /* 0x000000ff2300720c */ /* 0x000fe20003f06270 */
[--C-:B------:R-:W-:Y:S01]  /*a110*/  @!P1 IMAD.IADD R150, R150, 0x1, -R6.reuse ;  /* 0x0000000196969824 */ /* 0x100fe200078e0a06 */
[----:B------:R-:W-:Y:S01]  /*a120*/  ISETP.GE.AND P1, PT, R45, RZ, PT ;  /* 0x000000ff2d00720c */ /* 0x000fe20003f26270 */
[--C-:B------:R-:W-:Y:S01]  /*a130*/  @!P3 IMAD.IADD R146, R146, 0x1, -R6.reuse ;  /* 0x000000019292b824 */ /* 0x100fe200078e0a06 */
[----:B------:R-:W-:Y:S01]  /*a140*/  ISETP.GT.U32.AND P3, PT, R6, R142, PT ;  /* 0x0000008e0600720c */ /* 0x000fe20003f64070 */
[----:B------:R-:W-:Y:S02]  /*a150*/  IMAD.MOV.U32 R8, RZ, RZ, R17 ;  /* 0x000000ffff087224 */ /* 0x000fe400078e0011 */
[----:B------:R-:W-:Y:S01]  /*a160*/  @!P4 IMAD.IADD R144, R144, 0x1, -R6 ;  /* 0x000000019090c824 */ /* 0x000fe200078e0a06 */
[C---:B------:R-:W-:Y:S01]  /*a170*/  ISETP.GT.U32.AND P4, PT, R6.reuse, R148, PT ;  /* 0x000000940600720c */ /* 0x040fe20003f84070 */
[----:B------:R-:W-:Y:S01]  /*a180*/  @!P5 IMAD.MOV R10, RZ, RZ, -R10 ;  /* 0x000000ffff0ad224 */ /* 0x000fe200078e0a0a */
[C---:B------:R-:W-:Y:S01]  /*a190*/  ISETP.GT.U32.AND P5, PT, R6.reuse, R146, PT ;  /* 0x000000920600720c */ /* 0x040fe20003fa4070 */
[----:B------:R-:W-:Y:S01]  /*a1a0*/  @!P2 IMAD.MOV R8, RZ, RZ, -R8 ;  /* 0x000000ffff08a224 */ /* 0x000fe200078e0a08 */
[C---:B------:R-:W-:Y:S01]  /*a1b0*/  ISETP.GT.U32.AND P2, PT, R6.reuse, R154, PT ;  /* 0x0000009a0600720c */ /* 0x040fe20003f44070 */
[----:B------:R-:W-:Y:S01]  /*a1c0*/  @!P0 IMAD.MOV R158, RZ, RZ, -R158 ;  /* 0x000000ffff9e8224 */ /* 0x000fe200078e0a9e */
[C---:B------:R-:W-:Y:S01]  /*a1d0*/  ISETP.GT.U32.AND P0, PT, R6.reuse, R150, PT ;  /* 0x000000960600720c */ /* 0x040fe20003f04070 */
[----:B------:R-:W-:Y:S01]  /*a1e0*/  @!P1 IMAD.MOV R156, RZ, RZ, -R156 ;  /* 0x000000ffff9c9224 */ /* 0x000fe200078e0a9c */
[----:B------:R-:W-:Y:S01]  /*a1f0*/  ISETP.GT.U32.AND P1, PT, R6, R144, PT ;  /* 0x000000900600720c */ /* 0x000fe20003f24070 */
[----:B------:R-:W-:-:S02]  /*a200*/  @!P3 IMAD.IADD R142, R142, 0x1, -R6 ;  /* 0x000000018e8eb824 */ /* 0x000fc400078e0a06 */
[----:B------:R-:W-:Y:S01]  /*a210*/  @!P6 IMAD.MOV R152, RZ, RZ, -R152 ;  /* 0x000000ffff98e224 */ /* 0x000fe200078e0a98 */
[----:B------:R-:W-:Y:S01]  /*a220*/  ISETP.GE.AND P6, PT, R47, RZ, PT ;  /* 0x000000ff2f00720c */ /* 0x000fe20003fc6270 */
[--C-:B------:R-:W-:Y:S01]  /*a230*/  @!P4 IMAD.IADD R148, R148, 0x1, -R6.reuse ;  /* 0x000000019494c824 */ /* 0x100fe200078e0a06 */
[----:B------:R-:W-:Y:S01]  /*a240*/  ISETP.GT.U32.AND P3, PT, R6, R142, PT ;  /* 0x0000008e0600720c */ /* 0x000fe20003f64070 */
[--C-:B------:R-:W-:Y:S01]  /*a250*/  @!P5 IMAD.IADD R146, R146, 0x1, -R6.reuse ;  /* 0x000000019292d824 */ /* 0x100fe200078e0a06 */
[----:B------:R-:W-:Y:S01]  /*a260*/  ISETP.GE.AND P4, PT, R49, RZ, PT ;  /* 0x000000ff3100720c */ /* 0x000fe20003f86270 */
[--C-:B------:R-:W-:Y:S01]  /*a270*/  @!P2 IMAD.IADD R154, R154, 0x1, -R6.reuse ;  /* 0x000000019a9aa824 */ /* 0x100fe200078e0a06 */
[----:B------:R-:W-:Y:S01]  /*a280*/  ISETP.GE.AND P2, PT, R51, RZ, PT ;  /* 0x000000ff3300720c */ /* 0x000fe20003f46270 */
[--C-:B------:R-:W-:Y:S01]  /*a290*/  @!P0 IMAD.IADD R150, R150, 0x1, -R6.reuse ;  /* 0x0000000196968824 */ /* 0x100fe200078e0a06 */
[----:B------:R-:W-:Y:S01]  /*a2a0*/  ISETP.GE.AND P0, PT, R53, RZ, PT ;  /* 0x000000ff3500720c */ /* 0x000fe20003f06270 */
[----:B------:R-:W-:Y:S01]  /*a2b0*/  @!P1 IMAD.IADD R144, R144, 0x1, -R6 ;  /* 0x0000000190909824 */ /* 0x000fe200078e0a06 */
[----:B------:R-:W-:-:S02]  /*a2c0*/  ISETP.GE.AND P5, PT, R59, RZ, PT ;  /* 0x000000ff3b00720c */ /* 0x000fc40003fa6270 */
[----:B------:R-:W-:Y:S01]  /*a2d0*/  ISETP.GE.AND P1, PT, R9, RZ, PT ;  /* 0x000000ff0900720c */ /* 0x000fe20003f26270 */
[----:B------:R-:W-:Y:S02]  /*a2e0*/  @!P6 IMAD.MOV R148, RZ, RZ, -R148 ;  /* 0x000000ffff94e224 */ /* 0x000fe400078e0a94 */
[----:B------:R-:W-:Y:S01]  /*a2f0*/  @!P3 IMAD.IADD R142, R142, 0x1, -R6 ;  /* 0x000000018e8eb824 */ /* 0x000fe200078e0a06 */
[----:B------:R-:W-:Y:S01]  /*a300*/  ISETP.NE.AND P3, PT, R25, RZ, PT ;  /* 0x000000ff1900720c */ /* 0x000fe20003f65270 */
[----:B------:R-:W-:Y:S01]  /*a310*/  IMAD R6, R61, UR7, RZ ;  /* 0x000000073d067c24 */ /* 0x000fe2000f8e02ff */
[----:B------:R-:W-:Y:S01]  /*a320*/  LOP3.LUT R25, RZ, R25, RZ, 0x33, !PT ;  /* 0x00000019ff197212 */ /* 0x000fe200078e33ff */
[----:B------:R-:W-:Y:S01]  /*a330*/  @!P4 IMAD.MOV R154, RZ, RZ, -R154 ;  /* 0x000000ffff9ac224 */ /* 0x000fe200078e0a9a */
[----:B------:R-:W-:Y:S01]  /*a340*/  USHF.L.U32 UR7, UR7, 0x6, URZ ;  /* 0x0000000607077899 */ /* 0x000fe2000800063f */
[----:B------:R-:W-:Y:S01]  /*a350*/  @!P2 IMAD.MOV R150, RZ, RZ, -R150 ;  /* 0x000000ffff96a224 */ /* 0x000fe200078e0a96 */
[----:B------:R-:W-:Y:S01]  /*a360*/  IADD3 R7, P6, R6, UR4, RZ ;  /* 0x0000000406077c10 */ /* 0x000fe2000ffde0ff */
[----:B------:R-:W-:Y:S01]  /*a370*/  @!P0 IMAD.MOV R146, RZ, RZ, -R146 ;  /* 0x000000ffff928224 */ /* 0x000fe200078e0a92 */
[C---:B------:R-:W-:Y:S01]  /*a380*/  SEL R19, R25.reuse, R38, !P3 ;  /* 0x0000002619137207 */ /* 0x040fe20005800000 */
[----:B------:R-:W-:Y:S01]  /*a390*/  @!P5 IMAD.MOV R144, RZ, RZ, -R144 ;  /* 0x000000ffff90d224 */ /* 0x000fe200078e0a90 */
[C---:B------:R-:W-:Y:S01]  /*a3a0*/  SEL R140, R25.reuse, R140, !P3 ;  /* 0x0000008c198c7207 */ /* 0x040fe20005800000 */
[----:B------:R-:W-:Y:S01]  /*a3b0*/  @!P1 IMAD.MOV R142, RZ, RZ, -R142 ;  /* 0x000000ffff8e9224 */ /* 0x000fe200078e0a8e */
[C---:B------:R-:W-:Y:S01]  /*a3c0*/  SEL R139, R25.reuse, R40, !P3 ;  /* 0x00000028198b7207 */ /* 0x040fe20005800000 */
[----:B------:R-:W-:Y:S01]  /*a3d0*/  ULDC UR4, c[0x0][0x234] ;  /* 0x00008d0000047ab9 */ /* 0x000fe20000000800 */
[----:B------:R-:W-:Y:S01]  /*a3e0*/  SEL R137, R25, R42, !P3 ;  /* 0x0000002a19897207 */ /* 0x000fe20005800000 */
[----:B------:R-:W-:Y:S01]  /*a3f0*/  IMAD R27, R27, UR4, RZ ;  /* 0x000000041b1b7c24 */ /* 0x000fe2000f8e02ff */
[----:B------:R-:W-:Y:S01]  /*a400*/  SEL R135, R25, R44, !P3 ;  /* 0x0000002c19877207 */ /* 0x000fe20005800000 */
[----:B------:R-:W-:Y:S01]  /*a410*/  IMAD R29, R29, UR4, RZ ;  /* 0x000000041d1d7c24 */ /* 0x000fe2000f8e02ff */
[----:B------:R-:W-:Y:S01]  /*a420*/  SEL R133, R25, R46, !P3 ;  /* 0x0000002e19857207 */ /* 0x000fe20005800000 */
[----:B------:R-:W-:Y:S01]  /*a430*/  IMAD R33, R33, UR4, RZ ;  /* 0x0000000421217c24 */ /* 0x000fe2000f8e02ff */
[----:B------:R-:W-:Y:S01]  /*a440*/  SEL R131, R25, R48, !P3 ;  /* 0x0000003019837207 */ /* 0x000fe20005800000 */
[----:B------:R-:W-:Y:S01]  /*a450*/  IMAD R31, R31, UR4, RZ ;  /* 0x000000041f1f7c24 */ /* 0x000fe2000f8e02ff */
[C---:B------:R-:W-:Y:S01]  /*a460*/  SEL R129, R25.reuse, R50, !P3 ;  /* 0x0000003219817207 */ /* 0x040fe20005800000 */
[----:B------:R-:W-:Y:S01]  /*a470*/  UMOV UR4, URZ ;  /* 0x0000003f00047c82 */ /* 0x000fe20008000000 */
[----:B------:R-:W-:-:S02]  /*a480*/  SEL R127, R25, R52, !P3 ;  /* 0x00000034197f7207 */ /* 0x000fc40005800000 */
[C---:B------:R-:W-:Y:S02]  /*a490*/  SEL R125, R25.reuse, R54, !P3 ;  /* 0x00000036197d7207 */ /* 0x040fe40005800000 */
[C---:B------:R-:W-:Y:S02]  /*a4a0*/  SEL R123, R25.reuse, R56, !P3 ;  /* 0x00000038197b7207 */ /* 0x040fe40005800000 */
[C---:B------:R-:W-:Y:S02]  /*a4b0*/  SEL R121, R25.reuse, R60, !P3 ;  /* 0x0000003c19797207 */ /* 0x040fe40005800000 */
[C---:B------:R-:W-:Y:S02]  /*a4c0*/  SEL R119, R25.reuse, R58, !P3 ;  /* 0x0000003a19777207 */ /* 0x040fe40005800000 */
[C---:B------:R-:W-:Y:S02]  /*a4d0*/  SEL R117, R25.reuse, R64, !P3 ;  /* 0x0000004019757207 */ /* 0x040fe40005800000 */
        /* <DEDUP_REMOVED lines=16> */
[----:B------:R-:W-:Y:S01]  /*a5e0*/  LEA.HI.X.SX32 R6, R6, UR5, 0x1, P6 ;  /* 0x0000000506067c11 */ /* 0x000fe2000b0f0eff */
[----:B------:R-:W-:Y:S01]  /*a5f0*/  ULDC UR5, c[0x0][0x240] ;  /* 0x0000900000057ab9 */ /* 0x000fe20000000800 */
[C---:B------:R-:W-:Y:S01]  /*a600*/  SEL R138, R25.reuse, R138, !P3 ;  /* 0x0000008a198a7207 */ /* 0x040fe20005800000 */
[----:B------:R-:W-:Y:S01]  /*a610*/  IMAD R140, R140, UR5, RZ ;  /* 0x000000058c8c7c24 */ /* 0x000fe2000f8e02ff */
[----:B------:R-:W-:Y:S01]  /*a620*/  SEL R136, R25, R136, !P3 ;  /* 0x0000008819887207 */ /* 0x000fe20005800000 */
[----:B------:R-:W-:Y:S01]  /*a630*/  IMAD R139, R139, UR5, RZ ;  /* 0x000000058b8b7c24 */ /* 0x000fe2000f8e02ff */
        /* <DEDUP_REMOVED lines=192> */
[-C--:B------:R-:W-:Y:S01]  /*b240*/  IADD3 R143, P3, R140, R7.reuse, RZ ;  /* 0x000000078c8f7210 */ /* 0x080fe20007f7e0ff */
[----:B------:R-:W-:Y:S01]  /*b250*/  IMAD R19, R141, UR5, RZ ;  /* 0x000000058d137c24 */ /* 0x000fe2000f8e02ff */
[-C--:B------:R-:W-:Y:S01]  /*b260*/  IADD3 R141, P4, R139, R7.reuse, RZ ;  /* 0x000000078b8d7210 */ /* 0x080fe20007f9e0ff */
[----:B------:R-:W-:Y:S01]  /*b270*/  IMAD R42, R42, UR5, RZ ;  /* 0x000000052a2a7c24 */ /* 0x000fe2000f8e02ff */
[----:B------:R-:W-:Y:S01]  /*b280*/  IADD3 R144, P2, R142, R7, RZ ;  /* 0x000000078e907210 */ /* 0x000fe20007f5e0ff */
[----:B------:R-:W-:Y:S01]  /*b290*/  IMAD R41, R41, UR5, RZ ;  /* 0x0000000529297c24 */ /* 0x000fe2000f8e02ff */
[----:B------:R-:W-:Y:S01]  /*b2a0*/  CS2R R146, SRZ ;  /* 0x0000000000927805 */ /* 0x000fe2000001ff00 */
[----:B------:R-:W-:Y:S01]  /*b2b0*/  IMAD R40, R40, UR5, RZ ;  /* 0x0000000528287c24 */ /* 0x000fe2000f8e02ff */
[----:B------:R-:W-:Y:S01]  /*b2c0*/  CS2R R148, SRZ ;  /* 0x0000000000947805 */ /* 0x000fe2000001ff00 */
[----:B------:R0:W-:Y:S01]  /*b2d0*/  STL [R1+0x1c38], R144 ;  /* 0x001c389001007387 */ /* 0x0001e20000100800 */
[----:B------:R-:W-:Y:S01]  /*b2e0*/  IMAD R39, R39, UR5, RZ ;  /* 0x0000000527277c24 */ /* 0x000fe2000f8e02ff */
[----:B------:R-:W-:Y:S01]  /*b2f0*/  CS2R R150, SRZ ;  /* 0x0000000000967805 */ /* 0x000fe2000001ff00 */
[----:B------:R-:W-:Y:S01]  /*b300*/  IMAD R38, R38, UR5, RZ ;  /* 0x0000000526267c24 */ /* 0x000fe2000f8e02ff */
[----:B------:R1:W-:Y:S01]  /*b310*/  STL [R1+0x1060], R143 ;  /* 0x0010608f01007387 */ /* 0x0003e20000100800 */
[----:B------:R-:W-:-:S02]  /*b320*/  IMAD R37, R37, UR5, RZ ;  /* 0x0000000525257c24 */ /* 0x000fc4000f8e02ff */
[----:B------:R-:W-:Y:S01]  /*b330*/  IMAD R35, R35, UR5, RZ ;  /* 0x0000000523237c24 */ /* 0x000fe2000f8e02ff */
[----:B------:R2:W-:Y:S01]  /*b340*/  STL [R1+0x1068], R141 ;  /* 0x0010688d01007387 */ /* 0x0005e20000100800 */
[----:B------:R-:W-:Y:S01]  /*b350*/  IMAD R34, R34, UR5, RZ ;  /* 0x0000000522227c24 */ /* 0x000fe2000f8e02ff */
[-C--:B0-----:R-:W-:Y:S01]  /*b360*/  IADD3 R144, P5, R138, R7.reuse, RZ ;  /* 0x000000078a907210 */ /* 0x081fe20007fbe0ff */
[----:B------:R-:W-:Y:S02]  /*b370*/  IMAD R32, R32, UR5, RZ ;  /* 0x0000000520207c24 */ /* 0x000fe4000f8e02ff */
[----:B------:R-:W-:Y:S01]  /*b380*/  IMAD R30, R30, UR5, RZ ;  /* 0x000000051e1e7c24 */ /* 0x000fe2000f8e02ff */
[-C--:B-1----:R-:W-:Y:S01]  /*b390*/  IADD3 R143, P6, R137, R7.reuse, RZ ;  /* 0x00000007898f7210 */ /* 0x082fe20007fde0ff */
[----:B------:R0:W-:Y:S01]  /*b3a0*/  STL [R1+0x1070], R144 ;  /* 0x0010709001007387 */ /* 0x0001e20000100800 */
[----:B------:R-:W-:Y:S01]  /*b3b0*/  IMAD R28, R28, UR5, RZ ;  /* 0x000000051c1c7c24 */ /* 0x000fe2000f8e02ff */
[----:B--2---:R-:W-:-:S02]  /*b3c0*/  IADD3 R141, P0, R136, R7, RZ ;  /* 0x00000007888d7210 */ /* 0x004fc40007f1e0ff */
[----:B------:R1:W-:Y:S01]  /*b3d0*/  STL [R1+0x1078], R143 ;  /* 0x0010788f01007387 */ /* 0x0003e20000100800 */
[----:B------:R-:W-:Y:S02]  /*b3e0*/  IMAD R26, R26, UR5, RZ ;  /* 0x000000051a1a7c24 */ /* 0x000fe4000f8e02ff */
[----:B------:R-:W-:Y:S01]  /*b3f0*/  IMAD R24, R24, UR5, RZ ;  /* 0x0000000518187c24 */ /* 0x000fe2000f8e02ff */
[----:B------:R2:W-:Y:S01]  /*b400*/  STL [R1+0x1080], R141 ;  /* 0x0010808d01007387 */ /* 0x0005e20000100800 */
[----:B------:R-:W-:Y:S01]  /*b410*/  IMAD R22, R22, UR5, RZ ;  /* 0x0000000516167c24 */ /* 0x000fe2000f8e02ff */
[-C--:B0-----:R-:W-:Y:S01]  /*b420*/  IADD3 R144, P1, R135, R7.reuse, RZ ;  /* 0x0000000787907210 */ /* 0x081fe20007f3e0ff */
[----:B------:R-:W-:Y:S02]  /*b430*/  IMAD R20, R20, UR5, RZ ;  /* 0x0000000514147c24 */ /* 0x000fe4000f8e02ff */
[----:B------:R-:W-:Y:S01]  /*b440*/  IMAD R18, R18, UR5, RZ ;  /* 0x0000000512127c24 */ /* 0x000fe2000f8e02ff */
[-C--:B-1----:R-:W-:Y:S01]  /*b450*/  LEA.HI.X.SX32 R143, R142, R6.reuse, 0x1, P2 ;  /* 0x000000068e8f7211 */ /* 0x082fe200010f0eff */
[----:B------:R0:W-:Y:S01]  /*b460*/  STL [R1+0x1088], R144 ;  /* 0x0010889001007387 */ /* 0x0001e20000100800 */
[----:B------:R-:W-:Y:S01]  /*b470*/  LEA.HI.X.SX32 R142, R140, R6, 0x1, P3 ;  /* 0x000000068c8e7211 */ /* 0x000fe200018f0eff */
[----:B------:R-:W-:Y:S01]  /*b480*/  IMAD R16, R16, UR5, RZ ;  /* 0x0000000510107c24 */ /* 0x000fe2000f8e02ff */
[-C--:B--2---:R-:W-:Y:S01]  /*b490*/  IADD3 R141, P2, R134, R7.reuse, RZ ;  /* 0x00000007868d7210 */ /* 0x084fe20007f5e0ff */
[----:B------:R-:W-:Y:S01]  /*b4a0*/  STL [R1+0x1c34], R143 ;  /* 0x001c348f01007387 */ /* 0x000fe20000100800 */
[----:B------:R-:W-:Y:S01]  /*b4b0*/  IADD3 R140, P3, R133, R7, RZ ;  /* 0x00000007858c7210 */ /* 0x000fe20007f7e0ff */
[----:B------:R-:W-:-:S02]  /*b4c0*/  IMAD R14, R14, UR5, RZ ;  /* 0x000000050e0e7c24 */ /* 0x000fc4000f8e02ff */
[----:B------:R1:W-:Y:S01]  /*b4d0*/  STL [R1+0x1090], R141 ;  /* 0x0010908d01007387 */ /* 0x0003e20000100800 */
[----:B------:R-:W-:Y:S01]  /*b4e0*/  IMAD R12, R12, UR5, RZ ;  /* 0x000000050c0c7c24 */ /* 0x000fe2000f8e02ff */
[----:B0-----:R-:W-:Y:S01]  /*b4f0*/  CS2R R144, SRZ ;  /* 0x0000000000907805 */ /* 0x001fe2000001ff00 */
[----:B------:R-:W-:Y:S01]  /*b500*/  IMAD R10, R10, UR5, RZ ;  /* 0x000000050a0a7c24 */ /* 0x000fe2000f8e02ff */
[----:B------:R0:W-:Y:S01]  /*b510*/  STL [R1+0x105c], R142 ;  /* 0x00105c8e01007387 */ /* 0x0001e20000100800 */
[----:B------:R-:W-:Y:S02]  /*b520*/  IMAD R8, R8, UR5, RZ ;  /* 0x0000000508087c24 */ /* 0x000fe4000f8e02ff */
[----:B------:R-:W-:Y:S01]  /*b530*/  IMAD R9, R9, UR5, RZ ;  /* 0x0000000509097c24 */ /* 0x000fe2000f8e02ff */
[----:B------:R2:W-:Y:S01]  /*b540*/  STL [R1+0x1098], R140 ;  /* 0x0010988c01007387 */ /* 0x0005e20000100800 */
[----:B------:R-:W-:Y:S01]  /*b550*/  IMAD R11, R11, UR5, RZ ;  /* 0x000000050b0b7c24 */ /* 0x000fe2000f8e02ff */
[-C--:B-1----:R-:W-:Y:S01]  /*b560*/  LEA.HI.X.SX32 R141, R139, R6.reuse, 0x1, P4 ;  /* 0x000000068b8d7211 */ /* 0x082fe200020f0eff */
[----:B------:R-:W-:Y:S01]  /*b570*/  IMAD R13, R13, UR5, RZ ;  /* 0x000000050d0d7c24 */ /* 0x000fe2000f8e02ff */
[----:B------:R-:W-:Y:S01]  /*b580*/  IADD3 R139, P4, R132, R7, RZ ;  /* 0x00000007848b7210 */ /* 0x000fe20007f9e0ff */
[----:B------:R-:W-:Y:S01]  /*b590*/  IMAD R15, R15, UR5, RZ ;  /* 0x000000050f0f7c24 */ /* 0x000fe2000f8e02ff */
[----:B0-----:R-:W-:Y:S01]  /*b5a0*/  CS2R R142, SRZ ;  /* 0x00000000008e7805 */ /* 0x001fe2000001ff00 */
[----:B------:R-:W-:Y:S01]  /*b5b0*/  STL [R1+0x1064], R141 ;  /* 0x0010648d01007387 */ /* 0x000fe20000100800 */
[----:B------:R-:W-:Y:S01]  /*b5c0*/  IMAD R17, R17, UR5, RZ ;  /* 0x0000000511117c24 */ /* 0x000fe2000f8e02ff */
[----:B--2---:R-:W-:-:S02]  /*b5d0*/  LEA.HI.X.SX32 R140, R138, R6, 0x1, P5 ;  /* 0x000000068a8c7211 */ /* 0x004fc400028f0eff */
[----:B------:R0:W-:Y:S01]  /*b5e0*/  STL [R1+0x10a0], R139 ;  /* 0x0010a08b01007387 */ /* 0x0001e20000100800 */
[-C--:B------:R-:W-:Y:S01]  /*b5f0*/  IADD3 R138, P5, R131, R7.reuse, RZ ;  /* 0x00000007838a7210 */ /* 0x080fe20007fbe0ff */
[----:B------:R-:W-:Y:S02]  /*b600*/  IMAD R21, R21, UR5, RZ ;  /* 0x0000000515157c24 */ /* 0x000fe4000f8e02ff */
[----:B------:R1:W-:Y:S01]  /*b610*/  STL [R1+0x106c], R140 ;  /* 0x00106c8c01007387 */ /* 0x0003e20000100800 */
[----:B------:R-:W-:Y:S02]  /*b620*/  IMAD R23, R23, UR5, RZ ;  /* 0x0000000517177c24 */ /* 0x000fe4000f8e02ff */
[----:B------:R-:W-:Y:S01]  /*b630*/  IMAD R25, R25, UR5, RZ ;  /* 0x0000000519197c24 */ /* 0x000fe2000f8e02ff */
[----:B------:R2:W-:Y:S01]  /*b640*/  STL [R1+0x10a8], R138 ;  /* 0x0010a88a01007387 */ /* 0x0005e20000100800 */
[----:B------:R-:W-:Y:S01]  /*b650*/  ULDC UR5, c[0x0][0x238] ;  /* 0x00008e0000057ab9 */ /* 0x000fe20000000800 */
[----:B0-----:R-:W-:Y:S01]  /*b660*/  LEA.HI.X.SX32 R139, R137, R6, 0x1, P6 ;  /* 0x00000006898b7211 */ /* 0x001fe200030f0eff */
[----:B------:R-:W-:Y:S01]  /*b670*/  UIMAD UR5, UR5, 0x16, URZ ;  /* 0x00000016050578a4 */ /* 0x000fe2000f8e023f */
[----:B------:R-:W-:-:S02]  /*b680*/  IADD3 R137, P6, R130, R7, RZ ;  /* 0x0000000782897210 */ /* 0x000fc40007fde0ff */
[----:B-1----:R-:W-:Y:S01]  /*b690*/  CS2R R140, SRZ ;  /* 0x00000000008c7805 */ /* 0x002fe2000001ff00 */
[----:B------:R-:W-:Y:S01]  /*b6a0*/  STL [R1+0x1074], R139 ;  /* 0x0010748b01007387 */ /* 0x000fe20000100800 */
[----:B--2---:R-:W-:-:S03]  /*b6b0*/  LEA.HI.X.SX32 R138, R136, R6, 0x1, P0 ;  /* 0x00000006888a7211 */ /* 0x004fc600000f0eff */
[----:B------:R0:W-:Y:S01]  /*b6c0*/  STL [R1+0x10b0], R137 ;  /* 0x0010b08901007387 */ /* 0x0001e20000100800 */
[----:B------:R-:W-:-:S03]  /*b6d0*/  IADD3 R136, P0, R129, R7, RZ ;  /* 0x0000000781887210 */ /* 0x000fc60007f1e0ff */
[----:B------:R1:W-:Y:S04]  /*b6e0*/  STL [R1+0x107c], R138 ;  /* 0x00107c8a01007387 */ /* 0x0003e80000100800 */
[----:B------:R2:W-:Y:S01]  /*b6f0*/  STL [R1+0x10b8], R136 ;  /* 0x0010b88801007387 */ /* 0x0005e20000100800 */
[-C--:B0-----:R-:W-:Y:S02]  /*b700*/  LEA.HI.X.SX32 R137, R135, R6.reuse, 0x1, P1 ;  /* 0x0000000687897211 */ /* 0x081fe400008f0eff */
[----:B------:R-:W-:Y:S02]  /*b710*/  IADD3 R135, P1, R128, R7, RZ ;  /* 0x0000000780877210 */ /* 0x000fe40007f3e0ff */
        /* <DEDUP_REMOVED lines=149> */
[----:B------:R-:W-:Y:S04]  /*c070*/  STL [R1+0x118c], R103 ;  /* 0x00118c6701007387 */ /* 0x000fe80000100800 */
[----:B------:R1:W-:Y:S01]  /*c080*/  STL [R1+0x11c8], R101 ;  /* 0x0011c86501007387 */ /* 0x0003e20000100800 */
[----:B0-----:R-:W-:Y:S02]  /*c090*/  LEA.HI.X.SX32 R102, R100, R6, 0x1, P0 ;  /* 0x0000000664667211 */ /* 0x001fe400000f0eff */
[----:B------:R-:W-:-:S03]  /*c0a0*/  IADD3 R100, P0, R93, R7, RZ ;  /* 0x000000075d647210 */ /* 0x000fc60007f1e0ff */
[----:B------:R0:W-:Y:S01]  /*c0b0*/  STL [R1+0x1194], R102 ;  /* 0x0011946601007387 */ /* 0x0001e20000100800 */
[----:B-1----:R-:W-:-:S03]  /*c0c0*/  LEA.HI.X.SX32 R101, R99, R6, 0x1, P1 ;  /* 0x0000000663657211 */ /* 0x002fc600008f0eff */
[----:B------:R1:W-:Y:S01]  /*c0d0*/  STL [R1+0x11d0], R100 ;  /* 0x0011d06401007387 */ /* 0x0003e20000100800 */
[----:B------:R-:W-:-:S03]  /*c0e0*/  IADD3 R99, P1, R92, R7, RZ ;  /* 0x000000075c637210 */ /* 0x000fc60007f3e0ff */
[----:B------:R-:W-:Y:S01]  /*c0f0*/  STL [R1+0x119c], R101 ;  /* 0x00119c6501007387 */ /* 0x000fe20000100800 */
[----:B0-----:R-:W-:-:S03]  /*c100*/  CS2R R102, SRZ ;  /* 0x0000000000667805 */ /* 0x001fc6000001ff00 */
[----:B------:R0:W-:Y:S01]  /*c110*/  STL [R1+0x11d8], R99 ;  /* 0x0011d86301007387 */ /* 0x0001e20000100800 */
[----:B-1----:R-:W-:Y:S02]  /*c120*/  LEA.HI.X.SX32 R100, R98, R6, 0x1, P2 ;  /* 0x0000000662647211 */ /* 0x002fe400010f0eff */
[----:B------:R-:W-:-:S03]  /*c130*/  IADD3 R98, P2, R91, R7, RZ ;  /* 0x000000075b627210 */ /* 0x000fc60007f5e0ff */
[----:B------:R1:W-:Y:S01]  /*c140*/  STL [R1+0x11a4], R100 ;  /* 0x0011a46401007387 */ /* 0x0003e20000100800 */
[----:B0-----:R-:W-:-:S03]  /*c150*/  LEA.HI.X.SX32 R99, R97, R6, 0x1, P3 ;  /* 0x0000000661637211 */ /* 0x001fc600018f0eff */
[----:B------:R0:W-:Y:S01]  /*c160*/  STL [R1+0x11e0], R98 ;  /* 0x0011e06201007387 */ /* 0x0001e20000100800 */
[----:B------:R-:W-:-:S03]  /*c170*/  IADD3 R97, P3, R90, R7, RZ ;  /* 0x000000075a617210 */ /* 0x000fc60007f7e0ff */
[----:B------:R-:W-:Y:S01]  /*c180*/  STL [R1+0x11ac], R99 ;  /* 0x0011ac6301007387 */ /* 0x000fe20000100800 */
[----:B-1----:R-:W-:-:S03]  /*c190*/  CS2R R100, SRZ ;  /* 0x0000000000647805 */ /* 0x002fc6000001ff00 */
        /* <DEDUP_REMOVED lines=282> */
[----:B------:R-:W-:Y:S01]  /*d340*/  STL [R1+0x13a4], R35 ;  /* 0x0013a42301007387 */ /* 0x000fe20000100800 */
[----:B0-----:R-:W-:-:S03]  /*d350*/  LEA.HI.X.SX32 R34, R30, R6, 0x1, P4 ;  /* 0x000000061e227211 */ /* 0x001fc600020f0eff */
        /* <DEDUP_REMOVED lines=15> */
[----:B------:R-:W-:Y:S01]  /*d450*/  STL [R1+0x13c4], R28 ;  /* 0x0013c41c01007387 */ /* 0x000fe20000100800 */
[----:B-1----:R-:W-:-:S03]  /*d460*/  LEA.HI.X.SX32 R26, R22, R6, 0x1, P1 ;  /* 0x00000006161a7211 */ /* 0x002fc600008f0eff */
        /* <DEDUP_REMOVED lines=40> */
[----:B------:R1:W-:Y:S04]  /*d6f0*/  STL [R1+0x1c2c], R7 ;  /* 0x001c2c0701007387 */ /* 0x0003e80000100800 */
[----:B------:R2:W-:Y:S01]  /*d700*/  STL [R1+0x141c], R9 ;  /* 0x00141c0901007387 */ /* 0x0005e20000100800 */
[-C--:B0-----:R-:W-:Y:S02]  /*d710*/  LEA.HI.X.SX32 R8, R15, R6.reuse, 0x1, P5 ;  /* 0x000000060f087211 */ /* 0x081fe400028f0eff */
[----:B-1----:R-:W-:-:S03]  /*d720*/  LEA.HI.X.SX32 R7, R17, R6, 0x1, P6 ;  /* 0x0000000611077211 */ /* 0x002fc600030f0eff */
[----:B------:R0:W-:Y:S01]  /*d730*/  STL [R1+0x1424], R8 ;  /* 0x0014240801007387 */ /* 0x0001e20000100800 */
[----:B--2---:R-:W-:-:S03]  /*d740*/  LEA.HI.X.SX32 R9, R19, R6, 0x1, P0 ;  /* 0x0000000613097211 */ /* 0x004fc600000f0eff */
[----:B------:R1:W-:Y:S01]  /*d750*/  STL [R1+0x142c], R7 ;  /* 0x00142c0701007387 */ /* 0x0003e20000100800 */
[----:B------:R-:W-:-:S03]  /*d760*/  IADD3 R15, P0, R27, UR8, RZ ;  /* 0x000000081b0f7c10 */ /* 0x000fc6000ff1e0ff */
[----:B------:R-:W-:Y:S01]  /*d770*/  STL [R1+0x1c18], R9 ;  /* 0x001c180901007387 */ /* 0x000fe20000100800 */
[----:B------:R-:W-:Y:S02]  /*d780*/  LEA.HI.X.SX32 R14, R27, UR9, 0x1, P0 ;  /* 0x000000091b0e7c11 */ /* 0x000fe400080f0eff */
[----:B------:R-:W-:Y:S02]  /*d790*/  CS2R R26, SRZ ;  /* 0x00000000001a7805 */ /* 0x000fe4000001ff00 */
[-C--:B0-----:R-:W-:Y:S02]  /*d7a0*/  LEA.HI.X.SX32 R8, R21, R6.reuse, 0x1, P1 ;  /* 0x0000000615087211 */ /* 0x081fe400008f0eff */
[----:B------:R-:W-:Y:S02]  /*d7b0*/  IADD3 R17, P1, R29, UR8, RZ ;  /* 0x000000081d117c10 */ /* 0x000fe4000ff3e0ff */
[-C--:B-1----:R-:W-:Y:S01]  /*d7c0*/  LEA.HI.X.SX32 R7, R23, R6.reuse, 0x1, P2 ;  /* 0x0000000617077211 */ /* 0x082fe200010f0eff */
[----:B------:R0:W-:Y:S01]  /*d7d0*/  STL [R1+0x1c20], R8 ;  /* 0x001c200801007387 */ /* 0x0001e20000100800 */
[----:B------:R-:W-:-:S02]  /*d7e0*/  LEA.HI.X.SX32 R6, R25, R6, 0x1, P3 ;  /* 0x0000000619067211 */ /* 0x000fc400018f0eff */
[----:B------:R-:W-:Y:S02]  /*d7f0*/  CS2R R24, SRZ ;  /* 0x0000000000187805 */ /* 0x000fe4000001ff00 */
[----:B------:R-:W-:Y:S01]  /*d800*/  IADD3 R21, P3, R33, UR8, RZ ;  /* 0x0000000821157c10 */ /* 0x000fe2000ff7e0ff */
[----:B------:R1:W-:Y:S01]  /*d810*/  STL [R1+0x1c28], R7 ;  /* 0x001c280701007387 */ /* 0x0003e20000100800 */
[----:B------:R-:W-:Y:S01]  /*d820*/  IADD3 R19, P2, R31, UR8, RZ ;  /* 0x000000081f137c10 */ /* 0x000fe2000ff5e0ff */
[----:B------:R-:W-:Y:S01]  /*d830*/  UIMAD UR8, UR29, 0x32, URZ ;  /* 0x000000321d0878a4 */ /* 0x000fe2000f8e023f */
[----:B------:R-:W-:Y:S01]  /*d840*/  LEA.HI.X.SX32 R16, R29, UR9, 0x1, P1 ;  /* 0x000000091d107c11 */ /* 0x000fe200088f0eff */
[----:B------:R2:W-:Y:S01]  /*d850*/  STL [R1+0x1434], R6 ;  /* 0x0014340601007387 */ /* 0x0005e20000100800 */
[----:B------:R-:W-:Y:S02]  /*d860*/  LEA.HI.X.SX32 R18, R31, UR9, 0x1, P2 ;  /* 0x000000091f127c11 */ /* 0x000fe400090f0eff */
[----:B------:R-:W-:-:S02]  /*d870*/  CS2R R28, SRZ ;  /* 0x00000000001c7805 */ /* 0x000fc4000001ff00 */
[----:B0-----:R-:W-:Y:S02]  /*d880*/  IADD3 R8, P0, R21, UR53, RZ ;  /* 0x0000003515087c10 */ /* 0x001fe4000ff1e0ff */
[----:B------:R-:W-:Y:S02]  /*d890*/  CS2R R30, SRZ ;  /* 0x00000000001e7805 */ /* 0x000fe4000001ff00 */
[----:B------:R-:W-:Y:S01]  /*d8a0*/  IADD3 R9, P1, R19, UR53, RZ ;  /* 0x0000003513097c10 */ /* 0x000fe2000ff3e0ff */
[----:B-1----:R-:W-:Y:S01]  /*d8b0*/  IMAD.SHL.U32 R7, R36, 0x8, RZ ;  /* 0x0000000824077824 */ /* 0x002fe200078e00ff */
[----:B------:R-:W-:Y:S01]  /*d8c0*/  LEA.HI.X.SX32 R20, R33, UR9, 0x1, P3 ;  /* 0x0000000921147c11 */ /* 0x000fe200098f0eff */
[----:B------:R-:W-:Y:S01]  /*d8d0*/  UIMAD UR9, UR29, 0x36, URZ ;  /* 0x000000361d0978a4 */ /* 0x000fe2000f8e023f */
[----:B------:R-:W-:Y:S02]  /*d8e0*/  CS2R R32, SRZ ;  /* 0x0000000000207805 */ /* 0x000fe4000001ff00 */
[----:B--2---:R-:W-:Y:S01]  /*d8f0*/  IADD3 R6, P2, R17, UR53, RZ ;  /* 0x0000003511067c10 */ /* 0x004fe2000ff5e0ff */
[----:B------:R-:W-:Y:S01]  /*d900*/  STL [R1+0x1c64], R7 ;  /* 0x001c640701007387 */ /* 0x000fe20000100800 */
[----:B------:R-:W-:-:S03]  /*d910*/  CS2R R36, SRZ ;  /* 0x0000000000247805 */ /* 0x000fc6000001ff00 */
[----:B------:R-:W-:Y:S04]  /*d920*/  STL [R1+0xe68], RZ ;  /* 0x000e68ff01007387 */ /* 0x000fe80000100800 */
        /* <DEDUP_REMOVED lines=768> */
[----:B------:R-:W-:Y:S04]  /*10930*/  STL [R1], RZ ;  /* 0x000000ff01007387 */ /* 0x000fe80000100800 */
        /* <DEDUP_REMOVED lines=127> */
[----:B------:R0:W-:Y:S04]  /*11130*/  STL [R1+0x143c], R8 ;  /* 0x00143c0801007387 */ /* 0x0001e80000100800 */
[----:B------:R1:W-:Y:S04]  /*11140*/  STL [R1+0x1444], R9 ;  /* 0x0014440901007387 */ /* 0x0003e80000100800 */
[----:B------:R2:W-:Y:S01]  /*11150*/  STL [R1+0x144c], R6 ;  /* 0x00144c0601007387 */ /* 0x0005e20000100800 */
[----:B0-----:R-:W-:Y:S01]  /*11160*/  IADD3 R8, P3, R15, UR53, RZ ;  /* 0x000000350f087c10 */ /* 0x001fe2000ff7e0ff */
[----:B------:R-:W-:Y:S01]  /*11170*/  UIMAD UR53, UR29, 0x30, URZ ;  /* 0x000000301d3578a4 */ /* 0x000fe2000f8e023f */
[----:B-1----:R-:W-:-:S03]  /*11180*/  IADD3.X R9, R18, UR15, RZ, P1, !PT ;  /* 0x0000000f12097c10 */ /* 0x002fc60008ffe4ff */
[----:B------:R0:W-:Y:S01]  /*11190*/  STL [R1+0x1454], R8 ;  /* 0x0014540801007387 */ /* 0x0001e20000100800 */
[----:B--2---:R-:W-:-:S05]  /*111a0*/  IADD3.X R6, R20, UR15, RZ, P0, !PT ;  /* 0x0000000f14067c10 */ /* 0x004fca00087fe4ff */
[----:B------:R1:W-:Y:S01]  /*111b0*/  STL [R1+0x1438], R6 ;  /* 0x0014380601007387 */ /* 0x0003e20000100800 */
[----:B0-----:R-:W-:-:S03]  /*111c0*/  IADD3.X R8, R16, UR15, RZ, P2, !PT ;  /* 0x0000000f10087c10 */ /* 0x001fc600097fe4ff */
[----:B------:R0:W-:Y:S04]  /*111d0*/  STL [R1+0x1440], R9 ;  /* 0x0014400901007387 */ /* 0x0001e80000100800 */
[----:B------:R2:W-:Y:S01]  /*111e0*/  STL [R1+0x1448], R8 ;  /* 0x0014480801007387 */ /* 0x0005e20000100800 */
[----:B-1----:R-:W-:Y:S01]  /*111f0*/  IADD3.X R6, R14, UR15, RZ, P3, !PT ;  /* 0x0000000f0e067c10 */ /* 0x002fe20009ffe4ff */
[----:B------:R-:W-:Y:S02]  /*11200*/  USHF.R.S32.HI UR15, URZ, 0x1f, UR49 ;  /* 0x0000001f3f0f7899 */ /* 0x000fe40008011431 */
[----:B0-----:R-:W-:Y:S02]  /*11210*/  IADD3 R9, P1, R19, UR49, RZ ;  /* 0x0000003113097c10 */ /* 0x001fe4000ff3e0ff */
[----:B------:R0:W-:Y:S01]  /*11220*/  STL [R1+0x1450], R6 ;  /* 0x0014500601007387 */ /* 0x0001e20000100800 */
[----:B--2---:R-:W-:-:S05]  /*11230*/  IADD3 R8, P0, R21, UR49, RZ ;  /* 0x0000003115087c10 */ /* 0x004fca000ff1e0ff */
[----:B------:R1:W-:Y:S01]  /*11240*/  STL [R1+0x145c], R8 ;  /* 0x00145c0801007387 */ /* 0x0003e20000100800 */
[----:B0-----:R-:W-:-:S03]  /*11250*/  IADD3 R6, P2, R17, UR49, RZ ;  /* 0x0000003111067c10 */ /* 0x001fc6000ff5e0ff */
[----:B------:R0:W-:Y:S04]  /*11260*/  STL [R1+0x1464], R9 ;  /* 0x0014640901007387 */ /* 0x0001e80000100800 */
[----:B------:R2:W-:Y:S01]  /*11270*/  STL [R1+0x146c], R6 ;  /* 0x00146c0601007387 */ /* 0x0005e20000100800 */
[----:B-1----:R-:W-:Y:S01]  /*11280*/  IADD3 R8, P3, R15, UR49, RZ ;  /* 0x000000310f087c10 */ /* 0x002fe2000ff7e0ff */
[----:B------:R-:W-:Y:S01]  /*11290*/  UIMAD UR49, UR29, 0x2f, URZ ;  /* 0x0000002f1d3178a4 */ /* 0x000fe2000f8e023f */
[----:B0-----:R-:W-:-:S03]  /*112a0*/  IADD3.X R9, R18, UR15, RZ, P1, !PT ;  /* 0x0000000f12097c10 */ /* 0x001fc60008ffe4ff */
        /* <DEDUP_REMOVED lines=43> */
[----:B------:R-:W-:Y:S01]  /*11560*/  UIMAD UR15, UR29, 0x2c, URZ ;  /* 0x0000002c1d0f78a4 */ /* 0x000fe2000f8e023f */
[----:B0-----:R-:W-:-:S03]  /*11570*/  IADD3 R9, P1, R19, UR51, RZ ;  /* 0x0000003313097c10 */ /* 0x001fc6000ff3e0ff */
[----:B------:R0:W-:Y:S01]  /*11580*/  STL [R1+0x14b0], R6 ;  /* 0x0014b00601007387 */ /* 0x0001e20000100800 */
[----:B--2---:R-:W-:-:S05]  /*11590*/  IADD3 R8, P0, R21, UR51, RZ ;  /* 0x0000003315087c10 */ /* 0x004fca000ff1e0ff */
[----:B------:R1:W-:Y:S01]  /*115a0*/  STL [R1+0x14bc], R8 ;  /* 0x0014bc0801007387 */ /* 0x0003e20000100800 */
[----:B0-----:R-:W-:-:S03]  /*115b0*/  IADD3 R6, P2, R17, UR51, RZ ;  /* 0x0000003311067c10 */ /* 0x001fc6000ff5e0ff */
[----:B------:R0:W-:Y:S04]  /*115c0*/  STL [R1+0x14c4], R9 ;  /* 0x0014c40901007387 */ /* 0x0001e80000100800 */
[----:B------:R2:W-:Y:S01]  /*115d0*/  STL [R1+0x14cc], R6 ;  /* 0x0014cc0601007387 */ /* 0x0005e20000100800 */
[----:B-1----:R-:W-:Y:S01]  /*115e0*/  IADD3 R8, P3, R15, UR51, RZ ;  /* 0x000000330f087c10 */ /* 0x002fe2000ff7e0ff */
[----:B------:R-:W-:Y:S01]  /*115f0*/  USHF.R.S32.HI UR51, URZ, 0x1f, UR33 ;  /* 0x0000001f3f337899 */ /* 0x000fe20008011421 */
        /* <DEDUP_REMOVED lines=8> */
[----:B------:R-:W-:Y:S01]  /*11680*/  USHF.R.S32.HI UR59, URZ, 0x1f, UR41 ;  /* 0x0000001f3f3b7899 */ /* 0x000fe20008011429 */
        /* <DEDUP_REMOVED lines=188> */
[----:B------:R-:W-:Y:S01]  /*12250*/  USHF.L.U32 UR53, UR29, 0x5, URZ ;  /* 0x000000051d357899 */ /* 0x000fe2000800063f */
        /* <DEDUP_REMOVED lines=53> */
[----:B------:R-:W-:Y:S02]  /*125b0*/  USHF.L.U32 UR6, UR29, 0x6, URZ ;  /* 0x000000061d067899 */ /* 0x000fe4000800063f */
[----:B------:R-:W-:Y:S01]  /*125c0*/  UIMAD UR29, UR29, 0x1d, URZ ;  /* 0x0000001d1d1d78a4 */ /* 0x000fe2000f8e023f */
[----:B0-----:R-:W-:Y:S01]  /*125d0*/  IADD3.X R9, R18, UR59, RZ, P1, !PT ;  /* 0x0000003b12097c10 */ /* 0x001fe20008ffe4ff */
        /* <DEDUP_REMOVED lines=10> */
[----:B--2---:R-:W-:-:S02]  /*12680*/  IADD3 R8, P2, R17, UR15, RZ ;  /* 0x0000000f11087c10 */ /* 0x004fc4000ff5e0ff */
[----:B0-----:R-:W-:-:S05]  /*12690*/  IADD3 R6, P0, R21, UR15, RZ ;  /* 0x0000000f15067c10 */ /* 0x001fca000ff1e0ff */
[----:B------:R0:W-:Y:S04]  /*126a0*/  STL [R1+0x169c], R6 ;  /* 0x00169c0601007387 */ /* 0x0001e80000100800 */
[----:B------:R1:W-:Y:S04]  /*126b0*/  STL [R1+0x16a4], R9 ;  /* 0x0016a40901007387 */ /* 0x0003e80000100800 */
[----:B------:R2:W-:Y:S01]  /*126c0*/  STL [R1+0x16ac], R8 ;  /* 0x0016ac0801007387 */ /* 0x0005e20000100800 */
[----:B0-----:R-:W-:Y:S01]  /*126d0*/  IADD3 R6, P3, R15, UR15, RZ ;  /* 0x0000000f0f067c10 */ /* 0x001fe2000ff7e0ff */
[----:B------:R-:W-:-:S02]  /*126e0*/  USHF.R.S32.HI UR15, URZ, 0x1f, UR55 ;  /* 0x0000001f3f0f7899 */ /* 0x000fc40008011437 */
[----:B------:R-:W-:Y:S01]  /*126f0*/  USHF.R.S32.HI UR55, URZ, 0x1f, UR47 ;  /* 0x0000001f3f377899 */ /* 0x000fe2000801142f */
[----:B-1----:R-:W-:Y:S01]  /*12700*/  IADD3.X R9, R18, UR59, RZ, P1, !PT ;  /* 0x0000003b12097c10 */ /* 0x002fe20008ffe4ff */
[----:B------:R0:W-:Y:S01]  /*12710*/  STL [R1+0x16b4], R6 ;  /* 0x0016b40601007387 */ /* 0x0001e20000100800 */
[----:B--2---:R-:W-:Y:S02]  /*12720*/  IADD3.X R8, R16, UR59, RZ, P2, !PT ;  /* 0x0000003b10087c10 */ /* 0x004fe400097fe4ff */
[----:B0-----:R-:W-:Y:S02]  /*12730*/  LOP3.LUT R6, R7, 0x30, RZ, 0xc0, !PT ;  /* 0x0000003007067812 */ /* 0x001fe400078ec0ff */
[----:B------:R-:W-:-:S05]  /*12740*/  IADD3.X R7, R20, UR59, RZ, P0, !PT ;  /* 0x0000003b14077c10 */ /* 0x000fca00087fe4ff */
[----:B------:R0:W-:Y:S04]  /*12750*/  STL [R1+0x1698], R7 ;  /* 0x0016980701007387 */ /* 0x0001e80000100800 */
[----:B------:R1:W-:Y:S04]  /*12760*/  STL [R1+0x16a0], R9 ;  /* 0x0016a00901007387 */ /* 0x0003e80000100800 */
[----:B------:R2:W-:Y:S01]  /*12770*/  STL [R1+0x16a8], R8 ;  /* 0x0016a80801007387 */ /* 0x0005e20000100800 */
[----:B0-----:R-:W-:Y:S01]  /*12780*/  IADD3.X R7, R14, UR59, RZ, P3, !PT ;  /* 0x0000003b0e077c10 */ /* 0x001fe20009ffe4ff */
[----:B------:R-:W-:-:S02]  /*12790*/  USHF.R.S32.HI UR59, URZ, 0x1f, UR33 ;  /* 0x0000001f3f3b7899 */ /* 0x000fc40008011421 */
[----:B-1----:R-:W-:Y:S02]  /*127a0*/  IADD3 R9, P1, R19, UR33, RZ ;  /* 0x0000002113097c10 */ /* 0x002fe4000ff3e0ff */
        /* <DEDUP_REMOVED lines=69> */
[----:B-1----:R-:W-:Y:S02]  /*12c00*/  IADD3.X R7, R14, UR59, RZ, P3, !PT ;  /* 0x0000003b0e077c10 */ /* 0x002fe40009ffe4ff */
        /* <DEDUP_REMOVED lines=299> */
[----:B--2---:R-:W-:Y:S02]  /*13ec0*/  SHF.R.S32.HI R7, RZ, 0x6, R104 ;  /* 0x00000006ff077819 */ /* 0x004fe40000011468 */
[----:B------:R-:W-:-:S03]  /*13ed0*/  CS2R R104, SRZ ;  /* 0x0000000000687805 */ /* 0x000fc6000001ff00 */
[----:B------:R1:W-:Y:S01]  /*13ee0*/  STL [R1+0x1c60], R7 ;  /* 0x001c600701007387 */ /* 0x0003e20000100800 */
[----:B0-----:R-:W-:-:S05]  /*13ef0*/  IADD3.X R8, R20, UR9, RZ, P0, !PT ;  /* 0x0000000914087c10 */ /* 0x001fca00087fe4ff */
[----:B------:R0:W-:Y:S01]  /*13f00*/  STL [R1+0x1938], R8 ;  /* 0x0019380801007387 */ /* 0x0001e20000100800 */
[----:B-1----:R-:W-:-:S03]  /*13f10*/  IADD3.X R7, R16, UR9, RZ, P2, !PT ;  /* 0x0000000910077c10 */ /* 0x002fc600097fe4ff */
[----:B------:R1:W-:Y:S04]  /*13f20*/  STL [R1+0x1940], R9 ;  /* 0x0019400901007387 */ /* 0x0003e80000100800 */
[----:B------:R2:W-:Y:S01]  /*13f30*/  STL [R1+0x1948], R7 ;  /* 0x0019480701007387 */ /* 0x0005e20000100800 */
[----:B0-----:R-:W-:Y:S01]  /*13f40*/  IADD3.X R8, R14, UR9, RZ, P3, !PT ;  /* 0x000000090e087c10 */ /* 0x001fe20009ffe4ff */
[----:B------:R-:W-:Y:S01]  /*13f50*/  UIADD3 UR9, UP0, UR12, 0x2, URZ ;  /* 0x000000020c097890 */ /* 0x000fe2000ff1e03f */
[----:B-1----:R-:W-:-:S03]  /*13f60*/  IADD3 R9, P1, R19, UR5, RZ ;  /* 0x0000000513097c10 */ /* 0x002fc6000ff3e0ff */
[----:B------:R0:W-:Y:S01]  /*13f70*/  STL [R1+0x1950], R8 ;  /* 0x0019500801007387 */ /* 0x0001e20000100800 */
[----:B------:R-:W-:Y:S01]  /*13f80*/  UIADD3.X UR59, UR4, -0x7fffffe0, URZ, UP0, !UPT ;  /* 0x80000020043b7890 */ /* 0x000fe200087fe43f */
[----:B--2---:R-:W-:Y:S01]  /*13f90*/  IADD3 R7, P0, R21, UR5, RZ ;  /* 0x0000000515077c10 */ /* 0x004fe2000ff1e0ff */
[----:B------:R-:W-:-:S04]  /*13fa0*/  USHF.R.S32.HI UR4, URZ, 0x1f, UR7 ;  /* 0x0000001f3f047899 */ /* 0x000fc80008011407 */
[----:B------:R1:W-:Y:S01]  /*13fb0*/  STL [R1+0x195c], R7 ;  /* 0x00195c0701007387 */ /* 0x0003e20000100800 */
[----:B0-----:R-:W-:-:S03]  /*13fc0*/  IADD3 R8, P2, R17, UR5, RZ ;  /* 0x0000000511087c10 */ /* 0x001fc6000ff5e0ff */
[----:B------:R-:W-:Y:S04]  /*13fd0*/  STL [R1+0x1964], R9 ;  /* 0x0019640901007387 */ /* 0x000fe80000100800 */
[----:B------:R0:W-:Y:S01]  /*13fe0*/  STL [R1+0x196c], R8 ;  /* 0x00196c0801007387 */ /* 0x0001e20000100800 */
[----:B-1----:R-:W-:Y:S01]  /*13ff0*/  IADD3 R7, P3, R15, UR5, RZ ;  /* 0x000000050f077c10 */ /* 0x002fe2000ff7e0ff */
[----:B------:R-:W-:-:S04]  /*14000*/  USHF.R.S32.HI UR5, URZ, 0x1f, UR6 ;  /* 0x0000001f3f057899 */ /* 0x000fc80008011406 */
[----:B------:R1:W-:Y:S01]  /*14010*/  STL [R1+0x1974], R7 ;  /* 0x0019740701007387 */ /* 0x0003e20000100800 */
[----:B0-----:R-:W-:Y:S01]  /*14020*/  IMAD R8, R153, 0x40, R6 ;  /* 0x0000004099087824 */ /* 0x001fe200078e0206 */
[----:B------:R-:W-:-:S04]  /*14030*/  IADD3.X R6, R18, UR8, RZ, P1, !PT ;  /* 0x0000000812067c10 */ /* 0x000fc80008ffe4ff */
[----:B------:R-:W-:Y:S01]  /*14040*/  STL [R1+0xe40], R8 ;  /* 0x000e400801007387 */ /* 0x000fe20000100800 */
[----:B-1----:R-:W-:-:S05]  /*14050*/  IADD3.X R7, R20, UR8, RZ, P0, !PT ;  /* 0x0000000814077c10 */ /* 0x002fca00087fe4ff */
[----:B------:R0:W-:Y:S04]  /*14060*/  STL [R1+0x1958], R7 ;  /* 0x0019580701007387 */ /* 0x0001e80000100800 */
[----:B------:R1:W-:Y:S01]  /*14070*/  STL [R1+0x1960], R6 ;  /* 0x0019600601007387 */ /* 0x0003e20000100800 */
[----:B0-----:R-:W-:Y:S02]  /*14080*/  IADD3.X R7, R16, UR8, RZ, P2, !PT ;  /* 0x0000000810077c10 */ /* 0x001fe400097fe4ff */
[----:B------:R-:W-:Y:S02]  /*14090*/  IADD3 R9, P2, R17, UR54, RZ ;  /* 0x0000003611097c10 */ /* 0x000fe4000ff5e0ff */
[----:B-1----:R-:W-:Y:S01]  /*140a0*/  IADD3.X R6, R14, UR8, RZ, P3, !PT ;  /* 0x000000080e067c10 */ /* 0x002fe20009ffe4ff */
[----:B------:R0:W-:Y:S01]  /*140b0*/  STL [R1+0x1968], R7 ;  /* 0x0019680701007387 */ /* 0x0001e20000100800 */
[----:B------:R-:W-:Y:S01]  /*140c0*/  UMOV UR8, UR9 ;  /* 0x0000000900087c82 */ /* 0x000fe20008000000 */
[----:B------:R-:W-:Y:S01]  /*140d0*/  UMOV UR9, UR59 ;  /* 0x0000003b00097c82 */ /* 0x000fe20008000000 */
[----:B------:R-:W-:Y:S01]  /*140e0*/  ULDC UR59, c[0x0][0x238] ;  /* 0x00008e00003b7ab9 */ /* 0x000fe20000000800 */
[----:B------:R1:W-:Y:S01]  /*140f0*/  STL [R1+0x1970], R6 ;  /* 0x0019700601007387 */ /* 0x0003e20000100800 */
[----:B0-----:R-:W-:-:S02]  /*14100*/  IADD3 R7, P0, R21, UR54, RZ ;  /* 0x0000003615077c10 */ /* 0x001fc4000ff1e0ff */
[----:B-1----:R-:W-:-:S03]  /*14110*/  IADD3 R6, P1, R19, UR54, RZ ;  /* 0x0000003613067c10 */ /* 0x002fc6000ff3e0ff */
[----:B------:R0:W-:Y:S04]  /*14120*/  STL [R1+0x197c], R7 ;  /* 0x00197c0701007387 */ /* 0x0001e80000100800 */
[----:B------:R1:W-:Y:S04]  /*14130*/  STL [R1+0x1984], R6 ;  /* 0x0019840601007387 */ /* 0x0003e80000100800 */
[----:B------:R2:W-:Y:S01]  /*14140*/  STL [R1+0x198c], R9 ;  /* 0x00198c0901007387 */ /* 0x0005e20000100800 */
[----:B0-----:R-:W-:Y:S02]  /*14150*/  IADD3 R7, P3, R15, UR54, RZ ;  /* 0x000000360f077c10 */ /* 0x001fe4000ff7e0ff */
[----:B-1----:R-:W-:-:S03]  /*14160*/  IADD3.X R6, R20, UR55, RZ, P0, !PT ;  /* 0x0000003714067c10 */ /* 0x002fc600087fe4ff */
[----:B------:R0:W-:Y:S01]  /*14170*/  STL [R1+0x1994], R7 ;  /* 0x0019940701007387 */ /* 0x0001e20000100800 */
[----:B--2---:R-:W-:-:S03]  /*14180*/  IADD3.X R9, R18, UR55, RZ, P1, !PT ;  /* 0x0000003712097c10 */ /* 0x004fc60008ffe4ff */
[----:B------:R1:W-:Y:S04]  /*14190*/  STL [R1+0x1978], R6 ;  /* 0x0019780601007387 */ /* 0x0003e80000100800 */
[----:B------:R2:W-:Y:S01]  /*141a0*/  STL [R1+0x1980], R9 ;  /* 0x0019800901007387 */ /* 0x0005e20000100800 */
[----:B0-----:R-:W-:Y:S02]  /*141b0*/  IADD3.X R7, R16, UR55, RZ, P2, !PT ;  /* 0x0000003710077c10 */ /* 0x001fe400097fe4ff */
[----:B-1----:R-:W-:-:S03]  /*141c0*/  IADD3.X R6, R14, UR55, RZ, P3, !PT ;  /* 0x000000370e067c10 */ /* 0x002fc60009ffe4ff */
[----:B------:R0:W-:Y:S01]  /*141d0*/  STL [R1+0x1988], R7 ;  /* 0x0019880701007387 */ /* 0x0001e20000100800 */
[----:B------:R-:W-:Y:S01]  /*141e0*/  UIADD3.64 UR54, UR8, 0xfe, URZ ;  /* 0x000000fe08367897 */ /* 0x000fe2000fffe03f */
[----:B--2---:R-:W-:Y:S02]  /*141f0*/  IADD3 R9, P2, R17, UR52, RZ ;  /* 0x0000003411097c10 */ /* 0x004fe4000ff5e0ff */
[----:B------:R1:W-:Y:S01]  /*14200*/  STL [R1+0x1990], R6 ;  /* 0x0019900601007387 */ /* 0x0003e20000100800 */
[----:B0-----:R-:W-:Y:S02]  /*14210*/  IADD3 R7, P0, R21, UR52, RZ ;  /* 0x0000003415077c10 */ /* 0x001fe4000ff1e0ff */
        /* <DEDUP_REMOVED lines=16> */
[----:B------:R-:W-:Y:S01]  /*14320*/  UIADD3.64 UR52, UR8, 0x700, URZ ;  /* 0x0000070008347897 */ /* 0x000fe2000fffe03f */
        /* <DEDUP_REMOVED lines=185> */
[----:B--2---:R-:W-:-:S03]  /*14ec0*/  IADD3 R9, P2, R17, UR42, RZ ;  /* 0x0000002a11097c10 */ /* 0x004fc6000ff5e0ff */
        /* <DEDUP_REMOVED lines=15> */
[----:B--2---:R-:W-:-:S03]  /*14fc0*/  LOP3.LUT R9, R8, 0x10, RZ, 0x3c, !PT ;  /* 0x0000001008097812 */ /* 0x004fc600078e3cff */
[----:B------:R1:W-:Y:S04]  /*14fd0*/  STL [R1+0x1b30], R6 ;  /* 0x001b300601007387 */ /* 0x0003e80000100800 */
[----:B------:R-:W-:Y:S01]  /*14fe0*/  STL [R1+0xf20], R9 ;  /* 0x000f200901007387 */ /* 0x000fe20000100800 */
[C---:B0-----:R-:W-:Y:S02]  /*14ff0*/  LOP3.LUT R7, R8.reuse, 0x20, RZ, 0x3c, !PT ;  /* 0x0000002008077812 */ /* 0x041fe400078e3cff */
[----:B-1----:R-:W-:-:S03]  /*15000*/  LOP3.LUT R6, R8, 0x30, RZ, 0x3c, !PT ;  /* 0x0000003008067812 */ /* 0x002fc600078e3cff */
[----:B------:R0:W-:Y:S01]  /*15010*/  STL [R1+0xf1c], R7 ;  /* 0x000f1c0701007387 */ /* 0x0001e20000100800 */
[----:B------:R-:W-:-:S03]  /*15020*/  IADD3 R8, P1, R21, UR13, RZ ;  /* 0x0000000d15087c10 */ /* 0x000fc6000ff3e0ff */
[----:B------:R1:W-:Y:S04]  /*15030*/  STL [R1+0xf18], R6 ;  /* 0x000f180601007387 */ /* 0x0003e80000100800 */
[----:B------:R2:W-:Y:S01]  /*15040*/  STL [R1+0x1b3c], R8 ;  /* 0x001b3c0801007387 */ /* 0x0005e20000100800 */
[----:B0-----:R-:W-:Y:S02]  /*15050*/  IADD3 R7, P0, R19, UR13, RZ ;  /* 0x0000000d13077c10 */ /* 0x001fe4000ff1e0ff */
[----:B-1----:R-:W-:-:S03]  /*15060*/  IADD3 R6, P4, R17, UR13, RZ ;  /* 0x0000000d11067c10 */ /* 0x002fc6000ff9e0ff */
[----:B------:R0:W-:Y:S01]  /*15070*/  STL [R1+0x1b44], R7 ;  /* 0x001b440701007387 */ /* 0x0001e20000100800 */
[----:B--2---:R-:W-:-:S03]  /*15080*/  IADD3 R8, P6, R15, UR13, RZ ;  /* 0x0000000d0f087c10 */ /* 0x004fc6000ffde0ff */
        /* <DEDUP_REMOVED lines=8> */
[----:B0-----:R-:W-:Y:S02]  /*15110*/  IADD3.X R7, R20, UR30, RZ, P1, !PT ;  /* 0x0000001e14077c10 */ /* 0x001fe40008ffe4ff */
[----:B-1----:R-:W-:-:S03]  /*15120*/  IADD3 R6, P1, R15, UR27, RZ ;  /* 0x0000001b0f067c10 */ /* 0x002fc6000ff3e0ff */
[----:B------:R0:W-:Y:S01]  /*15130*/  STL [R1+0x1b38], R7 ;  /* 0x001b380701007387 */ /* 0x0001e20000100800 */
[----:B--2---:R-:W-:-:S03]  /*15140*/  IADD3.X R8, R18, UR30, RZ, P0, !PT ;  /* 0x0000001e12087c10 */ /* 0x004fc600087fe4ff */
[----:B------:R1:W-:Y:S04]  /*15150*/  STL [R1+0x1b74], R6 ;  /* 0x001b740601007387 */ /* 0x0003e80000100800 */
[----:B------:R2:W-:Y:S01]  /*15160*/  STL [R1+0x1b40], R8 ;  /* 0x001b400801007387 */ /* 0x0005e20000100800 */
[----:B0-----:R-:W-:Y:S02]  /*15170*/  IADD3 R7, P0, R21, UR26, RZ ;  /* 0x0000001a15077c10 */ /* 0x001fe4000ff1e0ff */
[----:B-1----:R-:W-:-:S03]  /*15180*/  IADD3.X R6, R16, UR30, RZ, P4, !PT ;  /* 0x0000001e10067c10 */ /* 0x002fc6000a7fe4ff */
        /* <DEDUP_REMOVED lines=56> */
[----:B------:R1:W-:Y:S01]  /*15510*/  STL [R1+0x1bec], R6 ;  /* 0x001bec0601007387 */ /* 0x0003e20000100800 */
[----:B0-----:R-:W-:Y:S02]  /*15520*/  IADD3.X R7, R20, UR38, RZ, P4, !PT ;  /* 0x0000002614077c10 */ /* 0x001fe4000a7fe4ff */
[----:B-1----:R-:W-:-:S03]  /*15530*/  IADD3 R6, P4, R15, UR19, RZ ;  /* 0x000000130f067c10 */ /* 0x002fc6000ff9e0ff */
[----:B------:R0:W-:Y:S04]  /*15540*/  STL [R1+0x1bb8], R7 ;  /* 0x001bb80701007387 */ /* 0x0001e80000100800 */
        /* <DEDUP_REMOVED lines=29> */
[----:B------:R-:W-:-:S03]  /*15720*/  UMOV UR15, 0x80000020 ;  /* 0x80000020000f7882 */ /* 0x000fc60000000000 */
[----:B------:R2:W-:Y:S02]  /*15730*/  STL [R1+0x1c10], R6 ;  /* 0x001c100601007387 */ /* 0x0005e40000100800 */
.L_x_2:
[----:B------:R-:W-:Y:S04]  /*15740*/  STL [R1+0x2b88], R110 ;  /* 0x002b886e01007387 */ /* 0x000fe80000100800 */
        /* <DEDUP_REMOVED lines=83> */
[----:B0-----:R0:W-:Y:S04]  /*15c80*/  STL [R1+0x2a38], R26 ;  /* 0x002a381a01007387 */ /* 0x0011e80000100800 */
[----:B0-----:R-:W3:Y:S04]  /*15c90*/  LDL.LU R26, [R1+0xe68] ;  /* 0x000e6800011a7983 */ /* 0x001ee80000300800 */
[----:B------:R-:W-:Y:S04]  /*15ca0*/  STL [R1+0x2a34], R27 ;  /* 0x002a341b01007387 */ /* 0x000fe80000100800 */
[----:B------:R-:W-:Y:S04]  /*15cb0*/  STL [R1+0x2a30], R24 ;  /* 0x002a301801007387 */ /* 0x000fe80000100800 */
[----:B------:R-:W-:Y:S04]  /*15cc0*/  STL [R1+0x2a2c], R25 ;  /* 0x002a2c1901007387 */ /* 0x000fe80000100800 */
[----:B------:R0:W-:Y:S04]  /*15cd0*/  STL [R1+0x2148], R125 ;  /* 0x0021487d01007387 */ /* 0x0001e80000100800 */
[----:B0-----:R-:W4:Y:S04]  /*15ce0*/  LDL.LU R125, [R1+0x15cc] ;  /* 0x0015cc00017d7983 */ /* 0x001f280000300800 */
        /* <DEDUP_REMOVED lines=48> */
[----:B------:R0:W-:Y:S01]  /*15ff0*/  STL [R1+0x20e4], R150 ;  /* 0x0020e49601007387 */ /* 0x0001e20000100800 */
[----:B--2---:R-:W-:-:S03]  /*16000*/  MOV R6, UR48 ;  /* 0x0000003000067c02 */ /* 0x004fc60008000f00 */
[----:B0-----:R-:W2:Y:S04]  /*16010*/  LDL.LU R150, [R1+0x1590] ;  /* 0x0015900001967983 */ /* 0x001ea80000300800 */
[----:B------:R0:W-:Y:S04]  /*16020*/  STL [R1+0x20e0], R151 ;  /* 0x0020e09701007387 */ /* 0x0001e80000100800 */
[----:B0-----:R-:W2:Y:S04]  /*16030*/  LDL.LU R151, [R1+0x1564] ;  /* 0x0015640001977983 */ /* 0x001ea80000300800 */
[----:B-----5:R-:W-:Y:S04]  /*16040*/  STL [R1+0x20c8], R5 ;  /* 0x0020c80501007387 */ /* 0x020fe80000100800 */
[----:B------:R0:W-:Y:S04]  /*16050*/  STL [R1+0x20c4], R4 ;  /* 0x0020c40401007387 */ /* 0x0001e80000100800 */
[----:B------:R-:W-:Y:S04]  /*16060*/  STL [R1+0x20c0], R3 ;  /* 0x0020c00301007387 */ /* 0x000fe80000100800 */
[----:B------:R1:W-:Y:S01]  /*16070*/  STL [R1+0x20bc], R2 ;  /* 0x0020bc0201007387 */ /* 0x0003e20000100800 */
[----:B0-----:R-:W-:-:S03]  /*16080*/  MOV R4, UR53 ;  /* 0x0000003500047c02 */ /* 0x001fc60008000f00 */
[----:B------:R-:W-:Y:S01]  /*16090*/  STL [R1+0x20b8], R0 ;  /* 0x0020b80001007387 */ /* 0x000fe20000100800 */
[----:B-1----:R-:W-:-:S05]  /*160a0*/  MOV R2, UR49 ;  /* 0x0000003100027c02 */ /* 0x002fca0008000f00 */
[----:B------:R0:W-:Y:S04]  /*160b0*/  STL [R1+0x1c5c], R2 ;  /* 0x001c5c0201007387 */ /* 0x0001e80000100800 */
[----:B------:R1:W-:Y:S04]  /*160c0*/  STL [R1+0x1c58], R6 ;  /* 0x001c580601007387 */ /* 0x0003e80000100800 */
[----:B------:R3:W-:Y:S01]  /*160d0*/  STL [R1+0x1c54], R4 ;  /* 0x001c540401007387 */ /* 0x0007e20000100800 */
[----:B0-----:R-:W-:Y:S02]  /*160e0*/  MOV R2, UR52 ;  /* 0x0000003400027c02 */ /* 0x001fe40008000f00 */
[----:B-1----:R-:W-:-:S03]  /*160f0*/  MOV R6, UR7 ;  /* 0x0000000700067c02 */ /* 0x002fc60008000f00 */
[----:B------:R0:W-:Y:S01]  /*16100*/  STL [R1+0x1c50], R2 ;  /* 0x001c500201007387 */ /* 0x0001e20000100800 */
[----:B---3--:R-:W-:-:S03]  /*16110*/  MOV R4, UR6 ;  /* 0x0000000600047c02 */ /* 0x008fc60008000f00 */
[----:B------:R1:W-:Y:S04]  /*16120*/  STL [R1+0x1c4c], R6 ;  /* 0x001c4c0601007387 */ /* 0x0003e80000100800 */
[----:B------:R3:W-:Y:S01]  /*16130*/  STL [R1+0x1c48], R4 ;  /* 0x001c480401007387 */ /* 0x0007e20000100800 */
[----:B0-----:R-:W-:Y:S02]  /*16140*/  MOV R2, UR5 ;  /* 0x0000000500027c02 */ /* 0x001fe40008000f00 */
[----:B-1----:R-:W-:Y:S01]  /*16150*/  MOV R6, UR4 ;  /* 0x0000000400067c02 */ /* 0x002fe20008000f00 */
[----:B---3--:R-:W3:Y:S04]  /*16160*/  LDL.LU R4, [R1+0x1c14] ;  /* 0x001c140001047983 */ /* 0x008ee80000300800 */
[----:B------:R0:W-:Y:S04]  /*16170*/  STL [R1+0x1c44], R2 ;  /* 0x001c440201007387 */ /* 0x0001e80000100800 */
[----:B0-----:R-:W4:Y:S01]  /*16180*/  LDL.LU R2, [R1+0x1c04] ;  /* 0x001c040001027983 */ /* 0x001f220000300800 */
[----:B------:R-:W-:-:S02]  /*16190*/  PRMT R29, RZ, 0x7610, R29 ;  /* 0x00007610ff1d7816 */ /* 0x000fc4000000001d */
[----:B------:R-:W-:Y:S01]  /*161a0*/  PRMT R38, RZ, 0x7610, R38 ;  /* 0x00007610ff267816 */ /* 0x000fe20000000026 */
[----:B------:R0:W-:Y:S04]  /*161b0*/  STL [R1+0x1c40], R6 ;  /* 0x001c400601007387 */ /* 0x0001e80000100800 */
[----:B------:R-:W-:Y:S04]  /*161c0*/  STL [R1+0x255c], R15 ;  /* 0x00255c0f01007387 */ /* 0x000fe80000100800 */
[----:B------:R1:W-:Y:S01]  /*161d0*/  STL [R1+0x2554], R14 ;  /* 0x0025540e01007387 */ /* 0x0003e20000100800 */
[----:B0-----:R-:W0:Y:S02]  /*161e0*/  LDC R6, c[0x0][0x230] ;  /* 0x00008c00ff067b82 */ /* 0x001e240000000800 */
[----:B0-----:R-:W-:-:S05]  /*161f0*/  IMAD R6, R26, -0x40, R6 ;  /* 0xffffffc01a067824 */ /* 0x001fca00078e0206 */
[C---:B------:R-:W-:Y:S02]  /*16200*/  ISETP.GT.AND P0, PT, R6.reuse, RZ, PT ;  /* 0x000000ff0600720c */ /* 0x040fe40003f04270 */
[----:B------:R-:W-:-:S11]  /*16210*/  ISETP.GT.AND P1, PT, R6, 0x1, PT ;  /* 0x000000010600780c */ /* 0x000fd60003f24270 */
[----:B------:R-:W-:Y:S02]  /*16220*/  @P0 IMAD.MOV.U32 R8, RZ, RZ, R15 ;  /* 0x000000ffff080224 */ /* 0x000fe400078e000f */
[----:B------:R-:W-:Y:S02]  /*16230*/  @P0 IMAD.MOV.U32 R9, RZ, RZ, R14 ;  /* 0x000000ffff090224 */ /* 0x000fe400078e000e */
[----:B-1----:R-:W2:Y:S04]  /*16240*/  LDL.LU R14, [R1+0x1c0c] ;  /* 0x001c0c00010e7983 */ /* 0x002ea80000300800 */
[----:B------:R0:W3:Y:S02]  /*16250*/  @P0 LDG.E.U8 R29, desc[UR56][R8.64] ;  /* 0x00000038081d0981 */ /* 0x0000e4000c1e1100 */
[----:B0-----:R-:W-:-:S02]  /*16260*/  @P0 IMAD.MOV.U32 R8, RZ, RZ, R17 ;  /* 0x000000ffff080224 */ /* 0x001fc400078e0011 */
[----:B------:R-:W-:-:S05]  /*16270*/  @P0 IMAD.MOV.U32 R9, RZ, RZ, R16 ;  /* 0x000000ffff090224 */ /* 0x000fca00078e0010 */
[----:B------:R-:W4:Y:S04]  /*16280*/  @P0 LDG.E.U8 R38, desc[UR56][R8.64] ;  /* 0x0000003808260981 */ /* 0x000f28000c1e1100 */
[----:B---3--:R0:W-:Y:S04]  /*16290*/  STL [R1+0xef8], R29 ;  /* 0x000ef81d01007387 */ /* 0x0081e80000100800 */
[----:B0-----:R-:W3:Y:S01]  /*162a0*/  LDL R29, [R1+0x1c10] ;  /* 0x001c1000011d7983 */ /* 0x001ee20000100800 */
[----:B------:R-:W-:-:S03]  /*162b0*/  PRMT R110, RZ, 0x7610, R110 ;  /* 0x00007610ff6e7816 */ /* 0x000fc6000000006e */
[----:B------:R-:W-:Y:S04]  /*162c0*/  STL [R1+0x2560], R17 ;  /* 0x0025601101007387 */ /* 0x000fe80000100800 */
[----:B------:R-:W-:Y:S04]  /*162d0*/  STL [R1+0x2550], R16 ;  /* 0x0025501001007387 */ /* 0x000fe80000100800 */
[----:B----4-:R0:W-:Y:S04]  /*162e0*/  STL [R1+0xf0c], R38 ;  /* 0x000f0c2601007387 */ /* 0x0101e80000100800 */
[----:B0-----:R-:W4:Y:S01]  /*162f0*/  LDL R38, [R1+0x1c08] ;  /* 0x001c080001267983 */ /* 0x001f220000100800 */
[----:B------:R-:W-:-:S02]  /*16300*/  @P0 IMAD.MOV.U32 R8, RZ, RZ, R19 ;  /* 0x000000ffff080224 */ /* 0x000fc400078e0013 */
[----:B------:R-:W-:Y:S01]  /*16310*/  @P0 IMAD.MOV.U32 R9, RZ, RZ, R18 ;  /* 0x000000ffff090224 */ /* 0x000fe200078e0012 */
[----:B------:R-:W-:-:S04]  /*16320*/  PRMT R111, RZ, 0x7610, R111 ;  /* 0x00007610ff6f7816 */ /* 0x000fc8000000006f */
[----:B------:R0:W4:Y:S01]  /*16330*/  @P0 LDG.E.U8 R110, desc[UR56][R8.64] ;  /* 0x00000038086e0981 */ /* 0x000122000c1e1100 */
[----:B------:R-:W-:Y:S01]  /*16340*/  PRMT R108, RZ, 0x7610, R108 ;  /* 0x00007610ff6c7816 */ /* 0x000fe2000000006c */
[----:B0-----:R-:W-:Y:S02]  /*16350*/  @P0 IMAD.MOV.U32 R8, RZ, RZ, R21 ;  /* 0x000000ffff080224 */ /* 0x001fe400078e0015 */
[----:B------:R-:W-:-:S05]  /*16360*/  @P0 IMAD.MOV.U32 R9, RZ, RZ, R20 ;  /* 0x000000ffff090224 */ /* 0x000fca00078e0014 */
[----:B------:R0:W4:Y:S01]  /*16370*/  @P0 LDG.E.U8 R111, desc[UR56][R8.64] ;  /* 0x00000038086f0981 */ /* 0x000122000c1e1100 */
[----:B------:R-:W-:Y:S01]  /*16380*/  PRMT R109, RZ, 0x7610, R109 ;  /* 0x00007610ff6d7816 */ /* 0x000fe2000000006d */
[----:B0-----:R-:W-:Y:S02]  /*16390*/  @P1 IMAD.MOV.U32 R8, RZ, RZ, R4 ;  /* 0x000000ffff081224 */ /* 0x001fe400078e0004 */
[----:B---3--:R-:W-:-:S05]  /*163a0*/  @P1 IMAD.MOV.U32 R9, RZ, RZ, R29 ;  /* 0x000000ffff091224 */ /* 0x008fca00078e001d */
[----:B------:R2:W3:Y:S02]  /*163b0*/  @P1 LDG.E.U8 R108, desc[UR56][R8.64] ;  /* 0x00000038086c1981 */ /* 0x0004e4000c1e1100 */
[----:B--2---:R-:W-:Y:S02]  /*163c0*/  @P1 IMAD.MOV.U32 R8, RZ, RZ, R14 ;  /* 0x000000ffff081224 */ /* 0x004fe400078e000e */
[----:B----4-:R-:W-:-:S05]  /*163d0*/  @P1 IMAD.MOV.U32 R9, RZ, RZ, R38 ;  /* 0x000000ffff091224 */ /* 0x010fca00078e0026 */
[----:B------:R-:W2:Y:S04]  /*163e0*/  @P1 LDG.E.U8 R109, desc[UR56][R8.64] ;  /* 0x00000038086d1981 */ /* 0x000ea8000c1e1100 */
[----:B------:R-:W-:Y:S04]  /*163f0*/  STL [R1+0x2564], R19 ;  /* 0x0025641301007387 */ /* 0x000fe80000100800 */
[----:B------:R0:W-:Y:S04]  /*16400*/  STL [R1+0x246c], R18 ;  /* 0x00246c1201007387 */ /* 0x0001e80000100800 */
[----:B0-----:R-:W4:Y:S04]  /*16410*/  LDL.LU R18, [R1+0x1bfc] ;  /* 0x001bfc0001127983 */ /* 0x001f280000300800 */
[----:B------:R0:W-:Y:S04]  /*16420*/  STL [R1+0xf10], R110 ;  /* 0x000f106e01007387 */ /* 0x0001e80000100800 */
[----:B0-----:R-:W4:Y:S04]  /*16430*/  LDL.LU R110, [R1+0x2b88] ;  /* 0x002b8800016e7983 */ /* 0x001f280000300800 */
[----:B------:R-:W-:Y:S04]  /*16440*/  STL [R1+0x2568], R21 ;  /* 0x0025681501007387 */ /* 0x000fe80000100800 */
[----:B------:R-:W-:Y:S04]  /*16450*/  STL [R1+0x2468], R20 ;  /* 0x0024681401007387 */ /* 0x000fe80000100800 */
[----:B------:R0:W-:Y:S04]  /*16460*/  STL [R1+0xf14], R111 ;  /* 0x000f146f01007387 */ /* 0x0001e80000100800 */
[----:B0-----:R-:W4:Y:S04]  /*16470*/  LDL.LU R111, [R1+0x2b84] ;  /* 0x002b8400016f7983 */ /* 0x001f280000300800 */
[----:B------:R-:W4:Y:S04]  /*16480*/  LDL.LU R29, [R1+0x1bf4] ;  /* 0x001bf400011d7983 */ /* 0x000f280000300800 */
[----:B------:R-:W-:Y:S04]  /*16490*/  STL [R1+0x2a28], R4 ;  /* 0x002a280401007387 */ /* 0x000fe80000100800 */
[----:B---3--:R0:W-:Y:S04]  /*164a0*/  STL [R1+0xeec], R108 ;  /* 0x000eec6c01007387 */ /* 0x0081e80000100800 */
[----:B0-----:R-:W3:Y:S04]  /*164b0*/  LDL.LU R108, [R1+0x2b80] ;  /* 0x002b8000016c7983 */ /* 0x001ee80000300800 */
[----:B------:R-:W3:Y:S04]  /*164c0*/  LDL.LU R38, [R1+0x1bec] ;  /* 0x001bec0001267983 */ /* 0x000ee80000300800 */
[----:B------:R-:W-:Y:S04]  /*164d0*/  STL [R1+0x2558], R14 ;  /* 0x0025580e01007387 */ /* 0x000fe80000100800 */
[----:B--2---:R0:W-:Y:S04]  /*164e0*/  STL [R1+0xf00], R109 ;  /* 0x000f006d01007387 */ /* 0x0041e80000100800 */
[----:B0-----:R-:W2:Y:S04]  /*164f0*/  LDL.LU R109, [R1+0x2b7c] ;  /* 0x002b7c00016d7983 */ /* 0x001ea80000300800 */
[----:B------:R-:W4:Y:S01]  /*16500*/  LDL R9, [R1+0x1c00] ;  /* 0x001c000001097983 */ /* 0x000f220000100800 */
[----:B------:R-:W-:Y:S01]  /*16510*/  PRMT R106, RZ, 0x7610, R106 ;  /* 0x00007610ff6a7816 */ /* 0x000fe2000000006a */
[----:B------:R-:W-:-:S05]  /*16520*/  @P1 IMAD.MOV.U32 R8, RZ, RZ, R2 ;  /* 0x000000ffff081224 */ /* 0x000fca00078e0002 */
[----:B----4-:R-:W4:Y:S04]  /*16530*/  @P1 LDG.E.U8 R106, desc[UR56][R8.64] ;  /* 0x00000038086a1981 */ /* 0x010f28000c1e1100 */
[----:B------:R-:W-:Y:S04]  /*16540*/  STL [R1+0x2a14], R2 ;  /* 0x002a140201007387 */ /* 0x000fe80000100800 */
[----:B----4-:R0:W-:Y:S04]  /*16550*/  STL [R1+0xf04], R106 ;  /* 0x000f046a01007387 */ /* 0x0101e80000100800 */
[----:B0-----:R-:W4:Y:S04]  /*16560*/  LDL.LU R106, [R1+0x2b78] ;  /* 0x002b7800016a7983 */ /* 0x001f280000300800 */
[----:B------:R-:W3:Y:S01]  /*16570*/  LDL R9, [R1+0x1bf8] ;  /* 0x001bf80001097983 */ /* 0x000ee20000100800 */
[----:B------:R-:W-:Y:S01]  /*16580*/  PRMT R107, RZ, 0x7610, R107 ;  /* 0x00007610ff6b7816 */ /* 0x000fe2000000006b */
[----:B------:R-:W-:-:S05]  /*16590*/  @P1 IMAD.MOV.U32 R8, RZ, RZ, R18 ;  /* 0x000000ffff081224 */ /* 0x000fca00078e0012 */
[----:B---3--:R-:W3:Y:S04]  /*165a0*/  @P1 LDG.E.U8 R107, desc[UR56][R8.64] ;  /* 0x00000038086b1981 */ /* 0x008ee8000c1e1100 */
[----:B------:R-:W-:Y:S01]  /*165b0*/  STL [R1+0x256c], R18 ;  /* 0x00256c1201007387 */ /* 0x000fe20000100800 */
[----:B------:R-:W-:-:S03]  /*165c0*/  ISETP.GT.AND P0, PT, R6, 0x2, PT ;  /* 0x000000020600780c */ /* 0x000fc60003f04270 */
[----:B---3--:R0:W-:Y:S04]  /*165d0*/  STL [R1+0xf08], R107 ;  /* 0x000f086b01007387 */ /* 0x0081e80000100800 */
[----:B0-----:R-:W4:Y:S04]  /*165e0*/  LDL.LU R107, [R1+0x2b74] ;  /* 0x002b7400016b7983 */ /* 0x001f280000300800 */
[----:B------:R-:W3:Y:S01]  /*165f0*/  LDL R9, [R1+0x1bf0] ;  /* 0x001bf00001097983 */ /* 0x000ee20000100800 */
[----:B------:R-:W-:Y:S01]  /*16600*/  PRMT R104, RZ, 0x7610, R104 ;  /* 0x00007610ff687816 */ /* 0x000fe20000000068 */
[----:B------:R-:W-:-:S05]  /*16610*/  @P0 IMAD.MOV.U32 R8, RZ, RZ, R29 ;  /* 0x000000ffff080224 */ /* 0x000fca00078e001d */
[----:B---3--:R-:W3:Y:S01]  /*16620*/  @P0 LDG.E.U8 R104, desc[UR56][R8.64] ;  /* 0x0000003808680981 */ /* 0x008ee2000c1e1100 */
[----:B------:R-:W-:-:S03]  /*16630*/  PRMT R105, RZ, 0x7610, R105 ;  /* 0x00007610ff697816 */ /* 0x000fc60000000069 */
[----:B---3--:R0:W-:Y:S04]  /*16640*/  STL [R1+0xedc], R104 ;  /* 0x000edc6801007387 */ /* 0x0081e80000100800 */
[----:B0-----:R-:W3:Y:S04]  /*16650*/  LDL.LU R104, [R1+0x2b70] ;  /* 0x002b700001687983 */ /* 0x001ee80000300800 */
[----:B------:R-:W2:Y:S01]  /*16660*/  LDL R9, [R1+0x1be8] ;  /* 0x001be80001097983 */ /* 0x000ea20000100800 */
[----:B------:R-:W-:-:S05]  /*16670*/  @P0 IMAD.MOV.U32 R8, RZ, RZ, R38 ;  /* 0x000000ffff080224 */ /* 0x000fca00078e0026 */
[----:B--2---:R-:W2:Y:S04]  /*16680*/  @P0 LDG.E.U8 R105, desc[UR56][R8.64] ;  /* 0x0000003808690981 */ /* 0x004ea8000c1e1100 */
[----:B--2---:R0:W-:Y:S04]  /*16690*/  STL [R1+0xef0], R105 ;  /* 0x000ef06901007387 */ /* 0x0041e80000100800 */
[----:B0-----:R-:W3:Y:S04]  /*166a0*/  LDL.LU R105, [R1+0x2b6c] ;  /* 0x002b6c0001697983 */ /* 0x001ee80000300800 */
[----:B------:R-:W2:Y:S04]  /*166b0*/  LDL R8, [R1+0x1be0] ;  /* 0x001be00001087983 */ /* 0x000ea80000100800 */
[----:B------:R-:W2:Y:S01]  /*166c0*/  LDL R9, [R1+0x1be4] ;  /* 0x001be40001097983 */ /* 0x000ea20000100800 */
[----:B------:R-:W-:-:S02]  /*166d0*/  PRMT R102, RZ, 0x7610, R102 ;  /* 0x00007610ff667816 */ /* 0x000fc40000000066 */
[----:B--2---:R-:W-:-:S04]  /*166e0*/  @P0 LOP3.LUT R9, R9, R8, RZ, 0x3c, !PT ;  /* 0x0000000809090212 */ /* 0x004fc800078e3cff */
[----:B------:R-:W-:-:S04]  /*166f0*/  @P0 LOP3.LUT R8, R9, R8, RZ, 0x3c, !PT ;  /* 0x0000000809080212 */ /* 0x000fc800078e3cff */
[----:B------:R-:W-:-:S05]  /*16700*/  @P0 LOP3.LUT R9, R9, R8, RZ, 0x3c, !PT ;  /* 0x0000000809090212 */ /* 0x000fca00078e3cff */
[----:B------:R-:W2:Y:S04]  /*16710*/  @P0 LDG.E.U8 R102, desc[UR56][R8.64] ;  /* 0x0000003808660981 */ /* 0x000ea8000c1e1100 */
[----:B--2---:R0:W-:Y:S04]  /*16720*/  STL [R1+0xef4], R102 ;  /* 0x000ef46601007387 */ /* 0x0041e80000100800 */
[----:B0-----:R-:W2:Y:S04]  /*16730*/  LDL.LU R102, [R1+0x2b68] ;  /* 0x002b680001667983 */ /* 0x001ea80000300800 */
[----:B------:R-:W4:Y:S04]  /*16740*/  LDL R8, [R1+0x1bd8] ;  /* 0x001bd80001087983 */ /* 0x000f280000100800 */
[----:B------:R-:W4:Y:S01]  /*16750*/  LDL R9, [R1+0x1bdc] ;  /* 0x001bdc0001097983 */ /* 0x000f220000100800 */
[----:B------:R-:W-:-:S02]  /*16760*/  PRMT R103, RZ, 0x7610, R103 ;  /* 0x00007610ff677816 */ /* 0x000fc40000000067 */
[----:B----4-:R-:W-:-:S04]  /*16770*/  @P0 LOP3.LUT R9, R9, R8, RZ, 0x3c, !PT ;  /* 0x0000000809090212 */ /* 0x010fc800078e3cff */
[----:B------:R-:W-:-:S04]  /*16780*/  @P0 LOP3.LUT R8, R9, R8, RZ, 0x3c, !PT ;  /* 0x0000000809080212 */ /* 0x000fc800078e3cff */
[----:B------:R-:W-:-:S05]  /*16790*/  @P0 LOP3.LUT R9, R9, R8, RZ, 0x3c, !PT ;  /* 0x0000000809090212 */ /* 0x000fca00078e3cff */
[----:B------:R-:W4:Y:S01]  /*167a0*/  @P0 LDG.E.U8 R103, desc[UR56][R8.64] ;  /* 0x0000003808670981 */ /* 0x000f22000c1e1100 */
[----:B------:R-:W-:-:S03]  /*167b0*/  ISETP.GT.AND P1, PT, R6, 0x3, PT ;  /* 0x000000030600780c */ /* 0x000fc60003f24270 */
[----:B----4-:R0:W-:Y:S04]  /*167c0*/  STL [R1+0xefc], R103 ;  /* 0x000efc6701007387 */ /* 0x0101e80000100800 */
[----:B0-----:R-:W2:Y:S04]  /*167d0*/  LDL.LU R103, [R1+0x2b64] ;  /* 0x002b640001677983 */ /* 0x001ea80000300800 */
[----:B------:R-:W4:Y:S04]  /*167e0*/  LDL R8, [R1+0x1bd0] ;  /* 0x001bd00001087983 */ /* 0x000f280000100800 */
[----:B------:R-:W4:Y:S01]  /*167f0*/  LDL R9, [R1+0x1bd4] ;  /* 0x001bd40001097983 */ /* 0x000f220000100800 */
[----:B------:R-:W-:-:S02]  /*16800*/  PRMT R100, RZ, 0x7610, R100 ;  /* 0x00007610ff647816 */ /* 0x000fc40000000064 */
[----:B----4-:R-:W-:-:S04]  /*16810*/  @P1 LOP3.LUT R9, R9, R8, RZ, 0x3c, !PT ;  /* 0x0000000809091212 */ /* 0x010fc800078e3cff */
[----:B------:R-:W-:-:S04]  /*16820*/  @P1 LOP3.LUT R8, R9, R8, RZ, 0x3c, !PT ;  /* 0x0000000809081212 */ /* 0x000fc800078e3cff */
[----:B------:R-:W-:-:S05]  /*16830*/  @P1 LOP3.LUT R9, R9, R8, RZ, 0x3c, !PT ;  /* 0x0000000809091212 */ /* 0x000fca00078e3cff */
[----:B------:R-:W4:Y:S04]  /*16840*/  @P1 LDG.E.U8 R100, desc[UR56][R8.64] ;  /* 0x0000003808641981 */ /* 0x000f28000c1e1100 */
[----:B----4-:R0:W-:Y:S04]  /*16850*/  STL [R1+0xecc], R100 ;  /* 0x000ecc6401007387 */ /* 0x0101e80000100800 */
[----:B0-----:R-:W4:Y:S04]  /*16860*/  LDL.LU R100, [R1+0x2b60] ;  /* 0x002b600001647983 */ /* 0x001f280000300800 */
[----:B------:R-:W3:Y:S04]  /*16870*/  LDL R8, [R1+0x1bc8] ;  /* 0x001bc80001087983 */ /* 0x000ee80000100800 */
[----:B------:R-:W3:Y:S01]  /*16880*/  LDL R9, [R1+0x1bcc] ;  /* 0x001bcc0001097983 */ /* 0x000ee20000100800 */
[----:B------:R-:W-:-:S02]  /*16890*/  PRMT R101, RZ, 0x7610, R101 ;  /* 0x00007610ff657816 */ /* 0x000fc40000000065 */
[----:B---3--:R-:W-:-:S04]  /*168a0*/  @P1 LOP3.LUT R9, R9, R8, RZ, 0x3c, !PT ;  /* 0x0000000809091212 */ /* 0x008fc800078e3cff */
[----:B------:R-:W-:-:S04]  /*168b0*/  @P1 LOP3.LUT R8, R9, R8, RZ, 0x3c, !PT ;  /* 0x0000000809081212 */ /* 0x000fc800078e3cff */
[----:B------:R-:W-:-:S05]  /*168c0*/  @P1 LOP3.LUT R9, R9, R8, RZ, 0x3c, !PT ;  /* 0x0000000809091212 */ /* 0x000fca00078e3cff */
[----:B------:R-:W3:Y:S04]  /*168d0*/  @P1 LDG.E.U8 R101, desc[UR56][R8.64] ;  /* 0x0000003808651981 */ /* 0x000ee8000c1e1100 */
[----:B---3--:R0:W-:Y:S04]  /*168e0*/  STL [R1+0xee0], R101 ;  /* 0x000ee06501007387 */ /* 0x0081e80000100800 */
        /* <DEDUP_REMOVED lines=9> */
[----:B0-----:R-:W3:Y:S04]  /*16980*/  LDL.LU R98, [R1+0x2b58] ;  /* 0x002b580001627983 */ /* 0x001ee80000300800 */
[----:B------:R-:W2:Y:S04]  /*16990*/  LDL R8, [R1+0x1bb8] ;  /* 0x001bb80001087983 */ /* 0x000ea80000100800 */
[----:B------:R-:W2:Y:S01]  /*169a0*/  LDL R9, [R1+0x1bbc] ;  /* 0x001bbc0001097983 */ /* 0x000ea20000100800 */
[----:B------:R-:W-:-:S02]  /*169b0*/  PRMT R99, RZ, 0x7610, R99 ;  /* 0x00007610ff637816 */ /* 0x000fc40000000063 */
[----:B--2---:R-:W-:-:S04]  /*169c0*/  @P1 LOP3.LUT R9, R9, R8, RZ, 0x3c, !PT ;  /* 0x0000000809091212 */ /* 0x004fc800078e3cff */
[----:B------:R-:W-:-:S04]  /*169d0*/  @P1 LOP3.LUT R8, R9, R8, RZ, 0x3c, !PT ;  /* 0x0000000809081212 */ /* 0x000fc800078e3cff */
[----:B------:R-:W-:-:S05]  /*169e0*/  @P1 LOP3.LUT R9, R9, R8, RZ, 0x3c, !PT ;  /* 0x0000000809091212 */ /* 0x000fca00078e3cff */
[----:B------:R-:W2:Y:S01]  /*169f0*/  @P1 LDG.E.U8 R99, desc[UR56][R8.64] ;  /* 0x0000003808631981 */ /* 0x000ea2000c1e1100 */
[----:B------:R-:W-:-:S03]  /*16a00*/  ISETP.GT.AND P0, PT, R6, 0x4, PT ;  /* 0x000000040600780c */ /* 0x000fc60003f04270 */
        /* <DEDUP_REMOVED lines=35> */
[----:B------:R-:W3:Y:S01]  /*16c40*/  @P0 LDG.E.U8 R95, desc[UR56][R8.64] ;  /* 0x00000038085f0981 */ /* 0x000ee2000c1e1100 */
[----:B------:R-:W-:-:S03]  /*16c50*/  ISETP.GT.AND P1, PT, R6, 0x5, PT ;  /* 0x000000050600780c */ /* 0x000fc60003f24270 */
        /* <DEDUP_REMOVED lines=17> */
[----:B------:R0:W2:Y:S04]  /*16d70*/  @P1 LDG.E.U8 R76, desc[UR56][R8.64] ;  /* 0x00000038084c1981 */ /* 0x0000a8000c1e1100 */
[----:B------:R-:W0:Y:S04]  /*16d80*/  LDL R8, [R1+0x1b80] ;  /* 0x001b800001087983 */ /* 0x000e280000100800 */
[----:B------:R-:W0:Y:S01]  /*16d90*/  LDL R9, [R1+0x1b84] ;  /* 0x001b840001097983 */ /* 0x000e220000100800 */
[----:B------:R-:W-:Y:S02]  /*16da0*/  PRMT R93, RZ, 0x7610, R93 ;  /* 0x00007610ff5d7816 */ /* 0x000fe4000000005d */
[----:B0-----:R-:W-:-:S04]  /*16db0*/  @P1 LOP3.LUT R9, R9, R8, RZ, 0x3c, !PT ;  /* 0x0000000809091212 */ /* 0x001fc800078e3cff */
[----:B------:R-:W-:-:S04]  /*16dc0*/  @P1 LOP3.LUT R8, R9, R8, RZ, 0x3c, !PT ;  /* 0x0000000809081212 */ /* 0x000fc800078e3cff */
[----:B------:R-:W-:-:S05]  /*16dd0*/  @P1 LOP3.LUT R9, R9, R8, RZ, 0x3c, !PT ;  /* 0x0000000809091212 */ /* 0x000fca00078e3cff */
[----:B------:R-:W4:Y:S04]  /*16de0*/  @P1 LDG.E.U8 R93, desc[UR56][R8.64] ;  /* 0x00000038085d1981 */ /* 0x000f28000c1e1100 */
[----:B--2---:R0:W-:Y:S04]  /*16df0*/  STL [R1+0xebc], R76 ;  /* 0x000ebc4c01007387 */ /* 0x0041e80000100800 */
[----:B0-----:R-:W2:Y:S04]  /*16e00*/  LDL R76, [R1+0x1b5c] ;  /* 0x001b5c00014c7983 */ /* 0x001ea80000100800 */
[----:B----4-:R0:W-:Y:S04]  /*16e10*/  STL [R1+0xec4], R93 ;  /* 0x000ec45d01007387 */ /* 0x0101e80000100800 */
[----:B0-----:R-:W3:Y:S04]  /*16e20*/  LDL.LU R93, [R1+0x2b3c] ;  /* 0x002b3c00015d7983 */ /* 0x001ee80000300800 */
        /* <DEDUP_REMOVED lines=9> */
[----:B0-----:R-:W4:Y:S04]  /*16ec0*/  LDL.LU R90, [R1+0x2b38] ;  /* 0x002b3800015a7983 */ /* 0x001f280000300800 */
        /* <DEDUP_REMOVED lines=18> */
[----:B------:R-:W3:Y:S04]  /*16ff0*/  LDL R8, [R1+0x1b60] ;  /* 0x001b600001087983 */ /* 0x000ee80000100800 */
[----:B------:R-:W3:Y:S01]  /*17000*/  LDL R9, [R1+0x1b64] ;  /* 0x001b640001097983 */ /* 0x000ee20000100800 */
[----:B------:R-:W-:-:S02]  /*17010*/  PRMT R89, RZ, 0x7610, R89 ;  /* 0x00007610ff597816 */ /* 0x000fc40000000059 */
[----:B---3--:R-:W-:-:S04]  /*17020*/  @P0 LOP3.LUT R9, R9, R8, RZ, 0x3c, !PT ;  /* 0x0000000809090212 */ /* 0x008fc800078e3cff */
[----:B------:R-:W-:-:S04]  /*17030*/  @P0 LOP3.LUT R8, R9, R8, RZ, 0x3c, !PT ;  /* 0x0000000809080212 */ /* 0x000fc800078e3cff */
[----:B------:R-:W-:-:S05]  /*17040*/  @P0 LOP3.LUT R9, R9, R8, RZ, 0x3c, !PT ;  /* 0x0000000809090212 */ /* 0x000fca00078e3cff */
[----:B------:R-:W3:Y:S01]  /*17050*/  @P0 LDG.E.U8 R89, desc[UR56][R8.64] ;  /* 0x0000003808590981 */ /* 0x000ee2000c1e1100 */
[----:B------:R-:W-:-:S03]  /*17060*/  PRMT R86, RZ, 0x7610, R86 ;  /* 0x00007610ff567816 */ /* 0x000fc60000000056 */
[----:B---3--:R0:W-:Y:S04]  /*17070*/  STL [R1+0xeb4], R89 ;  /* 0x000eb45901007387 */ /* 0x0081e80000100800 */
[----:B0-----:R-:W2:Y:S04]  /*17080*/  LDL.LU R89, [R1+0x2b2c] ;  /* 0x002b2c0001597983 */ /* 0x001ea80000300800 */
[----:B------:R-:W3:Y:S01]  /*17090*/  LDL R9, [R1+0x1b58] ;  /* 0x001b580001097983 */ /* 0x000ee20000100800 */
[----:B------:R-:W-:-:S03]  /*170a0*/  @P0 IMAD.MOV.U32 R8, RZ, RZ, R76 ;  /* 0x000000ffff080224 */ /* 0x000fc600078e004c */
[----:B------:R-:W4:Y:S04]  /*170b0*/  LDL R76, [R1+0x1b34] ;  /* 0x001b3400014c7983 */ /* 0x000f280000100800 */
[----:B---3--:R-:W3:Y:S01]  /*170c0*/  @P0 LDG.E.U8 R86, desc[UR56][R8.64] ;  /* 0x0000003808560981 */ /* 0x008ee2000c1e1100 */
[----:B------:R-:W-:-:S03]  /*170d0*/  ISETP.GT.AND P1, PT, R6, 0x7, PT ;  /* 0x000000070600780c */ /* 0x000fc60003f24270 */
        /* <DEDUP_REMOVED lines=36> */
[----:B------:R-:W-:Y:S02]  /*17320*/  ISETP.GT.AND P0, PT, R6, 0x8, PT ;  /* 0x000000080600780c */ /* 0x000fe40003f04270 */
[----:B------:R-:W-:Y:S01]  /*17330*/  PRMT R83, RZ, 0x7610, R83 ;  /* 0x00007610ff537816 */ /* 0x000fe20000000053 */
[----:B----4-:R0:W-:Y:S04]  /*17340*/  STL [R1+0xea8], R82 ;  /* 0x000ea85201007387 */ /* 0x0101e80000100800 */
[----:B0-----:R-:W4:Y:S04]  /*17350*/  LDL.LU R82, [R1+0x2b18] ;  /* 0x002b180001527983 */ /* 0x001f280000300800 */
[----:B------:R-:W3:Y:S02]  /*17360*/  LDL R9, [R1+0x1b30] ;  /* 0x001b300001097983 */ /* 0x000ee40000100800 */
[----:B------:R-:W-:-:S02]  /*17370*/  @P0 IMAD.MOV.U32 R8, RZ, RZ, R76 ;  /* 0x000000ffff080224 */ /* 0x000fc400078e004c */
[----:B------:R-:W2:Y:S04]  /*17380*/  LDL R76, [R1+0x1b0c] ;  /* 0x001b0c00014c7983 */ /* 0x000ea80000100800 */
[----:B---3--:R-:W3:Y:S04]  /*17390*/  @P0 LDG.E.U8 R83, desc[UR56][R8.64] ;  /* 0x0000003808530981 */ /* 0x008ee8000c1e1100 */
        /* <DEDUP_REMOVED lines=29> */
[----:B------:R-:W-:Y:S02]  /*17570*/  ISETP.GT.AND P1, PT, R6, 0x9, PT ;  /* 0x000000090600780c */ /* 0x000fe40003f24270 */
[----:B------:R-:W-:-:S11]  /*17580*/  PRMT R78, RZ, 0x7610, R78 ;  /* 0x00007610ff4e7816 */ /* 0x000fd6000000004e */
[----:B0-----:R-:W-:-:S04]  /*17590*/  @P1 LOP3.LUT R9, R9, R8, RZ, 0x3c, !PT ;  /* 0x0000000809091212 */ /* 0x001fc800078e3cff */
[----:B------:R-:W-:-:S04]  /*175a0*/  @P1 LOP3.LUT R8, R9, R8, RZ, 0x3c, !PT ;  /* 0x0000000809081212 */ /* 0x000fc800078e3cff */
[----:B------:R-:W-:-:S05]  /*175b0*/  @P1 LOP3.LUT R9, R9, R8, RZ, 0x3c, !PT ;  /* 0x0000000809091212 */ /* 0x000fca00078e3cff */
[----:B------:R-:W4:Y:S04]  /*175c0*/  @P1 LDG.E.U8 R78, desc[UR56][R8.64] ;  /* 0x00000038084e1981 */ /* 0x000f28000c1e1100 */
[----:B--2---:R0:W-:Y:S04]  /*175d0*/  STL [R1+0xe98], R77 ;  /* 0x000e984d01007387 */ /* 0x0041e80000100800 */
[----:B0-----:R-:W2:Y:S04]  /*175e0*/  LDL R77, [R1+0x1af4] ;  /* 0x001af400014d7983 */ /* 0x001ea80000100800 */
[----:B----4-:R0:W-:Y:S04]  /*175f0*/  STL [R1+0xe78], R78 ;  /* 0x000e784e01007387 */ /* 0x0101e80000100800 */
[----:B0-----:R-:W4:Y:S04]  /*17600*/  LDL.LU R78, [R1+0x2b08] ;  /* 0x002b0800014e7983 */ /* 0x001f280000300800 */
[----:B------:R-:W3:Y:S01]  /*17610*/  LDL R9, [R1+0x1b08] ;  /* 0x001b080001097983 */ /* 0x000ee20000100800 */
[----:B------:R-:W-:Y:S01]  /*17620*/  PRMT R79, RZ, 0x7610, R79 ;  /* 0x00007610ff4f7816 */ /* 0x000fe2000000004f */
[----:B------:R-:W-:-:S02]  /*17630*/  @P1 IMAD.MOV.U32 R8, RZ, RZ, R76 ;  /* 0x000000ffff081224 */ /* 0x000fc400078e004c */
[----:B------:R-:W4:Y:S04]  /*17640*/  LDL R76, [R1+0x1aec] ;  /* 0x001aec00014c7983 */ /* 0x000f280000100800 */
[----:B---3--:R-:W3:Y:S04]  /*17650*/  @P1 LDG.E.U8 R79, desc[UR56][R8.64] ;  /* 0x00000038084f1981 */ /* 0x008ee8000c1e1100 */
        /* <DEDUP_REMOVED lines=9> */
[----:B------:R-:W4:Y:S04]  /*176f0*/  LDL R8, [R1+0x1af8] ;  /* 0x001af80001087983 */ /* 0x000f280000100800 */
[----:B------:R-:W4:Y:S01]  /*17700*/  LDL R9, [R1+0x1afc] ;  /* 0x001afc0001097983 */ /* 0x000f220000100800 */
[----:B------:R-:W-:Y:S02]  /*17710*/  PRMT R39, RZ, 0x7610, R39 ;  /* 0x00007610ff277816 */ /* 0x000fe40000000027 */
[----:B------:R-:W-:Y:S01]  /*17720*/  ISETP.GT.AND P0, PT, R6, 0xa, PT ;  /* 0x0000000a0600780c */ /* 0x000fe20003f04270 */
[----:B--2---:R0:W-:Y:S01]  /*17730*/  STL [R1+0xe80], R41 ;  /* 0x000e802901007387 */ /* 0x0041e20000100800 */
[----:B------:R-:W-:-:S03]  /*17740*/  PRMT R25, RZ, 0x7610, R25 ;  /* 0x00007610ff197816 */ /* 0x000fc60000000019 */
[----:B0-----:R-:W2:Y:S01]  /*17750*/  LDL R41, [R1+0x1ae4] ;  /* 0x001ae40001297983 */ /* 0x001ea20000100800 */
[----:B----4-:R-:W-:-:S04]  /*17760*/  @P1 LOP3.LUT R9, R9, R8, RZ, 0x3c, !PT ;  /* 0x0000000809091212 */ /* 0x010fc800078e3cff */
[----:B------:R-:W-:-:S04]  /*17770*/  @P1 LOP3.LUT R8, R9, R8, RZ, 0x3c, !PT ;  /* 0x0000000809081212 */ /* 0x000fc800078e3cff */
[----:B------:R-:W-:-:S05]  /*17780*/  @P1 LOP3.LUT R9, R9, R8, RZ, 0x3c, !PT ;  /* 0x0000000809091212 */ /* 0x000fca00078e3cff */
[----:B------:R0:W4:Y:S04]  /*17790*/  @P1 LDG.E.U8 R39, desc[UR56][R8.64] ;  /* 0x0000003808271981 */ /* 0x000128000c1e1100 */
[----:B------:R-:W3:Y:S01]  /*177a0*/  LDL R9, [R1+0x1af0] ;  /* 0x001af00001097983 */ /* 0x000ee20000100800 */
[----:B0-----:R-:W-:-:S03]  /*177b0*/  @P0 IMAD.MOV.U32 R8, RZ, RZ, R77 ;  /* 0x000000ffff080224 */ /* 0x001fc600078e004d */
[----:B----4-:R0:W-:Y:S01]  /*177c0*/  STL [R1+0xe84], R39 ;  /* 0x000e842701007387 */ /* 0x0101e20000100800 */
[----:B------:R-:W-:-:S03]  /*177d0*/  PRMT R37, RZ, 0x7610, R37 ;  /* 0x00007610ff257816 */ /* 0x000fc60000000025 */
[----:B------:R-:W4:Y:S04]  /*177e0*/  LDL R77, [R1+0x1ad0] ;  /* 0x001ad000014d7983 */ /* 0x000f280000100800 */
[----:B---3--:R1:W3:Y:S04]  /*177f0*/  @P0 LDG.E.U8 R25, desc[UR56][R8.64] ;  /* 0x0000003808190981 */ /* 0x0082e8000c1e1100 */
[----:B0-----:R-:W4:Y:S04]  /*17800*/  LDL R39, [R1+0x1adc] ;  /* 0x001adc0001277983 */ /* 0x001f280000100800 */
[----:B------:R-:W2:Y:S01]  /*17810*/  LDL R9, [R1+0x1ae8] ;  /* 0x001ae80001097983 */ /* 0x000ea20000100800 */
[----:B-1----:R-:W-:-:S03]  /*17820*/  @P0 IMAD.MOV.U32 R8, RZ, RZ, R76 ;  /* 0x000000ffff080224 */ /* 0x002fc600078e004c */
[----:B---3--:R0:W-:Y:S01]  /*17830*/  STL [R1+0xe50], R25 ;  /* 0x000e501901007387 */ /* 0x0081e20000100800 */
[----:B------:R-:W-:-:S03]  /*17840*/  PRMT R36, RZ, 0x7610, R36 ;  /* 0x00007610ff247816 */ /* 0x000fc60000000024 */
[----:B------:R-:W3:Y:S04]  /*17850*/  LDL R76, [R1+0x1ac8] ;  /* 0x001ac800014c7983 */ /* 0x000ee80000100800 */
[----:B--2---:R1:W2:Y:S04]  /*17860*/  @P0 LDG.E.U8 R37, desc[UR56][R8.64] ;  /* 0x0000003808250981 */ /* 0x0042a8000c1e1100 */
[----:B0-----:R-:W3:Y:S04]  /*17870*/  LDL R25, [R1+0x1ad4] ;  /* 0x001ad40001197983 */ /* 0x001ee80000100800 */
[----:B------:R-:W4:Y:S01]  /*17880*/  LDL R9, [R1+0x1ae0] ;  /* 0x001ae00001097983 */ /* 0x000f220000100800 */
[----:B-1----:R-:W-:-:S05]  /*17890*/  @P0 IMAD.MOV.U32 R8, RZ, RZ, R41 ;  /* 0x000000ffff080224 */ /* 0x002fca00078e0029 */
[----:B----4-:R0:W4:Y:S04]  /*178a0*/  @P0 LDG.E.U8 R36, desc[UR56][R8.64] ;  /* 0x0000003808240981 */ /* 0x010128000c1e1100 */
[----:B--2---:R1:W-:Y:S04]  /*178b0*/  STL [R1+0xe54], R37 ;  /* 0x000e542501007387 */ /* 0x0043e80000100800 */
[----:B------:R-:W2:Y:S04]  /*178c0*/  LDL R41, [R1+0x1ac0] ;  /* 0x001ac00001297983 */ /* 0x000ea80000100800 */
[----:B------:R-:W3:Y:S04]  /*178d0*/  LDL R9, [R1+0x1ad8] ;  /* 0x001ad80001097983 */ /* 0x000ee80000100800 */
[----:B-1----:R-:W2:Y:S01]  /*178e0*/  LDL R37, [R1+0x1acc] ;  /* 0x001acc0001257983 */ /* 0x002ea20000100800 */
[----:B------:R-:W-:Y:S01]  /*178f0*/  ISETP.GT.AND P1, PT, R6, 0xb, PT ;  /* 0x0000000b0600780c */ /* 0x000fe20003f24270 */
[----:B0-----:R-:W-:Y:S01]  /*17900*/  @P0 IMAD.MOV.U32 R8, RZ, RZ, R39 ;  /* 0x000000ffff080224 */ /* 0x001fe200078e0027 */
[----:B------:R-:W-:-:S02]  /*17910*/  PRMT R3, RZ, 0x7610, R3 ;  /* 0x00007610ff037816 */ /* 0x000fc40000000003 */
[----:B------:R-:W-:Y:S01]  /*17920*/  PRMT R16, RZ, 0x7610, R16 ;  /* 0x00007610ff107816 */ /* 0x000fe20000000010 */
[----:B----4-:R0:W-:Y:S01]  /*17930*/  STL [R1+0xe58], R36 ;  /* 0x000e582401007387 */ /* 0x0101e20000100800 */
[----:B------:R-:W-:Y:S02]  /*17940*/  PRMT R14, RZ, 0x7610, R14 ;  /* 0x00007610ff0e7816 */ /* 0x000fe4000000000e */
[----:B------:R-:W-:Y:S01]  /*17950*/  PRMT R19, RZ, 0x7610, R19 ;  /* 0x00007610ff137816 */ /* 0x000fe20000000013 */
[----:B------:R-:W4:Y:S04]  /*17960*/  LDL R39, [R1+0x1ab8] ;  /* 0x001ab80001277983 */ /* 0x000f280000100800 */
[----:B0-----:R-:W4:Y:S04]  /*17970*/  LDL R36, [R1+0x1ac4] ;  /* 0x001ac40001247983 */ /* 0x001f280000100800 */
[----:B---3--:R0:W3:Y:S02]  /*17980*/  @P0 LDG.E.U8 R3, desc[UR56][R8.64] ;  /* 0x0000003808030981 */ /* 0x0080e4000c1e1100 */
[----:B0-----:R-:W-:-:S02]  /*17990*/  @P1 IMAD.MOV.U32 R8, RZ, RZ, R25 ;  /* 0x000000ffff081224 */ /* 0x001fc400078e0019 */
[----:B------:R-:W-:-:S05]  /*179a0*/  @P1 IMAD.MOV.U32 R9, RZ, RZ, R77 ;  /* 0x000000ffff091224 */ /* 0x000fca00078e004d */
[----:B------:R2:W3:Y:S02]  /*179b0*/  @P1 LDG.E.U8 R16, desc[UR56][R8.64] ;  /* 0x0000003808101981 */ /* 0x0004e4000c1e1100 */
[----:B--2---:R-:W-:Y:S02]  /*179c0*/  @P1 IMAD.MOV.U32 R8, RZ, RZ, R37 ;  /* 0x000000ffff081224 */ /* 0x004fe400078e0025 */
[----:B------:R-:W-:-:S05]  /*179d0*/  @P1 IMAD.MOV.U32 R9, RZ, RZ, R76 ;  /* 0x000000ffff091224 */ /* 0x000fca00078e004c */
[----:B------:R0:W2:Y:S02]  /*179e0*/  @P1 LDG.E.U8 R14, desc[UR56][R8.64] ;  /* 0x00000038080e1981 */ /* 0x0000a4000c1e1100 */
[----:B0-----:R-:W-:Y:S02]  /*179f0*/  @P1 IMAD.MOV.U32 R9, RZ, RZ, R41 ;  /* 0x000000ffff091224 */ /* 0x001fe400078e0029 */
[----:B----4-:R-:W-:-:S05]  /*17a00*/  @P1 IMAD.MOV.U32 R8, RZ, RZ, R36 ;  /* 0x000000ffff081224 */ /* 0x010fca00078e0024 */
[----:B------:R-:W4:Y:S04]  /*17a10*/  @P1 LDG.E.U8 R19, desc[UR56][R8.64] ;  /* 0x0000003808131981 */ /* 0x000f28000c1e1100 */
[----:B---3--:R0:W-:Y:S04]  /*17a20*/  STL [R1+0xe5c], R3 ;  /* 0x000e5c0301007387 */ /* 0x0081e80000100800 */
[----:B------:R-:W3:Y:S04]  /*17a30*/  LDL R25, [R1+0x1ab0] ;  /* 0x001ab00001197983 */ /* 0x000ee80000100800 */
[----:B0-----:R-:W3:Y:S04]  /*17a40*/  LDL R3, [R1+0x1abc] ;  /* 0x001abc0001037983 */ /* 0x001ee80000100800 */
[----:B------:R0:W-:Y:S04]  /*17a50*/  STL [R1+0xe3c], R16 ;  /* 0x000e3c1001007387 */ /* 0x0001e80000100800 */
[----:B------:R-:W3:Y:S04]  /*17a60*/  LDL R37, [R1+0x1aa8] ;  /* 0x001aa80001257983 */ /* 0x000ee80000100800 */
[----:B0-----:R-:W3:Y:S04]  /*17a70*/  LDL R16, [R1+0x1ab4] ;  /* 0x001ab40001107983 */ /* 0x001ee80000100800 */
[----:B--2---:R0:W-:Y:S04]  /*17a80*/  STL [R1+0xe44], R14 ;  /* 0x000e440e01007387 */ /* 0x0041e80000100800 */
[----:B------:R-:W2:Y:S04]  /*17a90*/  LDL R36, [R1+0x1aa0] ;  /* 0x001aa00001247983 */ /* 0x000ea80000100800 */
[----:B0-----:R-:W2:Y:S04]  /*17aa0*/  LDL R14, [R1+0x1aac] ;  /* 0x001aac00010e7983 */ /* 0x001ea80000100800 */
[----:B----4-:R0:W-:Y:S04]  /*17ab0*/  STL [R1+0xe48], R19 ;  /* 0x000e481301007387 */ /* 0x0101e80000100800 */
[----:B0-----:R-:W4:Y:S01]  /*17ac0*/  LDL R19, [R1+0x1aa4] ;  /* 0x001aa40001137983 */ /* 0x001f220000100800 */
[----:B------:R-:W-:Y:S01]  /*17ad0*/  ISETP.GT.AND P0, PT, R6, 0xc, PT ;  /* 0x0000000c0600780c */ /* 0x000fe20003f04270 */
[----:B------:R-:W-:Y:S01]  /*17ae0*/  @P1 IMAD.MOV.U32 R9, RZ, RZ, R39 ;  /* 0x000000ffff091224 */ /* 0x000fe200078e0027 */
[----:B------:R-:W-:Y:S01]  /*17af0*/  PRMT R0, RZ, 0x7610, R0 ;  /* 0x00007610ff007816 */ /* 0x000fe20000000000 */
[----:B---3--:R-:W-:Y:S01]  /*17b00*/  @P1 IMAD.MOV.U32 R8, RZ, RZ, R3 ;  /* 0x000000ffff081224 */ /* 0x008fe200078e0003 */
[----:B------:R-:W-:Y:S01]  /*17b10*/  PRMT R13, RZ, 0x7610, R13 ;  /* 0x00007610ff0d7816 */ /* 0x000fe2000000000d */
[----:B------:R-:W3:Y:S04]  /*17b20*/  LDL R3, [R1+0x1a98] ;  /* 0x001a980001037983 */ /* 0x000ee80000100800 */
[----:B------:R0:W3:Y:S01]  /*17b30*/  @P1 LDG.E.U8 R0, desc[UR56][R8.64] ;  /* 0x0000003808001981 */ /* 0x0000e2000c1e1100 */
[----:B------:R-:W-:-:S03]  /*17b40*/  PRMT R5, RZ, 0x7610, R5 ;  /* 0x00007610ff057816 */ /* 0x000fc60000000005 */
[----:B0-----:R-:W-:Y:S02]  /*17b50*/  @P0 IMAD.MOV.U32 R8, RZ, RZ, R16 ;  /* 0x000000ffff080224 */ /* 0x001fe400078e0010 */
[----:B------:R-:W-:-:S05]  /*17b60*/  @P0 IMAD.MOV.U32 R9, RZ, RZ, R25 ;  /* 0x000000ffff090224 */ /* 0x000fca00078e0019 */
[----:B------:R2:W3:Y:S02]  /*17b70*/  @P0 LDG.E.U8 R13, desc[UR56][R8.64] ;  /* 0x00000038080d0981 */ /* 0x0004e4000c1e1100 */
[----:B--2---:R-:W-:Y:S02]  /*17b80*/  @P0 IMAD.MOV.U32 R8, RZ, RZ, R14 ;  /* 0x000000ffff080224 */ /* 0x004fe400078e000e */
[----:B------:R-:W-:-:S05]  /*17b90*/  @P0 IMAD.MOV.U32 R9, RZ, RZ, R37 ;  /* 0x000000ffff090224 */ /* 0x000fca00078e0025 */
[----:B------:R0:W2:Y:S01]  /*17ba0*/  @P0 LDG.E.U8 R5, desc[UR56][R8.64] ;  /* 0x0000003808050981 */ /* 0x0000a2000c1e1100 */
[----:B------:R-:W-:Y:S01]  /*17bb0*/  PRMT R20, RZ, 0x7610, R20 ;  /* 0x00007610ff147816 */ /* 0x000fe20000000014 */
[----:B0-----:R-:W-:Y:S02]  /*17bc0*/  @P0 IMAD.MOV.U32 R9, RZ, RZ, R36 ;  /* 0x000000ffff090224 */ /* 0x001fe400078e0024 */
[----:B----4-:R-:W-:-:S05]  /*17bd0*/  @P0 IMAD.MOV.U32 R8, RZ, RZ, R19 ;  /* 0x000000ffff080224 */ /* 0x010fca00078e0013 */
[----:B------:R-:W4:Y:S04]  /*17be0*/  @P0 LDG.E.U8 R20, desc[UR56][R8.64] ;  /* 0x0000003808140981 */ /* 0x000f28000c1e1100 */
[----:B---3--:R0:W-:Y:S04]  /*17bf0*/  STL [R1+0xe4c], R0 ;  /* 0x000e4c0001007387 */ /* 0x0081e80000100800 */
[----:B------:R-:W3:Y:S04]  /*17c00*/  LDL R25, [R1+0x1a90] ;  /* 0x001a900001197983 */ /* 0x000ee80000100800 */
[----:B------:R-:W3:Y:S04]  /*17c10*/  LDL R16, [R1+0x1a94] ;  /* 0x001a940001107983 */ /* 0x000ee80000100800 */
[----:B0-----:R-:W3:Y:S04]  /*17c20*/  LDL R0, [R1+0x1a9c] ;  /* 0x001a9c0001007983 */ /* 0x001ee80000100800 */
[----:B------:R-:W3:Y:S04]  /*17c30*/  LDL R14, [R1+0x1a88] ;  /* 0x001a8800010e7983 */ /* 0x000ee80000100800 */
        /* <DEDUP_REMOVED lines=8> */
[----:B------:R-:W4:Y:S01]  /*17cc0*/  LDL R3, [R1+0x1a78] ;  /* 0x001a780001037983 */ /* 0x000f220000100800 */
[----:B---3--:R-:W-:-:S03]  /*17cd0*/  @P0 IMAD.MOV.U32 R8, RZ, RZ, R0 ;  /* 0x000000ffff080224 */ /* 0x008fc600078e0000 */
[----:B------:R-:W3:Y:S01]  /*17ce0*/  LDL R0, [R1+0x1a7c] ;  /* 0x001a7c0001007983 */ /* 0x000ee20000100800 */
[----:B------:R-:W-:-:S03]  /*17cf0*/  PRMT R12, RZ, 0x7610, R12 ;  /* 0x00007610ff0c7816 */ /* 0x000fc6000000000c */
[----:B------:R0:W3:Y:S02]  /*17d00*/  @P0 LDG.E.U8 R35, desc[UR56][R8.64] ;  /* 0x0000003808230981 */ /* 0x0000e4000c1e1100 */
[----:B0-----:R-:W-:Y:S02]  /*17d10*/  @P1 IMAD.MOV.U32 R8, RZ, RZ, R16 ;  /* 0x000000ffff081224 */ /* 0x001fe400078e0010 */
[----:B------:R-:W-:Y:S01]  /*17d20*/  @P1 IMAD.MOV.U32 R9, RZ, RZ, R25 ;  /* 0x000000ffff091224 */ /* 0x000fe200078e0019 */
[----:B------:R-:W3:Y:S04]  /*17d30*/  LDL R16, [R1+0x1a74] ;  /* 0x001a740001107983 */ /* 0x000ee80000100800 */
[----:B------:R-:W3:Y:S04]  /*17d40*/  LDL R25, [R1+0x1a70] ;  /* 0x001a700001197983 */ /* 0x000ee80000100800 */
[----:B------:R2:W3:Y:S02]  /*17d50*/  @P1 LDG.E.U8 R12, desc[UR56][R8.64] ;  /* 0x00000038080c1981 */ /* 0x0004e4000c1e1100 */
[----:B--2---:R-:W-:-:S02]  /*17d60*/  @P1 IMAD.MOV.U32 R8, RZ, RZ, R5 ;  /* 0x000000ffff081224 */ /* 0x004fc400078e0005 */
[----:B------:R-:W-:Y:S01]  /*17d70*/  @P1 IMAD.MOV.U32 R9, RZ, RZ, R14 ;  /* 0x000000ffff091224 */ /* 0x000fe200078e000e */
[----:B------:R-:W2:Y:S04]  /*17d80*/  LDL R5, [R1+0x1a6c] ;  /* 0x001a6c0001057983 */ /* 0x000ea80000100800 */
[----:B------:R-:W2:Y:S01]  /*17d90*/  LDL R14, [R1+0x1a68] ;  /* 0x001a6800010e7983 */ /* 0x000ea20000100800 */
[----:B------:R-:W-:-:S06]  /*17da0*/  PRMT R34, RZ, 0x7610, R34 ;  /* 0x00007610ff227816 */ /* 0x000fcc0000000022 */
[----:B------:R0:W2:Y:S02]  /*17db0*/  @P1 LDG.E.U8 R34, desc[UR56][R8.64] ;  /* 0x0000003808221981 */ /* 0x0000a4000c1e1100 */
[----:B0-----:R-:W-:Y:S02]  /*17dc0*/  @P1 IMAD.MOV.U32 R8, RZ, RZ, R19 ;  /* 0x000000ffff081224 */ /* 0x001fe400078e0013 */
[----:B------:R-:W2:Y:S01]  /*17dd0*/  LDL R19, [R1+0x1a64] ;  /* 0x001a640001137983 */ /* 0x000ea20000100800 */
[----:B----4-:R-:W-:-:S03]  /*17de0*/  @P1 IMAD.MOV.U32 R9, RZ, RZ, R20 ;  /* 0x000000ffff091224 */ /* 0x010fc600078e0014 */
[----:B------:R-:W4:Y:S01]  /*17df0*/  LDL R20, [R1+0x1a60] ;  /* 0x001a600001147983 */ /* 0x000f220000100800 */
[----:B------:R-:W-:Y:S02]  /*17e00*/  ISETP.GT.AND P0, PT, R6, 0xe, PT ;  /* 0x0000000e0600780c */ /* 0x000fe40003f04270 */
[----:B------:R-:W-:Y:S02]  /*17e10*/  PRMT R33, RZ, 0x7610, R33 ;  /* 0x00007610ff217816 */ /* 0x000fe40000000021 */
[----:B------:R-:W-:-:S04]  /*17e20*/  PRMT R32, RZ, 0x7610, R32 ;  /* 0x00007610ff207816 */ /* 0x000fc80000000020 */
[----:B------:R3:W4:Y:S01]  /*17e30*/  @P1 LDG.E.U8 R33, desc[UR56][R8.64] ;  /* 0x0000003808211981 */ /* 0x000722000c1e1100 */
[----:B------:R-:W-:Y:S01]  /*17e40*/  PRMT R11, RZ, 0x7610, R11 ;  /* 0x00007610ff0b7816 */ /* 0x000fe2000000000b */
[----:B---3--:R-:W-:Y:S02]  /*17e50*/  @P1 IMAD.MOV.U32 R8, RZ, RZ, R0 ;  /* 0x000000ffff081224 */ /* 0x008fe400078e0000 */
[----:B------:R-:W-:Y:S01]  /*17e60*/  @P1 IMAD.MOV.U32 R9, RZ, RZ, R3 ;  /* 0x000000ffff091224 */ /* 0x000fe200078e0003 */
[----:B------:R-:W3:Y:S04]  /*17e70*/  LDL R0, [R1+0x1a5c] ;  /* 0x001a5c0001007983 */ /* 0x000ee80000100800 */
[----:B------:R-:W3:Y:S04]  /*17e80*/  LDL R3, [R1+0x1a58] ;  /* 0x001a580001037983 */ /* 0x000ee80000100800 */
[----:B------:R0:W3:Y:S02]  /*17e90*/  @P1 LDG.E.U8 R32, desc[UR56][R8.64] ;  /* 0x0000003808201981 */ /* 0x0000e4000c1e1100 */
[----:B0-----:R-:W-:-:S02]  /*17ea0*/  @P0 IMAD.MOV.U32 R8, RZ, RZ, R16 ;  /* 0x000000ffff080224 */ /* 0x001fc400078e0010 */
        /* <DEDUP_REMOVED lines=8> */
[----:B------:R-:W-:-:S03]  /*17f30*/  PRMT R31, RZ, 0x7610, R31 ;  /* 0x00007610ff1f7816 */ /* 0x000fc6000000001f */
[----:B------:R-:W-:Y:S04]  /*17f40*/  STL [R1+0xe38], R35 ;  /* 0x000e382301007387 */ /* 0x000fe80000100800 */
        /* <DEDUP_REMOVED lines=11> */
[----:B------:R-:W3:Y:S01]  /*18000*/  LDL R0, [R1+0x1a3c] ;  /* 0x001a3c0001007983 */ /* 0x000ee20000100800 */
[----:B------:R-:W-:-:S03]  /*18010*/  @P0 IMAD.MOV.U32 R9, RZ, RZ, R3 ;  /* 0x000000ffff090224 */ /* 0x000fc600078e0003 */
[----:B------:R-:W3:Y:S04]  /*18020*/  LDL R3, [R1+0x1a38] ;  /* 0x001a380001037983 */ /* 0x000ee80000100800 */
[----:B------:R0:W3:Y:S04]  /*18030*/  @P0 LDG.E.U8 R28, desc[UR56][R8.64] ;  /* 0x00000038081c0981 */ /* 0x0000e8000c1e1100 */
[----:B------:R-:W-:Y:S01]  /*18040*/  STL [R1+0xe24], R34 ;  /* 0x000e242201007387 */ /* 0x000fe20000100800 */
[----:B0-----:R-:W-:-:S03]  /*18050*/  @P1 IMAD.MOV.U32 R8, RZ, RZ, R16 ;  /* 0x000000ffff081224 */ /* 0x001fc600078e0010 */
[----:B------:R-:W3:Y:S01]  /*18060*/  LDL R16, [R1+0x1a34] ;  /* 0x001a340001107983 */ /* 0x000ee20000100800 */
[----:B------:R-:W-:-:S03]  /*18070*/  @P1 IMAD.MOV.U32 R9, RZ, RZ, R25 ;  /* 0x000000ffff091224 */ /* 0x000fc600078e0019 */
[----:B------:R-:W3:Y:S04]  /*18080*/  LDL R25, [R1+0x1a30] ;  /* 0x001a300001197983 */ /* 0x000ee80000100800 */
[----:B------:R2:W3:Y:S04]  /*18090*/  @P1 LDG.E.U8 R10, desc[UR56][R8.64] ;  /* 0x00000038080a1981 */ /* 0x0004e8000c1e1100 */
[----:B------:R-:W-:Y:S01]  /*180a0*/  STL [R1+0xe28], R33 ;  /* 0x000e282101007387 */ /* 0x000fe20000100800 */
[----:B--2---:R-:W-:-:S03]  /*180b0*/  @P1 IMAD.MOV.U32 R8, RZ, RZ, R5 ;  /* 0x000000ffff081224 */ /* 0x004fc600078e0005 */
[----:B------:R-:W2:Y:S01]  /*180c0*/  LDL R5, [R1+0x1a2c] ;  /* 0x001a2c0001057983 */ /* 0x000ea20000100800 */
[----:B------:R-:W-:-:S03]  /*180d0*/  @P1 IMAD.MOV.U32 R9, RZ, RZ, R14 ;  /* 0x000000ffff091224 */ /* 0x000fc600078e000e */
        /* <DEDUP_REMOVED lines=13> */
[----:B---3--:R-:W-:Y:S01]  /*181b0*/  @P1 IMAD.MOV.U32 R8, RZ, RZ, R0 ;  /* 0x000000ffff081224 */ /* 0x008fe200078e0000 */
[----:B------:R-:W-:Y:S01]  /*181c0*/  PRMT R21, RZ, 0x7610, R21 ;  /* 0x00007610ff157816 */ /* 0x000fe20000000015 */
[----:B------:R-:W3:Y:S01]  /*181d0*/  LDL R0, [R1+0x1a1c] ;  /* 0x001a1c0001007983 */ /* 0x000ee20000100800 */
[----:B------:R-:W-:-:S03]  /*181e0*/  @P1 IMAD.MOV.U32 R9, RZ, RZ, R3 ;  /* 0x000000ffff091224 */ /* 0x000fc600078e0003 */
[----:B------:R-:W3:Y:S04]  /*181f0*/  LDL R3, [R1+0x1a18] ;  /* 0x001a180001037983 */ /* 0x000ee80000100800 */
[----:B------:R0:W3:Y:S02]  /*18200*/  @P1 LDG.E.U8 R27, desc[UR56][R8.64] ;  /* 0x00000038081b1981 */ /* 0x0000e4000c1e1100 */
[----:B0-----:R-:W-:Y:S02]  /*18210*/  @P0 IMAD.MOV.U32 R8, RZ, RZ, R16 ;  /* 0x000000ffff080224 */ /* 0x001fe400078e0010 */
[----:B------:R-:W-:-:S05]  /*18220*/  @P0 IMAD.MOV.U32 R9, RZ, RZ, R25 ;  /* 0x000000ffff090224 */ /* 0x000fca00078e0019 */
[----:B------:R2:W3:Y:S02]  /*18230*/  @P0 LDG.E.U8 R15, desc[UR56][R8.64] ;  /* 0x00000038080f0981 */ /* 0x0004e4000c1e1100 */
[----:B--2---:R-:W-:Y:S02]  /*18240*/  @P0 IMAD.MOV.U32 R8, RZ, RZ, R5 ;  /* 0x000000ffff080224 */ /* 0x004fe400078e0005 */
[----:B------:R-:W-:-:S05]  /*18250*/  @P0 IMAD.MOV.U32 R9, RZ, RZ, R14 ;  /* 0x000000ffff090224 */ /* 0x000fca00078e000e */
[----:B------:R0:W2:Y:S01]  /*18260*/  @P0 LDG.E.U8 R21, desc[UR56][R8.64] ;  /* 0x0000003808150981 */ /* 0x0000a2000c1e1100 */
[----:B------:R-:W-:-:S03]  /*18270*/  PRMT R18, RZ, 0x7610, R18 ;  /* 0x00007610ff127816 */ /* 0x000fc60000000012 */
[----:B------:R-:W-:Y:S01]  /*18280*/  STL [R1+0xe10], R31 ;  /* 0x000e101f01007387 */ /* 0x000fe20000100800 */
[----:B0-----:R-:W-:-:S03]  /*18290*/  @P0 IMAD.MOV.U32 R8, RZ, RZ, R19 ;  /* 0x000000ffff080224 */ /* 0x001fc600078e0013 */
[----:B------:R-:W-:Y:S04]  /*182a0*/  STL [R1+0xe18], R30 ;  /* 0x000e181e01007387 */ /* 0x000fe80000100800 */
[----:B------:R-:W2:Y:S04]  /*182b0*/  LDL R5, [R1+0x1a14] ;  /* 0x001a140001057983 */ /* 0x000ea80000100800 */
[----:B------:R-:W2:Y:S01]  /*182c0*/  LDL R16, [R1+0x1a10] ;  /* 0x001a100001107983 */ /* 0x000ea20000100800 */
[----:B----4-:R-:W-:-:S05]  /*182d0*/  @P0 IMAD.MOV.U32 R9, RZ, RZ, R20 ;  /* 0x000000ffff090224 */ /* 0x010fca00078e0014 */
[----:B------:R3:W4:Y:S01]  /*182e0*/  @P0 LDG.E.U8 R18, desc[UR56][R8.64] ;  /* 0x0000003808120981 */ /* 0x000722000c1e1100 */
[----:B------:R-:W-:Y:S02]  /*182f0*/  ISETP.GT.AND P1, PT, R6, 0x11, PT ;  /* 0x000000110600780c */ /* 0x000fe40003f24270 */
[----:B------:R-:W-:Y:S01]  /*18300*/  PRMT R24, RZ, 0x7610, R24 ;  /* 0x00007610ff187816 */ /* 0x000fe20000000018 */
[----:B---3--:R-:W-:Y:S02]  /*18310*/  @P0 IMAD.MOV.U32 R8, RZ, RZ, R0 ;  /* 0x000000ffff080224 */ /* 0x008fe400078e0000 */
[----:B------:R-:W-:-:S05]  /*18320*/  @P0 IMAD.MOV.U32 R9, RZ, RZ, R3 ;  /* 0x000000ffff090224 */ /* 0x000fca00078e0003 */
[----:B------:R0:W3:Y:S04]  /*18330*/  @P0 LDG.E.U8 R24, desc[UR56][R8.64] ;  /* 0x0000003808180981 */ /* 0x0000e8000c1e1100 */
[----:B------:R1:W-:Y:S04]  /*18340*/  STL [R1+0xe08], R15 ;  /* 0x000e080f01007387 */ /* 0x0003e80000100800 */
[----:B-1----:R-:W3:Y:S04]  /*18350*/  LDL R15, [R1+0x1a08] ;  /* 0x001a0800010f7983 */ /* 0x002ee80000100800 */
[----:B------:R-:W-:Y:S04]  /*18360*/  STL [R1+0xe20], R28 ;  /* 0x000e201c01007387 */ /* 0x000fe80000100800 */
[----:B------:R-:W3:Y:S04]  /*18370*/  LDL R14, [R1+0x1a0c] ;  /* 0x001a0c00010e7983 */ /* 0x000ee80000100800 */
[----:B--2---:R1:W-:Y:S04]  /*18380*/  STL [R1+0xe0c], R21 ;  /* 0x000e0c1501007387 */ /* 0x0043e80000100800 */
[----:B------:R-:W2:Y:S04]  /*18390*/  LDL R20, [R1+0x1a04] ;  /* 0x001a040001147983 */ /* 0x000ea80000100800 */
[----:B------:R-:W2:Y:S04]  /*183a0*/  LDL R3, [R1+0x19f8] ;  /* 0x0019f80001037983 */ /* 0x000ea80000100800 */
[----:B-1----:R-:W2:Y:S04]  /*183b0*/  LDL R21, [R1+0x1a00] ;  /* 0x001a000001157983 */ /* 0x002ea80000100800 */
[----:B------:R-:W2:Y:S04]  /*183c0*/  LDL R0, [R1+0x19fc] ;  /* 0x0019fc0001007983 */ /* 0x000ea80000100800 */
[----:B------:R-:W2:Y:S01]  /*183d0*/  LDL R19, [R1+0x19f0] ;  /* 0x0019f00001137983 */ /* 0x000ea20000100800 */
[----:B0-----:R-:W-:-:S03]  /*183e0*/  @P1 IMAD.MOV.U32 R8, RZ, RZ, R5 ;  /* 0x000000ffff081224 */ /* 0x001fc600078e0005 */
[----:B----4-:R0:W-:Y:S04]  /*183f0*/  STL [R1+0xe14], R18 ;  /* 0x000e141201007387 */ /* 0x0101e80000100800 */
[----:B------:R-:W4:Y:S04]  /*18400*/  LDL R5, [R1+0x19ec] ;  /* 0x0019ec0001057983 */ /* 0x000f280000100800 */
[----:B0-----:R-:W4:Y:S01]  /*18410*/  LDL R18, [R1+0x19f4] ;  /* 0x0019f40001127983 */ /* 0x001f220000100800 */
[----:B------:R-:W-:Y:S01]  /*18420*/  PRMT R248, RZ, 0x7610, R248 ;  /* 0x00007610fff87816 */ /* 0x000fe200000000f8 */
[----:B------:R-:W-:-:S02]  /*18430*/  @P1 IMAD.MOV.U32 R9, RZ, RZ, R16 ;  /* 0x000000ffff091224 */ /* 0x000fc400078e0010 */
[----:B------:R-:W4:Y:S01]  /*18440*/  LDL R16, [R1+0x19e8] ;  /* 0x0019e80001107983 */ /* 0x000f220000100800 */
[----:B------:R-:W-:-:S03]  /*18450*/  PRMT R249, RZ, 0x7610, R249 ;  /* 0x00007610fff97816 */ /* 0x000fc600000000f9 */
[----:B------:R3:W4:Y:S04]  /*18460*/  @P1 LDG.E.U8 R248, desc[UR56][R8.64] ;  /* 0x0000003808f81981 */ /* 0x000728000c1e1100 */
[----:B------:R0:W-:Y:S01]  /*18470*/  STL [R1+0xe04], R27 ;  /* 0x000e041b01007387 */ /* 0x0001e20000100800 */
[----:B------:R-:W-:Y:S02]  /*18480*/  ISETP.GT.AND P0, PT, R6, 0x12, PT ;  /* 0x000000120600780c */ /* 0x000fe40003f04270 */
[----:B------:R-:W-:Y:S02]  /*18490*/  PRMT R251, RZ, 0x7610, R251 ;  /* 0x00007610fffb7816 */ /* 0x000fe400000000fb */
[----:B------:R-:W-:Y:S02]  /*184a0*/  PRMT R4, RZ, 0x7610, R4 ;  /* 0x00007610ff047816 */ /* 0x000fe40000000004 */
[----:B------:R-:W-:Y:S01]  /*184b0*/  PRMT R244, RZ, 0x7610, R244 ;  /* 0x00007610fff47816 */ /* 0x000fe200000000f4 */
[----:B---3--:R-:W-:-:S02]  /*184c0*/  @P1 IMAD.MOV.U32 R9, RZ, RZ, R15 ;  /* 0x000000ffff091224 */ /* 0x008fc400078e000f */
[----:B------:R-:W3:Y:S01]  /*184d0*/  LDL R15, [R1+0x19e0] ;  /* 0x0019e000010f7983 */ /* 0x000ee20000100800 */
[----:B------:R-:W-:-:S03]  /*184e0*/  @P1 IMAD.MOV.U32 R8, RZ, RZ, R14 ;  /* 0x000000ffff081224 */ /* 0x000fc600078e000e */
[----:B------:R-:W3:Y:S04]  /*184f0*/  LDL R14, [R1+0x19e4] ;  /* 0x0019e400010e7983 */ /* 0x000ee80000100800 */
[----:B------:R2:W3:Y:S02]  /*18500*/  @P1 LDG.E.U8 R249, desc[UR56][R8.64] ;  /* 0x0000003808f91981 */ /* 0x0004e4000c1e1100 */
[----:B--2---:R-:W-:Y:S02]  /*18510*/  @P1 IMAD.MOV.U32 R8, RZ, RZ, R20 ;  /* 0x000000ffff081224 */ /* 0x004fe400078e0014 */
[----:B------:R-:W-:Y:S01]  /*18520*/  @P1 IMAD.MOV.U32 R9, RZ, RZ, R21 ;  /* 0x000000ffff091224 */ /* 0x000fe200078e0015 */
[----:B------:R-:W2:Y:S04]  /*18530*/  LDL R20, [R1+0x19dc] ;  /* 0x0019dc0001147983 */ /* 0x000ea80000100800 */
[----:B------:R-:W2:Y:S04]  /*18540*/  LDL R21, [R1+0x19d8] ;  /* 0x0019d80001157983 */ /* 0x000ea80000100800 */
[----:B------:R1:W2:Y:S02]  /*18550*/  @P1 LDG.E.U8 R251, desc[UR56][R8.64] ;  /* 0x0000003808fb1981 */ /* 0x0002a4000c1e1100 */
[----:B-1----:R-:W-:-:S02]  /*18560*/  @P1 IMAD.MOV.U32 R8, RZ, RZ, R0 ;  /* 0x000000ffff081224 */ /* 0x002fc400078e0000 */
[----:B------:R-:W-:Y:S01]  /*18570*/  @P1 IMAD.MOV.U32 R9, RZ, RZ, R3 ;  /* 0x000000ffff091224 */ /* 0x000fe200078e0003 */
[----:B------:R-:W2:Y:S04]  /*18580*/  LDL R0, [R1+0x19d4] ;  /* 0x0019d40001007983 */ /* 0x000ea80000100800 */
[----:B------:R-:W2:Y:S04]  /*18590*/  LDL R3, [R1+0x19d0] ;  /* 0x0019d00001037983 */ /* 0x000ea80000100800 */
[----:B------:R1:W2:Y:S02]  /*185a0*/  @P1 LDG.E.U8 R4, desc[UR56][R8.64] ;  /* 0x0000003808041981 */ /* 0x0002a4000c1e1100 */
[----:B-1----:R-:W-:-:S02]  /*185b0*/  @P0 IMAD.MOV.U32 R9, RZ, RZ, R19 ;  /* 0x000000ffff090224 */ /* 0x002fc400078e0013 */
[----:B------:R-:W2:Y:S01]  /*185c0*/  LDL R19, [R1+0x19c8] ;  /* 0x0019c80001137983 */ /* 0x000ea20000100800 */
[----:B----4-:R-:W-:-:S03]  /*185d0*/  @P0 IMAD.MOV.U32 R8, RZ, RZ, R18 ;  /* 0x000000ffff080224 */ /* 0x010fc600078e0012 */
[----:B------:R-:W4:Y:S04]  /*185e0*/  LDL R18, [R1+0x19cc] ;  /* 0x0019cc0001127983 */ /* 0x000f280000100800 */
[----:B------:R1:W4:Y:S02]  /*185f0*/  @P0 LDG.E.U8 R244, desc[UR56][R8.64] ;  /* 0x0000003808f40981 */ /* 0x000324000c1e1100 */
[----:B-1----:R-:W-:Y:S02]  /*18600*/  @P0 IMAD.MOV.U32 R8, RZ, RZ, R5 ;  /* 0x000000ffff080224 */ /* 0x002fe400078e0005 */
[----:B------:R-:W4:Y:S01]  /*18610*/  LDL R5, [R1+0x19c4] ;  /* 0x0019c40001057983 */ /* 0x000f220000100800 */
[----:B------:R-:W-:Y:S01]  /*18620*/  PRMT R245, RZ, 0x7610, R245 ;  /* 0x00007610fff57816 */ /* 0x000fe200000000f5 */
[----:B------:R-:W-:-:S02]  /*18630*/  @P0 IMAD.MOV.U32 R9, RZ, RZ, R16 ;  /* 0x000000ffff090224 */ /* 0x000fc400078e0010 */
[----:B------:R-:W4:Y:S01]  /*18640*/  LDL R16, [R1+0x19c0] ;  /* 0x0019c00001107983 */ /* 0x000f220000100800 */
[----:B------:R-:W-:Y:S02]  /*18650*/  ISETP.GT.AND P1, PT, R6, 0x13, PT ;  /* 0x000000130600780c */ /* 0x000fe40003f24270 */
[----:B------:R-:W-:Y:S01]  /*18660*/  PRMT R246, RZ, 0x7610, R246 ;  /* 0x00007610fff67816 */ /* 0x000fe200000000f6 */
[----:B------:R3:W4:Y:S04]  /*18670*/  @P0 LDG.E.U8 R245, desc[UR56][R8.64] ;  /* 0x0000003808f50981 */ /* 0x000728000c1e1100 */
[----:B------:R1:W-:Y:S01]  /*18680*/  STL [R1+0xe1c], R24 ;  /* 0x000e1c1801007387 */ /* 0x0003e20000100800 */
        /* <DEDUP_REMOVED lines=8> */
[----:B------:R-:W2:Y:S01]  /*18710*/  LDL R20, [R1+0x19b4] ;  /* 0x0019b40001147983 */ /* 0x000ea20000100800 */
[----:B------:R-:W-:-:S03]  /*18720*/  @P0 IMAD.MOV.U32 R9, RZ, RZ, R21 ;  /* 0x000000ffff090224 */ /* 0x000fc600078e0015 */
[----:B------:R-:W2:Y:S04]  /*18730*/  LDL R21, [R1+0x19b0] ;  /* 0x0019b00001157983 */ /* 0x000ea80000100800 */
[----:B------:R0:W2:Y:S02]  /*18740*/  @P0 LDG.E.U8 R247, desc[UR56][R8.64] ;  /* 0x0000003808f70981 */ /* 0x0000a4000c1e1100 */
[----:B0-----:R-:W-:Y:S02]  /*18750*/  @P1 IMAD.MOV.U32 R8, RZ, RZ, R0 ;  /* 0x000000ffff081224 */ /* 0x001fe400078e0000 */
[----:B------:R-:W2:Y:S01]  /*18760*/  LDL R0, [R1+0x19ac] ;  /* 0x0019ac0001007983 */ /* 0x000ea20000100800 */
[----:B------:R-:W-:-:S03]  /*18770*/  @P1 IMAD.MOV.U32 R9, RZ, RZ, R3 ;  /* 0x000000ffff091224 */ /* 0x000fc600078e0003 */
[----:B------:R-:W2:Y:S04]  /*18780*/  LDL R3, [R1+0x19a8] ;  /* 0x0019a80001037983 */ /* 0x000ea80000100800 */
[----:B------:R0:W2:Y:S01]  /*18790*/  @P1 LDG.E.U8 R240, desc[UR56][R8.64] ;  /* 0x0000003808f01981 */ /* 0x0000a2000c1e1100 */
[----:B------:R-:W-:Y:S01]  /*187a0*/  PRMT R241, RZ, 0x7610, R241 ;  /* 0x00007610fff17816 */ /* 0x000fe200000000f1 */
[----:B0-----:R-:W-:Y:S02]  /*187b0*/  @P1 IMAD.MOV.U32 R9, RZ, RZ, R19 ;  /* 0x000000ffff091224 */ /* 0x001fe400078e0013 */
[----:B------:R-:W2:Y:S01]  /*187c0*/  LDL R19, [R1+0x19a0] ;  /* 0x0019a00001137983 */ /* 0x000ea20000100800 */
[----:B----4-:R-:W-:-:S03]  /*187d0*/  @P1 IMAD.MOV.U32 R8, RZ, RZ, R18 ;  /* 0x000000ffff081224 */ /* 0x010fc600078e0012 */
[----:B------:R-:W4:Y:S04]  /*187e0*/  LDL R18, [R1+0x19a4] ;  /* 0x0019a40001127983 */ /* 0x000f280000100800 */
[----:B------:R0:W4:Y:S02]  /*187f0*/  @P1 LDG.E.U8 R241, desc[UR56][R8.64] ;  /* 0x0000003808f11981 */ /* 0x000124000c1e1100 */
[----:B0-----:R-:W-:Y:S02]  /*18800*/  @P1 IMAD.MOV.U32 R8, RZ, RZ, R5 ;  /* 0x000000ffff081224 */ /* 0x001fe400078e0005 */
[----:B------:R-:W4:Y:S01]  /*18810*/  LDL R5, [R1+0x199c] ;  /* 0x00199c0001057983 */ /* 0x000f220000100800 */
[----:B------:R-:W-:Y:S01]  /*18820*/  ISETP.GT.AND P0, PT, R6, 0x14, PT ;  /* 0x000000140600780c */ /* 0x000fe20003f04270 */
[----:B------:R-:W-:Y:S01]  /*18830*/  @P1 IMAD.MOV.U32 R9, RZ, RZ, R16 ;  /* 0x000000ffff091224 */ /* 0x000fe200078e0010 */
[----:B------:R-:W-:Y:S01]  /*18840*/  PRMT R242, RZ, 0x7610, R242 ;  /* 0x00007610fff27816 */ /* 0x000fe200000000f2 */
[----:B------:R-:W4:Y:S01]  /*18850*/  LDL R16, [R1+0x1998] ;  /* 0x0019980001107983 */ /* 0x000f220000100800 */
[----:B------:R-:W-:-:S04]  /*18860*/  PRMT R243, RZ, 0x7610, R243 ;  /* 0x00007610fff37816 */ /* 0x000fc800000000f3 */
[----:B------:R3:W4:Y:S01]  /*18870*/  @P1 LDG.E.U8 R242, desc[UR56][R8.64] ;  /* 0x0000003808f21981 */ /* 0x000722000c1e1100 */
[----:B------:R-:W-:Y:S02]  /*18880*/  PRMT R236, RZ, 0x7610, R236 ;  /* 0x00007610ffec7816 */ /* 0x000fe400000000ec */
[----:B------:R-:W-:Y:S01]  /*18890*/  PRMT R237, RZ, 0x7610, R237 ;  /* 0x00007610ffed7816 */ /* 0x000fe200000000ed */
[----:B---3--:R-:W-:Y:S02]  /*188a0*/  @P1 IMAD.MOV.U32 R9, RZ, RZ, R15 ;  /* 0x000000ffff091224 */ /* 0x008fe400078e000f */
        /* <DEDUP_REMOVED lines=29> */
[----:B------:R-:W-:Y:S02]  /*18a80*/  PRMT R234, RZ, 0x7610, R234 ;  /* 0x00007610ffea7816 */ /* 0x000fe400000000ea */
[----:B---3--:R-:W-:Y:S02]  /*18a90*/  @P1 IMAD.MOV.U32 R9, RZ, RZ, R15 ;  /* 0x000000ffff091224 */ /* 0x008fe400078e000f */
[----:B------:R-:W3:Y:S01]  /*18aa0*/  LDL R15, [R1+0x1968] ;  /* 0x00196800010f7983 */ /* 0x000ee20000100800 */
[----:B------:R-:W-:-:S03]  /*18ab0*/  @P1 IMAD.MOV.U32 R8, RZ, RZ, R14 ;  /* 0x000000ffff081224 */ /* 0x000fc600078e000e */
[----:B------:R-:W3:Y:S04]  /*18ac0*/  LDL R14, [R1+0x196c] ;  /* 0x00196c00010e7983 */ /* 0x000ee80000100800 */
[----:B------:R2:W3:Y:S02]  /*18ad0*/  @P1 LDG.E.U8 R232, desc[UR56][R8.64] ;  /* 0x0000003808e81981 */ /* 0x0004e4000c1e1100 */
[----:B--2---:R-:W-:Y:S01]  /*18ae0*/  @P1 IMAD.MOV.U32 R8, RZ, RZ, R20 ;  /* 0x000000ffff081224 */ /* 0x004fe200078e0014 */
[----:B------:R-:W-:Y:S01]  /*18af0*/  ISETP.GT.AND P0, PT, R6, 0x16, PT ;  /* 0x000000160600780c */ /* 0x000fe20003f04270 */
[----:B------:R-:W2:Y:S01]  /*18b00*/  LDL R20, [R1+0x1958] ;  /* 0x0019580001147983 */ /* 0x000ea20000100800 */
[----:B------:R-:W-:-:S05]  /*18b10*/  @P1 IMAD.MOV.U32 R9, RZ, RZ, R21 ;  /* 0x000000ffff091224 */ /* 0x000fca00078e0015 */
[----:B------:R0:W2:Y:S01]  /*18b20*/  @P1 LDG.E.U8 R233, desc[UR56][R8.64] ;  /* 0x0000003808e91981 */ /* 0x0000a2000c1e1100 */
[----:B------:R-:W-:Y:S01]  /*18b30*/  PRMT R235, RZ, 0x7610, R235 ;  /* 0x00007610ffeb7816 */ /* 0x000fe200000000eb */
[----:B0-----:R-:W-:Y:S02]  /*18b40*/  @P1 IMAD.MOV.U32 R8, RZ, RZ, R0 ;  /* 0x000000ffff081224 */ /* 0x001fe400078e0000 */
[----:B------:R-:W2:Y:S01]  /*18b50*/  LDL R0, [R1+0x1964] ;  /* 0x0019640001007983 */ /* 0x000ea20000100800 */
[----:B------:R-:W-:-:S03]  /*18b60*/  @P1 IMAD.MOV.U32 R9, RZ, RZ, R3 ;  /* 0x000000ffff091224 */ /* 0x000fc600078e0003 */
[----:B------:R-:W2:Y:S04]  /*18b70*/  LDL R3, [R1+0x1960] ;  /* 0x0019600001037983 */ /* 0x000ea80000100800 */
[----:B------:R0:W2:Y:S02]  /*18b80*/  @P1 LDG.E.U8 R234, desc[UR56][R8.64] ;  /* 0x0000003808ea1981 */ /* 0x0000a4000c1e1100 */
[----:B0-----:R-:W-:Y:S02]  /*18b90*/  @P1 IMAD.MOV.U32 R9, RZ, RZ, R19 ;  /* 0x000000ffff091224 */ /* 0x001fe400078e0013 */
[----:B------:R-:W2:Y:S04]  /*18ba0*/  LDL R19, [R1+0x195c] ;  /* 0x00195c0001137983 */ /* 0x000ea80000100800 */
[----:B------:R-:W2:Y:S01]  /*18bb0*/  LDL.LU R30, [R1+0x1950] ;  /* 0x00195000011e7983 */ /* 0x000ea20000300800 */
[----:B----4-:R-:W-:-:S03]  /*18bc0*/  @P1 IMAD.MOV.U32 R8, RZ, RZ, R18 ;  /* 0x000000ffff081224 */ /* 0x010fc600078e0012 */
[----:B------:R-:W4:Y:S04]  /*18bd0*/  LDL R18, [R1+0x1954] ;  /* 0x0019540001127983 */ /* 0x000f280000100800 */
[----:B------:R0:W4:Y:S02]  /*18be0*/  @P1 LDG.E.U8 R235, desc[UR56][R8.64] ;  /* 0x0000003808eb1981 */ /* 0x000124000c1e1100 */
[----:B0-----:R-:W-:Y:S02]  /*18bf0*/  @P0 IMAD.MOV.U32 R8, RZ, RZ, R5 ;  /* 0x000000ffff080224 */ /* 0x001fe400078e0005 */
[----:B------:R-:W4:Y:S01]  /*18c00*/  LDL R5, [R1+0x194c] ;  /* 0x00194c0001057983 */ /* 0x000f220000100800 */
[----:B------:R-:W-:Y:S01]  /*18c10*/  PRMT R227, RZ, 0x7610, R227 ;  /* 0x00007610ffe37816 */ /* 0x000fe200000000e3 */
[----:B------:R-:W-:-:S02]  /*18c20*/  @P0 IMAD.MOV.U32 R9, RZ, RZ, R16 ;  /* 0x000000ffff090224 */ /* 0x000fc400078e0010 */
[----:B------:R-:W4:Y:S01]  /*18c30*/  LDL.LU R33, [R1+0x1948] ;  /* 0x0019480001217983 */ /* 0x000f220000300800 */
[----:B------:R-:W-:-:S03]  /*18c40*/  PRMT R228, RZ, 0x7610, R228 ;  /* 0x00007610ffe47816 */ /* 0x000fc600000000e4 */
[----:B------:R3:W4:Y:S04]  /*18c50*/  @P0 LDG.E.U8 R227, desc[UR56][R8.64] ;  /* 0x0000003808e30981 */ /* 0x000728000c1e1100 */
[----:B------:R-:W4:Y:S01]  /*18c60*/  LDL R16, [R1+0x1944] ;  /* 0x0019440001107983 */ /* 0x000f220000100800 */
[----:B------:R-:W-:Y:S02]  /*18c70*/  ISETP.GT.AND P1, PT, R6, 0x17, PT ;  /* 0x000000170600780c */ /* 0x000fe40003f24270 */
[----:B------:R-:W-:Y:S02]  /*18c80*/  PRMT R229, RZ, 0x7610, R229 ;  /* 0x00007610ffe57816 */ /* 0x000fe400000000e5 */
[----:B------:R-:W-:Y:S01]  /*18c90*/  PRMT R230, RZ, 0x7610, R230 ;  /* 0x00007610ffe67816 */ /* 0x000fe200000000e6 */
[----:B---3--:R-:W-:-:S02]  /*18ca0*/  @P0 IMAD.MOV.U32 R9, RZ, RZ, R15 ;  /* 0x000000ffff090224 */ /* 0x008fc400078e000f */
[----:B------:R-:W3:Y:S01]  /*18cb0*/  LDL R15, [R1+0x193c] ;  /* 0x00193c00010f7983 */ /* 0x000ee20000100800 */
[----:B------:R-:W-:-:S03]  /*18cc0*/  @P0 IMAD.MOV.U32 R8, RZ, RZ, R14 ;  /* 0x000000ffff080224 */ /* 0x000fc600078e000e */
[----:B------:R-:W3:Y:S04]  /*18cd0*/  LDL R14, [R1+0x1934] ;  /* 0x00193400010e7983 */ /* 0x000ee80000100800 */
[----:B------:R-:W3:Y:S04]  /*18ce0*/  LDL.LU R31, [R1+0x1940] ;  /* 0x00194000011f7983 */ /* 0x000ee80000300800 */
[----:B------:R2:W3:Y:S01]  /*18cf0*/  @P0 LDG.E.U8 R228, desc[UR56][R8.64] ;  /* 0x0000003808e40981 */ /* 0x0004e2000c1e1100 */
[----:B------:R-:W-:Y:S01]  /*18d00*/  PRMT R221, RZ, 0x7610, R221 ;  /* 0x00007610ffdd7816 */ /* 0x000fe200000000dd */
[----:B--2---:R-:W-:-:S02]  /*18d10*/  @P0 IMAD.MOV.U32 R8, RZ, RZ, R0 ;  /* 0x000000ffff080224 */ /* 0x004fc400078e0000 */
[----:B------:R-:W2:Y:S01]  /*18d20*/  LDL R0, [R1+0x1924] ;  /* 0x0019240001007983 */ /* 0x000ea20000100800 */
[----:B------:R-:W-:-:S03]  /*18d30*/  @P0 IMAD.MOV.U32 R9, RZ, RZ, R3 ;  /* 0x000000ffff090224 */ /* 0x000fc600078e0003 */
[----:B------:R-:W2:Y:S04]  /*18d40*/  LDL R3, [R1+0x192c] ;  /* 0x00192c0001037983 */ /* 0x000ea80000100800 */
[----:B------:R-:W2:Y:S04]  /*18d50*/  LDL.LU R36, [R1+0x1938] ;  /* 0x0019380001247983 */ /* 0x000ea80000300800 */
[----:B------:R0:W2:Y:S04]  /*18d60*/  @P0 LDG.E.U8 R229, desc[UR56][R8.64] ;  /* 0x0000003808e50981 */ /* 0x0000a8000c1e1100 */
[----:B------:R-:W2:Y:S04]  /*18d70*/  LDL.LU R35, [R1+0x1930] ;  /* 0x0019300001237983 */ /* 0x000ea80000300800 */
[----:B------:R-:W2:Y:S01]  /*18d80*/  LDL.LU R25, [R1+0x1928] ;  /* 0x0019280001197983 */ /* 0x000ea20000300800 */
[----:B0-----:R-:W-:-:S02]  /*18d90*/  @P0 IMAD.MOV.U32 R8, RZ, RZ, R19 ;  /* 0x000000ffff080224 */ /* 0x001fc400078e0013 */
[----:B------:R-:W-:-:S05]  /*18da0*/  @P0 IMAD.MOV.U32 R9, RZ, RZ, R20 ;  /* 0x000000ffff090224 */ /* 0x000fca00078e0014 */
[----:B------:R0:W2:Y:S02]  /*18db0*/  @P0 LDG.E.U8 R230, desc[UR56][R8.64] ;  /* 0x0000003808e60981 */ /* 0x0000a4000c1e1100 */
[----:B0-----:R-:W-:Y:S02]  /*18dc0*/  @P1 IMAD.MOV.U32 R9, RZ, RZ, R30 ;  /* 0x000000ffff091224 */ /* 0x001fe400078e001e */
[----:B----4-:R-:W-:-:S05]  /*18dd0*/  @P1 IMAD.MOV.U32 R8, RZ, RZ, R18 ;  /* 0x000000ffff081224 */ /* 0x010fca00078e0012 */
[----:B------:R0:W4:Y:S02]  /*18de0*/  @P1 LDG.E.U8 R221, desc[UR56][R8.64] ;  /* 0x0000003808dd1981 */ /* 0x000124000c1e1100 */
[----:B0-----:R-:W-:Y:S02]  /*18df0*/  @P1 IMAD.MOV.U32 R8, RZ, RZ, R5 ;  /* 0x000000ffff081224 */ /* 0x001fe400078e0005 */
[----:B------:R-:W4:Y:S01]  /*18e00*/  LDL.LU R5, [R1+0x1920] ;  /* 0x0019200001057983 */ /* 0x000f220000300800 */
[----:B------:R-:W-:Y:S01]  /*18e10*/  PRMT R222, RZ, 0x7610, R222 ;  /* 0x00007610ffde7816 */ /* 0x000fe200000000de */
[----:B------:R-:W-:Y:S01]  /*18e20*/  @P1 IMAD.MOV.U32 R9, RZ, RZ, R33 ;  /* 0x000000ffff091224 */ /* 0x000fe200078e0021 */
[----:B------:R-:W-:Y:S01]  /*18e30*/  ISETP.GT.AND P0, PT, R6, 0x18, PT ;  /* 0x000000180600780c */ /* 0x000fe20003f04270 */
[----:B------:R-:W4:Y:S01]  /*18e40*/  LDL.LU R21, [R1+0x18fc] ;  /* 0x0018fc0001157983 */ /* 0x000f220000300800 */
[----:B------:R-:W-:-:S03]  /*18e50*/  PRMT R224, RZ, 0x7610, R224 ;  /* 0x00007610ffe07816 */ /* 0x000fc600000000e0 */
[----:B------:R0:W4:Y:S04]  /*18e60*/  @P1 LDG.E.U8 R222, desc[UR56][R8.64] ;  /* 0x0000003808de1981 */ /* 0x000128000c1e1100 */
[----:B------:R-:W4:Y:S01]  /*18e70*/  LDL.LU R76, [R1+0x1918] ;  /* 0x00191800014c7983 */ /* 0x000f220000300800 */
[----:B------:R-:W-:-:S03]  /*18e80*/  PRMT R226, RZ, 0x7610, R226 ;  /* 0x00007610ffe27816 */ /* 0x000fc600000000e2 */
[----:B------:R-:W4:Y:S01]  /*18e90*/  LDL.LU R77, [R1+0x18ec] ;  /* 0x0018ec00014d7983 */ /* 0x000f220000300800 */
[----:B0-----:R-:W-:-:S03]  /*18ea0*/  @P1 IMAD.MOV.U32 R8, RZ, RZ, R16 ;  /* 0x000000ffff081224 */ /* 0x001fc600078e0010 */
[----:B------:R-:W4:Y:S04]  /*18eb0*/  LDL.LU R41, [R1+0x1900] ;  /* 0x0019000001297983 */ /* 0x000f280000300800 */
[----:B------:R-:W4:Y:S04]  /*18ec0*/  LDL.LU R39, [R1+0x1908] ;  /* 0x0019080001277983 */ /* 0x000f280000300800 */
[----:B------:R-:W4:Y:S04]  /*18ed0*/  LDL.LU R37, [R1+0x1910] ;  /* 0x0019100001257983 */ /* 0x000f280000300800 */
[----:B------:R-:W4:Y:S01]  /*18ee0*/  LDL.LU R34, [R1+0x191c] ;  /* 0x00191c0001227983 */ /* 0x000f220000300800 */
[----:B------:R-:W-:-:S03]  /*18ef0*/  PRMT R216, RZ, 0x7610, R216 ;  /* 0x00007610ffd87816 */ /* 0x000fc600000000d8 */
[----:B------:R-:W4:Y:S04]  /*18f00*/  LDL.LU R32, [R1+0x18e0] ;  /* 0x0018e00001207983 */ /* 0x000f280000300800 */
[----:B------:R-:W4:Y:S01]  /*18f10*/  LDL.LU R28, [R1+0x1914] ;  /* 0x00191400011c7983 */ /* 0x000f220000300800 */
[----:B---3--:R-:W-:Y:S01]  /*18f20*/  @P1 IMAD.MOV.U32 R9, RZ, RZ, R31 ;  /* 0x000000ffff091224 */ /* 0x008fe200078e001f */
[----:B------:R-:W-:Y:S02]  /*18f30*/  PRMT R217, RZ, 0x7610, R217 ;  /* 0x00007610ffd97816 */ /* 0x000fe400000000d9 */
[----:B------:R-:W3:Y:S04]  /*18f40*/  LDL.LU R27, [R1+0x190c] ;  /* 0x00190c00011b7983 */ /* 0x000ee80000300800 */
[----:B------:R0:W3:Y:S04]  /*18f50*/  @P1 LDG.E.U8 R224, desc[UR56][R8.64] ;  /* 0x0000003808e01981 */ /* 0x0000e8000c1e1100 */
[----:B-1----:R-:W3:Y:S01]  /*18f60*/  LDL.LU R24, [R1+0x1904] ;  /* 0x0019040001187983 */ /* 0x002ee20000300800 */
[----:B0-----:R-:W-:-:S02]  /*18f70*/  @P1 IMAD.MOV.U32 R8, RZ, RZ, R15 ;  /* 0x000000ffff081224 */ /* 0x001fc400078e000f */
[----:B--2---:R-:W-:-:S05]  /*18f80*/  @P1 IMAD.MOV.U32 R9, RZ, RZ, R36 ;  /* 0x000000ffff091224 */ /* 0x004fca00078e0024 */
[----:B------:R0:W2:Y:S02]  /*18f90*/  @P1 LDG.E.U8 R226, desc[UR56][R8.64] ;  /* 0x0000003808e21981 */ /* 0x0000a4000c1e1100 */
[----:B0-----:R-:W-:Y:S02]  /*18fa0*/  @P0 IMAD.MOV.U32 R8, RZ, RZ, R14 ;  /* 0x000000ffff080224 */ /* 0x001fe400078e000e */
[----:B------:R-:W-:-:S05]  /*18fb0*/  @P0 IMAD.MOV.U32 R9, RZ, RZ, R35 ;  /* 0x000000ffff090224 */ /* 0x000fca00078e0023 */
[----:B------:R0:W2:Y:S02]  /*18fc0*/  @P0 LDG.E.U8 R216, desc[UR56][R8.64] ;  /* 0x0000003808d80981 */ /* 0x0000a4000c1e1100 */
[----:B0-----:R-:W-:Y:S02]  /*18fd0*/  @P0 IMAD.MOV.U32 R8, RZ, RZ, R3 ;  /* 0x000000ffff080224 */ /* 0x001fe400078e0003 */
[----:B------:R-:W-:-:S05]  /*18fe0*/  @P0 IMAD.MOV.U32 R9, RZ, RZ, R25 ;  /* 0x000000ffff090224 */ /* 0x000fca00078e0019 */
[----:B------:R0:W2:Y:S02]  /*18ff0*/  @P0 LDG.E.U8 R217, desc[UR56][R8.64] ;  /* 0x0000003808d90981 */ /* 0x0000a4000c1e1100 */
[----:B0-----:R-:W-:Y:S02]  /*19000*/  @P0 IMAD.MOV.U32 R8, RZ, RZ, R0 ;  /* 0x000000ffff080224 */ /* 0x001fe400078e0000 */
[----:B----4-:R-:W-:Y:S04]  /*19010*/  STL [R1+0x2a18], R5 ;  /* 0x002a180501007387 */ /* 0x010fe80000100800 */
[----:B------:R-:W4:Y:S04]  /*19020*/  LDL.LU R3, [R1+0x18f4] ;  /* 0x0018f40001037983 */ /* 0x000f280000300800 */
[----:B------:R-:W2:Y:S04]  /*19030*/  LDL.LU R0, [R1+0x18d4] ;  /* 0x0018d40001007983 */ /* 0x000ea80000300800 */
[----:B------:R-:W2:Y:S04]  /*19040*/  LDL.LU R19, [R1+0x18f0] ;  /* 0x0018f00001137983 */ /* 0x000ea80000300800 */
[----:B------:R-:W2:Y:S04]  /*19050*/  LDL.LU R18, [R1+0x18c4] ;  /* 0x0018c40001127983 */ /* 0x000ea80000300800 */
[----:B------:R-:W2:Y:S04]  /*19060*/  LDL.LU R15, [R1+0x18cc] ;  /* 0x0018cc00010f7983 */ /* 0x000ea80000300800 */
[----:B------:R-:W2:Y:S04]  /*19070*/  LDL.LU R14, [R1+0x18e8] ;  /* 0x0018e800010e7983 */ /* 0x000ea80000300800 */
[----:B------:R-:W4:Y:S01]  /*19080*/  LDL.LU R16, [R1+0x18f8] ;  /* 0x0018f80001107983 */ /* 0x000f220000300800 */
[----:B------:R-:W-:Y:S01]  /*19090*/  ISETP.GT.AND P1, PT, R6, 0x19, PT ;  /* 0x000000190600780c */ /* 0x000fe20003f24270 */
[----:B------:R-:W-:Y:S01]  /*190a0*/  @P0 IMAD.MOV.U32 R9, RZ, RZ, R5 ;  /* 0x000000ffff090224 */ /* 0x000fe200078e0005 */
[----:B------:R-:W-:Y:S01]  /*190b0*/  PRMT R219, RZ, 0x7610, R219 ;  /* 0x00007610ffdb7816 */ /* 0x000fe200000000db */
[----:B------:R-:W2:Y:S01]  /*190c0*/  LDL.LU R20, [R1+0x18dc] ;  /* 0x0018dc0001147983 */ /* 0x000ea20000300800 */
[----:B------:R-:W-:-:S04]  /*190d0*/  PRMT R220, RZ, 0x7610, R220 ;  /* 0x00007610ffdc7816 */ /* 0x000fc800000000dc */
[----:B------:R0:W2:Y:S01]  /*190e0*/  @P0 LDG.E.U8 R219, desc[UR56][R8.64] ;  /* 0x0000003808db0981 */ /* 0x0000a2000c1e1100 */
[----:B------:R-:W-:Y:S01]  /*190f0*/  PRMT R211, RZ, 0x7610, R211 ;  /* 0x00007610ffd37816 */ /* 0x000fe200000000d3 */
[----:B0-----:R-:W-:Y:S02]  /*19100*/  @P0 IMAD.MOV.U32 R8, RZ, RZ, R34 ;  /* 0x000000ffff080224 */ /* 0x001fe400078e0022 */
[----:B------:R-:W-:-:S05]  /*19110*/  @P0 IMAD.MOV.U32 R9, RZ, RZ, R76 ;  /* 0x000000ffff090224 */ /* 0x000fca00078e004c */
[----:B------:R0:W2:Y:S01]  /*19120*/  @P0 LDG.E.U8 R220, desc[UR56][R8.64] ;  /* 0x0000003808dc0981 */ /* 0x0000a2000c1e1100 */
[----:B------:R-:W-:Y:S01]  /*19130*/  PRMT R212, RZ, 0x7610, R212 ;  /* 0x00007610ffd47816 */ /* 0x000fe200000000d4 */
[----:B0-----:R-:W-:Y:S02]  /*19140*/  @P1 IMAD.MOV.U32 R8, RZ, RZ, R28 ;  /* 0x000000ffff081224 */ /* 0x001fe400078e001c */
[----:B------:R-:W-:-:S05]  /*19150*/  @P1 IMAD.MOV.U32 R9, RZ, RZ, R37 ;  /* 0x000000ffff091224 */ /* 0x000fca00078e0025 */
[----:B------:R3:W2:Y:S01]  /*19160*/  @P1 LDG.E.U8 R211, desc[UR56][R8.64] ;  /* 0x0000003808d31981 */ /* 0x0006a2000c1e1100 */
[----:B------:R-:W-:Y:S02]  /*19170*/  ISETP.GT.AND P0, PT, R6, 0x1a, PT ;  /* 0x0000001a0600780c */ /* 0x000fe40003f04270 */
[----:B------:R-:W-:Y:S01]  /*19180*/  PRMT R213, RZ, 0x7610, R213 ;  /* 0x00007610ffd57816 */ /* 0x000fe200000000d5 */
[----:B---3--:R-:W-:Y:S02]  /*19190*/  @P1 IMAD.MOV.U32 R8, RZ, RZ, R27 ;  /* 0x000000ffff081224 */ /* 0x008fe400078e001b */
[----:B------:R-:W-:-:S05]  /*191a0*/  @P1 IMAD.MOV.U32 R9, RZ, RZ, R39 ;  /* 0x000000ffff091224 */ /* 0x000fca00078e0027 */
[----:B------:R0:W3:Y:S01]  /*191b0*/  @P1 LDG.E.U8 R212, desc[UR56][R8.64] ;  /* 0x0000003808d41981 */ /* 0x0000e2000c1e1100 */
[----:B------:R-:W-:Y:S01]  /*191c0*/  PRMT R214, RZ, 0x7610, R214 ;  /* 0x00007610ffd67816 */ /* 0x000fe200000000d6 */
[----:B0-----:R-:W-:Y:S02]  /*191d0*/  @P1 IMAD.MOV.U32 R8, RZ, RZ, R24 ;  /* 0x000000ffff081224 */ /* 0x001fe400078e0018 */
[----:B------:R-:W-:-:S05]  /*191e0*/  @P1 IMAD.MOV.U32 R9, RZ, RZ, R41 ;  /* 0x000000ffff091224 */ /* 0x000fca00078e0029 */
[----:B------:R0:W3:Y:S01]  /*191f0*/  @P1 LDG.E.U8 R213, desc[UR56][R8.64] ;  /* 0x0000003808d51981 */ /* 0x0000e2000c1e1100 */
[----:B------:R-:W-:Y:S01]  /*19200*/  PRMT R205, RZ, 0x7610, R205 ;  /* 0x00007610ffcd7816 */ /* 0x000fe200000000cd */
[----:B0-----:R-:W-:Y:S01]  /*19210*/  @P1 IMAD.MOV.U32 R8, RZ, RZ, R21 ;  /* 0x000000ffff081224 */ /* 0x001fe200078e0015 */
[----:B------:R-:W-:Y:S01]  /*19220*/  PRMT R207, RZ, 0x7610, R207 ;  /* 0x00007610ffcf7816 */ /* 0x000fe200000000cf */
[----:B----4-:R-:W-:-:S05]  /*19230*/  @P1 IMAD.MOV.U32 R9, RZ, RZ, R16 ;  /* 0x000000ffff091224 */ /* 0x010fca00078e0010 */
[----:B------:R0:W4:Y:S04]  /*19240*/  @P1 LDG.E.U8 R214, desc[UR56][R8.64] ;  /* 0x0000003808d61981 */ /* 0x000128000c1e1100 */
[----:B------:R1:W-:Y:S01]  /*19250*/  STL [R1+0x27c0], R16 ;  /* 0x0027c01001007387 */ /* 0x0003e20000100800 */
[----:B0-----:R-:W-:Y:S02]  /*19260*/  @P0 IMAD.MOV.U32 R8, RZ, RZ, R3 ;  /* 0x000000ffff080224 */ /* 0x001fe400078e0003 */
[----:B--2---:R-:W-:Y:S02]  /*19270*/  @P0 IMAD.MOV.U32 R9, RZ, RZ, R19 ;  /* 0x000000ffff090224 */ /* 0x004fe400078e0013 */
[----:B-1----:R-:W-:Y:S02]  /*19280*/  IMAD.MOV.U32 R16, RZ, RZ, R21 ;  /* 0x000000ffff107224 */ /* 0x002fe400078e0015 */
[----:B------:R-:W2:Y:S04]  /*19290*/  LDL R21, [R1+0x18c8] ;  /* 0x0018c80001157983 */ /* 0x000ea80000100800 */
[----:B------:R0:W3:Y:S04]  /*192a0*/  @P0 LDG.E.U8 R205, desc[UR56][R8.64] ;  /* 0x0000003808cd0981 */ /* 0x0000e8000c1e1100 */
[----:B------:R-:W-:Y:S04]  /*192b0*/  STL [R1+0x2a1c], R3 ;  /* 0x002a1c0301007387 */ /* 0x000fe80000100800 */
[----:B------:R1:W-:Y:S01]  /*192c0*/  STL [R1+0x27c4], R19 ;  /* 0x0027c41301007387 */ /* 0x0003e20000100800 */
[----:B0-----:R-:W-:-:S02]  /*192d0*/  @P0 IMAD.MOV.U32 R8, RZ, RZ, R77 ;  /* 0x000000ffff080224 */ /* 0x001fc400078e004d */
[----:B------:R-:W-:-:S05]  /*192e0*/  @P0 IMAD.MOV.U32 R9, RZ, RZ, R14 ;  /* 0x000000ffff090224 */ /* 0x000fca00078e000e */
[----:B------:R0:W4:Y:S01]  /*192f0*/  @P0 LDG.E.U8 R207, desc[UR56][R8.64] ;  /* 0x0000003808cf0981 */ /* 0x000122000c1e1100 */
[----:B-1----:R-:W-:-:S03]  /*19300*/  IMAD.MOV.U32 R19, RZ, RZ, R76 ;  /* 0x000000ffff137224 */ /* 0x002fc600078e004c */
[----:B------:R-:W3:Y:S04]  /*19310*/  LDL.LU R76, [R1+0x2b00] ;  /* 0x002b0000014c7983 */ /* 0x000ee80000300800 */
[----:B------:R1:W-:Y:S04]  /*19320*/  STL [R1+0x27c8], R14 ;  /* 0x0027c80e01007387 */ /* 0x0003e80000100800 */
[----:B------:R-:W0:Y:S04]  /*19330*/  LDL R9, [R1+0x18e4] ;  /* 0x0018e40001097983 */ /* 0x000e280000100800 */
[----:B-1----:R-:W2:Y:S01]  /*19340*/  LDL R14, [R1+0x18d8] ;  /* 0x0018d800010e7983 */ /* 0x002ea20000100800 */
[----:B------:R-:W-:-:S02]  /*19350*/  PRMT R208, RZ, 0x7610, R208 ;  /* 0x00007610ffd07816 */ /* 0x000fc400000000d0 */
[----:B------:R-:W-:Y:S01]  /*19360*/  PRMT R210, RZ, 0x7610, R210 ;  /* 0x00007610ffd27816 */ /* 0x000fe200000000d2 */
[----:B0-----:R-:W-:Y:S02]  /*19370*/  @P0 IMAD.MOV.U32 R8, RZ, RZ, R9 ;  /* 0x000000ffff080224 */ /* 0x001fe400078e0009 */
[----:B------:R-:W-:-:S05]  /*19380*/  @P0 IMAD.MOV.U32 R9, RZ, RZ, R32 ;  /* 0x000000ffff090224 */ /* 0x000fca00078e0020 */
[----:B------:R0:W4:Y:S02]  /*19390*/  @P0 LDG.E.U8 R208, desc[UR56][R8.64] ;  /* 0x0000003808d00981 */ /* 0x000124000c1e1100 */
[----:B0-----:R-:W-:Y:S02]  /*193a0*/  @P0 IMAD.MOV.U32 R8, RZ, RZ, R20 ;  /* 0x000000ffff080224 */ /* 0x001fe400078e0014 */
[----:B--2---:R-:W-:Y:S02]  /*193b0*/  @P0 IMAD.MOV.U32 R9, RZ, RZ, R14 ;  /* 0x000000ffff090224 */ /* 0x004fe400078e000e */
[----:B------:R-:W-:Y:S02]  /*193c0*/  IMAD.MOV.U32 R14, RZ, RZ, R19 ;  /* 0x000000ffff0e7224 */ /* 0x000fe400078e0013 */
[----:B------:R-:W2:Y:S04]  /*193d0*/  LDL.LU R19, [R1+0x18bc] ;  /* 0x0018bc0001137983 */ /* 0x000ea80000300800 */
[----:B------:R0:W-:Y:S04]  /*193e0*/  STL [R1+0x27cc], R20 ;  /* 0x0027cc1401007387 */ /* 0x0001e80000100800 */
[----:B------:R1:W4:Y:S01]  /*193f0*/  @P0 LDG.E.U8 R210, desc[UR56][R8.64] ;  /* 0x0000003808d20981 */ /* 0x000322000c1e1100 */
[----:B0-----:R-:W-:-:S03]  /*19400*/  IMAD.MOV.U32 R20, RZ, RZ, R77 ;  /* 0x000000ffff147224 */ /* 0x001fc600078e004d */
[----:B------:R-:W3:Y:S04]  /*19410*/  LDL.LU R77, [R1+0x2afc] ;  /* 0x002afc00014d7983 */ /* 0x000ee80000300800 */
[----:B------:R-:W2:Y:S01]  /*19420*/  LDL R9, [R1+0x18d0] ;  /* 0x0018d00001097983 */ /* 0x000ea20000100800 */
[----:B------:R-:W-:Y:S02]  /*19430*/  ISETP.GT.AND P1, PT, R6, 0x1b, PT ;  /* 0x0000001b0600780c */ /* 0x000fe40003f24270 */
[----:B------:R-:W-:Y:S02]  /*19440*/  PRMT R201, RZ, 0x7610, R201 ;  /* 0x00007610ffc97816 */ /* 0x000fe400000000c9 */
[----:B------:R-:W-:-:S09]  /*19450*/  PRMT R202, RZ, 0x7610, R202 ;  /* 0x00007610ffca7816 */ /* 0x000fd200000000ca */
[----:B-1----:R-:W-:Y:S01]  /*19460*/  @P1 IMAD.MOV.U32 R8, RZ, RZ, R0 ;  /* 0x000000ffff081224 */ /* 0x002fe200078e0000 */
[----:B------:R-:W-:Y:S04]  /*19470*/  STL [R1+0x2a20], R0 ;  /* 0x002a200001007387 */ /* 0x000fe80000100800 */
[----:B------:R-:W-:Y:S04]  /*19480*/  STL [R1+0x29f8], R15 ;  /* 0x0029f80f01007387 */ /* 0x000fe80000100800 */
[----:B--2---:R0:W2:Y:S02]  /*19490*/  @P1 LDG.E.U8 R201, desc[UR56][R8.64] ;  /* 0x0000003808c91981 */ /* 0x0040a4000c1e1100 */
[----:B0-----:R-:W-:-:S02]  /*194a0*/  @P1 IMAD.MOV.U32 R8, RZ, RZ, R15 ;  /* 0x000000ffff081224 */ /* 0x001fc400078e000f */
[----:B------:R-:W-:Y:S02]  /*194b0*/  @P1 IMAD.MOV.U32 R9, RZ, RZ, R21 ;  /* 0x000000ffff091224 */ /* 0x000fe400078e0015 */
[----:B------:R-:W4:Y:S04]  /*194c0*/  LDL.LU R21, [R1+0x18a0] ;  /* 0x0018a00001157983 */ /* 0x000f280000300800 */
[----:B------:R0:W2:Y:S04]  /*194d0*/  @P1 LDG.E.U8 R202, desc[UR56][R8.64] ;  /* 0x0000003808ca1981 */ /* 0x0000a8000c1e1100 */
[----:B------:R-:W3:Y:S01]  /*194e0*/  LDL R9, [R1+0x18c0] ;  /* 0x0018c00001097983 */ /* 0x000ee20000100800 */
[----:B------:R-:W-:Y:S01]  /*194f0*/  PRMT R203, RZ, 0x7610, R203 ;  /* 0x00007610ffcb7816 */ /* 0x000fe200000000cb */
[----:B0-----:R-:W-:-:S02]  /*19500*/  @P1 IMAD.MOV.U32 R8, RZ, RZ, R18 ;  /* 0x000000ffff081224 */ /* 0x001fc400078e0012 */
[----:B------:R-:W-:Y:S01]  /*19510*/  STL [R1+0x29fc], R18 ;  /* 0x0029fc1201007387 */ /* 0x000fe20000100800 */
[----:B------:R-:W-:-:S03]  /*19520*/  PRMT R204, RZ, 0x7610, R204 ;  /* 0x00007610ffcc7816 */ /* 0x000fc600000000cc */
[----:B---3--:R0:W3:Y:S04]  /*19530*/  @P1 LDG.E.U8 R203, desc[UR56][R8.64] ;  /* 0x0000003808cb1981 */ /* 0x0080e8000c1e1100 */
[----:B------:R-:W4:Y:S01]  /*19540*/  LDL R9, [R1+0x18b8] ;  /* 0x0018b80001097983 */ /* 0x000f220000100800 */
[----:B0-----:R-:W-:-:S03]  /*19550*/  @P1 IMAD.MOV.U32 R8, RZ, RZ, R19 ;  /* 0x000000ffff081224 */ /* 0x001fc600078e0013 */
[----:B------:R0:W-:Y:S01]  /*19560*/  STL [R1+0x2a24], R19 ;  /* 0x002a241301007387 */ /* 0x0001e20000100800 */
[----:B------:R-:W-:-:S03]  /*19570*/  ISETP.GT.AND P0, PT, R6, 0x1c, PT ;  /* 0x0000001c0600780c */ /* 0x000fc60003f04270 */
[----:B----4-:R1:W4:Y:S04]  /*19580*/  @P1 LDG.E.U8 R204, desc[UR56][R8.64] ;  /* 0x0000003808cc1981 */ /* 0x010328000c1e1100 */
[----:B------:R-:W1:Y:S04]  /*19590*/  LDL R8, [R1+0x18b0] ;  /* 0x0018b00001087983 */ /* 0x000e680000100800 */
[----:B------:R-:W1:Y:S01]  /*195a0*/  LDL R9, [R1+0x18b4] ;  /* 0x0018b40001097983 */ /* 0x000e620000100800 */
[----:B------:R-:W-:Y:S02]  /*195b0*/  PRMT R195, RZ, 0x7610, R195 ;  /* 0x00007610ffc37816 */ /* 0x000fe400000000c3 */
[----:B-1----:R-:W-:-:S04]  /*195c0*/  @P0 LOP3.LUT R9, R9, R8, RZ, 0x3c, !PT ;  /* 0x0000000809090212 */ /* 0x002fc800078e3cff */
[----:B------:R-:W-:-:S04]  /*195d0*/  @P0 LOP3.LUT R8, R9, R8, RZ, 0x3c, !PT ;  /* 0x0000000809080212 */ /* 0x000fc800078e3cff */
[----:B------:R-:W-:-:S05]  /*195e0*/  @P0 LOP3.LUT R9, R9, R8, RZ, 0x3c, !PT ;  /* 0x0000000809090212 */ /* 0x000fca00078e3cff */
[----:B------:R1:W2:Y:S04]  /*195f0*/  @P0 LDG.E.U8 R195, desc[UR56][R8.64] ;  /* 0x0000003808c30981 */ /* 0x0002a8000c1e1100 */
[----:B------:R-:W1:Y:S04]  /*19600*/  LDL R8, [R1+0x18a8] ;  /* 0x0018a80001087983 */ /* 0x000e680000100800 */
[----:B------:R-:W1:Y:S01]  /*19610*/  LDL R9, [R1+0x18ac] ;  /* 0x0018ac0001097983 */ /* 0x000e620000100800 */
[----:B------:R-:W-:Y:S02]  /*19620*/  PRMT R196, RZ, 0x7610, R196 ;  /* 0x00007610ffc47816 */ /* 0x000fe400000000c4 */
[----:B-1----:R-:W-:-:S04]  /*19630*/  @P0 LOP3.LUT R9, R9, R8, RZ, 0x3c, !PT ;  /* 0x0000000809090212 */ /* 0x002fc800078e3cff */
[----:B------:R-:W-:-:S04]  /*19640*/  @P0 LOP3.LUT R8, R9, R8, RZ, 0x3c, !PT ;  /* 0x0000000809080212 */ /* 0x000fc800078e3cff */
[----:B------:R-:W-:-:S05]  /*19650*/  @P0 LOP3.LUT R9, R9, R8, RZ, 0x3c, !PT ;  /* 0x0000000809090212 */ /* 0x000fca00078e3cff */
[----:B------:R1:W3:Y:S04]  /*19660*/  @P0 LDG.E.U8 R196, desc[UR56][R8.64] ;  /* 0x0000003808c40981 */ /* 0x0002e8000c1e1100 */
[----:B------:R-:W1:Y:S01]  /*19670*/  LDL R9, [R1+0x18a4] ;  /* 0x0018a40001097983 */ /* 0x000e620000100800 */
[----:B------:R-:W-:-:S03]  /*19680*/  PRMT R198, RZ, 0x7610, R198 ;  /* 0x00007610ffc67816 */ /* 0x000fc600000000c6 */
[----:B------:R-:W-:Y:S01]  /*19690*/  STL [R1+0x2a00], R21 ;  /* 0x002a001501007387 */ /* 0x000fe20000100800 */
[----:B-1----:R-:W-:Y:S02]  /*196a0*/  @P0 IMAD.MOV.U32 R8, RZ, RZ, R9 ;  /* 0x000000ffff080224 */ /* 0x002fe400078e0009 */
[----:B------:R-:W-:-:S05]  /*196b0*/  @P0 IMAD.MOV.U32 R9, RZ, RZ, R21 ;  /* 0x000000ffff090224 */ /* 0x000fca00078e0015 */
[----:B------:R1:W4:Y:S04]  /*196c0*/  @P0 LDG.E.U8 R198, desc[UR56][R8.64] ;  /* 0x0000003808c60981 */ /* 0x000328000c1e1100 */
[----:B------:R-:W1:Y:S04]  /*196d0*/  LDL R8, [R1+0x1898] ;  /* 0x0018980001087983 */ /* 0x000e680000100800 */
[----:B------:R-:W1:Y:S01]  /*196e0*/  LDL R9, [R1+0x189c] ;  /* 0x00189c0001097983 */ /* 0x000e620000100800 */
[----:B------:R-:W-:Y:S02]  /*196f0*/  PRMT R200, RZ, 0x7610, R200 ;  /* 0x00007610ffc87816 */ /* 0x000fe400000000c8 */
[----:B-1----:R-:W-:-:S04]  /*19700*/  @P0 LOP3.LUT R9, R9, R8, RZ, 0x3c, !PT ;  /* 0x0000000809090212 */ /* 0x002fc800078e3cff */
[----:B------:R-:W-:-:S04]  /*19710*/  @P0 LOP3.LUT R8, R9, R8, RZ, 0x3c, !PT ;  /* 0x0000000809080212 */ /* 0x000fc800078e3cff */
[----:B------:R-:W-:-:S05]  /*19720*/  @P0 LOP3.LUT R9, R9, R8, RZ, 0x3c, !PT ;  /* 0x0000000809090212 */ /* 0x000fca00078e3cff */
[----:B------:R1:W4:Y:S04]  /*19730*/  @P0 LDG.E.U8 R200, desc[UR56][R8.64] ;  /* 0x0000003808c80981 */ /* 0x000328000c1e1100 */
[----:B------:R-:W1:Y:S04]  /*19740*/  LDL R8, [R1+0x1890] ;  /* 0x0018900001087983 */ /* 0x000e680000100800 */
[----:B------:R-:W1:Y:S01]  /*19750*/  LDL R9, [R1+0x1894] ;  /* 0x0018940001097983 */ /* 0x000e620000100800 */
[----:B------:R-:W-:Y:S02]  /*19760*/  ISETP.GT.AND P1, PT, R6, 0x1d, PT ;  /* 0x0000001d0600780c */ /* 0x000fe40003f24270 */
[----:B------:R-:W-:-:S11]  /*19770*/  PRMT R188, RZ, 0x7610, R188 ;  /* 0x00007610ffbc7816 */ /* 0x000fd600000000bc */
[----:B-1----:R-:W-:-:S04]  /*19780*/  @P1 LOP3.LUT R9, R9, R8, RZ, 0x3c, !PT ;  /* 0x0000000809091212 */ /* 0x002fc800078e3cff */
[----:B------:R-:W-:-:S04]  /*19790*/  @P1 LOP3.LUT R8, R9, R8, RZ, 0x3c, !PT ;  /* 0x0000000809081212 */ /* 0x000fc800078e3cff */
[----:B------:R-:W-:-:S05]  /*197a0*/  @P1 LOP3.LUT R9, R9, R8, RZ, 0x3c, !PT ;  /* 0x0000000809091212 */ /* 0x000fca00078e3cff */
[----:B------:R1:W3:Y:S04]  /*197b0*/  @P1 LDG.E.U8 R188, desc[UR56][R8.64] ;  /* 0x0000003808bc1981 */ /* 0x0002e8000c1e1100 */
        /* <DEDUP_REMOVED lines=96> */
[----:B0-----:R-:W-:Y:S02]  /*19dc0*/  PRMT R19, RZ, 0x7610, R19 ;  /* 0x00007610ff137816 */ /* 0x001fe40000000013 */
[----:B-1----:R-:W-:-:S04]  /*19dd0*/  @P0 LOP3.LUT R9, R9, R8, RZ, 0x3c, !PT ;  /* 0x0000000809090212 */ /* 0x002fc800078e3cff */
[----:B------:R-:W-:-:S04]  /*19de0*/  @P0 LOP3.LUT R8, R9, R8, RZ, 0x3c, !PT ;  /* 0x0000000809080212 */ /* 0x000fc800078e3cff */
[----:B------:R-:W-:-:S05]  /*19df0*/  @P0 LOP3.LUT R9, R9, R8, RZ, 0x3c, !PT ;  /* 0x0000000809090212 */ /* 0x000fca00078e3cff */
[----:B------:R0:W4:Y:S04]  /*19e00*/  @P0 LDG.E.U8 R19, desc[UR56][R8.64] ;  /* 0x0000003808130981 */ /* 0x000128000c1e1100 */
[----:B------:R-:W0:Y:S04]  /*19e10*/  LDL R8, [R1+0x1818] ;  /* 0x0018180001087983 */ /* 0x000e280000100800 */
[----:B------:R-:W0:Y:S01]  /*19e20*/  LDL R9, [R1+0x181c] ;  /* 0x00181c0001097983 */ /* 0x000e220000100800 */
[----:B------:R-:W-:Y:S02]  /*19e30*/  PRMT R74, RZ, 0x7610, R74 ;  /* 0x00007610ff4a7816 */ /* 0x000fe4000000004a */
[----:B0-----:R-:W-:-:S04]  /*19e40*/  @P0 LOP3.LUT R9, R9, R8, RZ, 0x3c, !PT ;  /* 0x0000000809090212 */ /* 0x001fc800078e3cff */
[----:B------:R-:W-:-:S04]  /*19e50*/  @P0 LOP3.LUT R8, R9, R8, RZ, 0x3c, !PT ;  /* 0x0000000809080212 */ /* 0x000fc800078e3cff */
[----:B------:R-:W-:-:S05]  /*19e60*/  @P0 LOP3.LUT R9, R9, R8, RZ, 0x3c, !PT ;  /* 0x0000000809090212 */ /* 0x000fca00078e3cff */
[----:B------:R-:W2:Y:S01]  /*19e70*/  @P0 LDG.E.U8 R74, desc[UR56][R8.64] ;  /* 0x00000038084a0981 */ /* 0x000ea2000c1e1100 */
[----:B------:R-:W-:-:S03]  /*19e80*/  ISETP.GT.AND P1, PT, R6, 0x21, PT ;  /* 0x000000210600780c */ /* 0x000fc60003f24270 */
        /* <DEDUP_REMOVED lines=8> */
[----:B------:R0:W3:Y:S04]  /*19f10*/  @P1 LDG.E.U8 R183, desc[UR56][R8.64] ;  /* 0x0000003808b71981 */ /* 0x0000e8000c1e1100 */
[----:B------:R-:W0:Y:S04]  /*19f20*/  LDL R8, [R1+0x1808] ;  /* 0x0018080001087983 */ /* 0x000e280000100800 */
[----:B------:R-:W0:Y:S01]  /*19f30*/  LDL R9, [R1+0x180c] ;  /* 0x00180c0001097983 */ /* 0x000e220000100800 */
[----:B------:R-:W-:Y:S02]  /*19f40*/  PRMT R215, RZ, 0x7610, R215 ;  /* 0x00007610ffd77816 */ /* 0x000fe400000000d7 */
[----:B0-----:R-:W-:-:S04]  /*19f50*/  @P1 LOP3.LUT R9, R9, R8, RZ, 0x3c, !PT ;  /* 0x0000000809091212 */ /* 0x001fc800078e3cff */
        /* <DEDUP_REMOVED lines=47> */
[----:B------:R-:W3:Y:S01]  /*1a250*/  @P0 LDG.E.U8 R72, desc[UR56][R8.64] ;  /* 0x0000003808480981 */ /* 0x000ee2000c1e1100 */
        /* <DEDUP_REMOVED lines=437> */
[----:B------:R-:W3:Y:S04]  /*1bdb0*/  @P0 LDG.E.U8 R56, desc[UR56][R8.64] ;  /* 0x0000003808380981 */ /* 0x000ee8000c1e1100 */
[----:B--2---:R0:W-:Y:S04]  /*1bdc0*/  STL [R1+0x1018], R17 ;  /* 0x0010181101007387 */ /* 0x0041e80000100800 */
[----:B0-----:R-:W2:Y:S04]  /*1bdd0*/  LDL R17, [R1+0x15fc] ;  /* 0x0015fc0001117983 */ /* 0x001ea80000100800 */
[----:B---3--:R0:W-:Y:S04]  /*1bde0*/  STL [R1+0x1030], R56 ;  /* 0x0010303801007387 */ /* 0x0081e80000100800 */
[----:B0-----:R-:W3:Y:S04]  /*1bdf0*/  LDL.LU R56, [R1+0x2ab0] ;  /* 0x002ab00001387983 */ /* 0x001ee80000300800 */
[----:B------:R-:W4:Y:S04]  /*1be00*/  LDL R8, [R1+0x1610] ;  /* 0x0016100001087983 */ /* 0x000f280000100800 */
[----:B------:R-:W4:Y:S01]  /*1be10*/  LDL R9, [R1+0x1614] ;  /* 0x0016140001097983 */ /* 0x000f220000100800 */
[----:B------:R-:W-:-:S02]  /*1be20*/  ISETP.GT.AND P1, PT, R6, 0x31, PT ;  /* 0x000000310600780c */ /* 0x000fc40003f24270 */
[----:B------:R-:W-:-:S11]  /*1be30*/  PRMT R57, RZ, 0x7610, R57 ;  /* 0x00007610ff397816 */ /* 0x000fd60000000039 */
[----:B----4-:R-:W-:-:S04]  /*1be40*/  @P1 LOP3.LUT R9, R9, R8, RZ, 0x3c, !PT ;  /* 0x0000000809091212 */ /* 0x010fc800078e3cff */
[----:B------:R-:W-:-:S04]  /*1be50*/  @P1 LOP3.LUT R8, R9, R8, RZ, 0x3c, !PT ;  /* 0x0000000809081212 */ /* 0x000fc800078e3cff */
[----:B------:R-:W-:-:S05]  /*1be60*/  @P1 LOP3.LUT R9, R9, R8, RZ, 0x3c, !PT ;  /* 0x0000000809091212 */ /* 0x000fca00078e3cff */
[----:B------:R-:W4:Y:S04]  /*1be70*/  @P1 LDG.E.U8 R57, desc[UR56][R8.64] ;  /* 0x0000003808391981 */ /* 0x000f28000c1e1100 */
        /* <DEDUP_REMOVED lines=17> */
[----:B------:R-:W2:Y:S01]  /*1bf90*/  @P1 LDG.E.U8 R55, desc[UR56][R8.64] ;  /* 0x0000003808371981 */ /* 0x000ea2000c1e1100 */
[----:B------:R-:W-:-:S03]  /*1bfa0*/  PRMT R52, RZ, 0x7610, R52 ;  /* 0x00007610ff347816 */ /* 0x000fc60000000034 */
[----:B--2---:R0:W-:Y:S04]  /*1bfb0*/  STL [R1+0x100c], R55 ;  /* 0x00100c3701007387 */ /* 0x0041e80000100800 */
[----:B0-----:R-:W4:Y:S04]  /*1bfc0*/  LDL.LU R55, [R1+0x2aa4] ;  /* 0x002aa40001377983 */ /* 0x001f280000300800 */
[----:B------:R-:W2:Y:S01]  /*1bfd0*/  LDL R9, [R1+0x15f8] ;  /* 0x0015f80001097983 */ /* 0x000ea20000100800 */
[----:B------:R-:W-:-:S03]  /*1bfe0*/  @P1 IMAD.MOV.U32 R8, RZ, RZ, R17 ;  /* 0x000000ffff081224 */ /* 0x000fc600078e0011 */
[----:B------:R-:W3:Y:S04]  /*1bff0*/  LDL R17, [R1+0x15d4] ;  /* 0x0015d40001117983 */ /* 0x000ee80000100800 */
[----:B--2---:R-:W2:Y:S01]  /*1c000*/  @P1 LDG.E.U8 R52, desc[UR56][R8.64] ;  /* 0x0000003808341981 */ /* 0x004ea2000c1e1100 */
[----:B------:R-:W-:-:S03]  /*1c010*/  ISETP.GT.AND P0, PT, R6, 0x32, PT ;  /* 0x000000320600780c */ /* 0x000fc60003f04270 */
[----:B--2---:R0:W-:Y:S04]  /*1c020*/  STL [R1+0x1028], R52 ;  /* 0x0010283401007387 */ /* 0x0041e80000100800 */
[----:B0-----:R-:W2:Y:S04]  /*1c030*/  LDL.LU R52, [R1+0x2aa0] ;  /* 0x002aa00001347983 */ /* 0x001ea80000300800 */
[----:B------:R-:W4:Y:S01]  /*1c040*/  LDL R9, [R1+0x15f4] ;  /* 0x0015f40001097983 */ /* 0x000f220000100800 */
[----:B------:R-:W-:Y:S01]  /*1c050*/  PRMT R53, RZ, 0x7610, R53 ;  /* 0x00007610ff357816 */ /* 0x000fe20000000035 */
[----:B----4-:R-:W-:-:S02]  /*1c060*/  @P0 IMAD.MOV.U32 R8, RZ, RZ, R9 ;  /* 0x000000ffff080224 */ /* 0x010fc400078e0009 */
[----:B------:R-:W-:-:S05]  /*1c070*/  @P0 IMAD.MOV.U32 R9, RZ, RZ, R126 ;  /* 0x000000ffff090224 */ /* 0x000fca00078e007e */
[----:B------:R-:W4:Y:S04]  /*1c080*/  @P0 LDG.E.U8 R53, desc[UR56][R8.64] ;  /* 0x0000003808350981 */ /* 0x000f28000c1e1100 */
[----:B----4-:R0:W-:Y:S04]  /*1c090*/  STL [R1+0xfa8], R53 ;  /* 0x000fa83501007387 */ /* 0x0101e80000100800 */
[----:B0-----:R-:W2:Y:S04]  /*1c0a0*/  LDL.LU R53, [R1+0x2a9c] ;  /* 0x002a9c0001357983 */ /* 0x001ea80000300800 */
[----:B------:R-:W4:Y:S01]  /*1c0b0*/  LDL R9, [R1+0x15ec] ;  /* 0x0015ec0001097983 */ /* 0x000f220000100800 */
[----:B------:R-:W-:Y:S01]  /*1c0c0*/  PRMT R50, RZ, 0x7610, R50 ;  /* 0x00007610ff327816 */ /* 0x000fe20000000032 */
[----:B----4-:R-:W-:-:S02]  /*1c0d0*/  @P0 IMAD.MOV.U32 R8, RZ, RZ, R9 ;  /* 0x000000ffff080224 */ /* 0x010fc400078e0009 */
[----:B------:R-:W-:-:S05]  /*1c0e0*/  @P0 IMAD.MOV.U32 R9, RZ, RZ, R128 ;  /* 0x000000ffff090224 */ /* 0x000fca00078e0080 */
[----:B------:R-:W4:Y:S04]  /*1c0f0*/  @P0 LDG.E.U8 R50, desc[UR56][R8.64] ;  /* 0x0000003808320981 */ /* 0x000f28000c1e1100 */
[----:B----4-:R0:W-:Y:S04]  /*1c100*/  STL [R1+0xfd4], R50 ;  /* 0x000fd43201007387 */ /* 0x0101e80000100800 */
[----:B0-----:R-:W4:Y:S04]  /*1c110*/  LDL.LU R50, [R1+0x2a98] ;  /* 0x002a980001327983 */ /* 0x001f280000300800 */
[----:B------:R-:W3:Y:S01]  /*1c120*/  LDL R9, [R1+0x15e4] ;  /* 0x0015e40001097983 */ /* 0x000ee20000100800 */
[----:B------:R-:W-:Y:S01]  /*1c130*/  PRMT R51, RZ, 0x7610, R51 ;  /* 0x00007610ff337816 */ /* 0x000fe20000000033 */
[----:B---3--:R-:W-:-:S02]  /*1c140*/  @P0 IMAD.MOV.U32 R8, RZ, RZ, R9 ;  /* 0x000000ffff080224 */ /* 0x008fc400078e0009 */
[----:B------:R-:W-:-:S05]  /*1c150*/  @P0 IMAD.MOV.U32 R9, RZ, RZ, R130 ;  /* 0x000000ffff090224 */ /* 0x000fca00078e0082 */
[----:B------:R-:W3:Y:S04]  /*1c160*/  @P0 LDG.E.U8 R51, desc[UR56][R8.64] ;  /* 0x0000003808330981 */ /* 0x000ee8000c1e1100 */
[----:B---3--:R0:W-:Y:S04]  /*1c170*/  STL [R1+0x1000], R51 ;  /* 0x0010003301007387 */ /* 0x0081e80000100800 */
[----:B0-----:R-:W4:Y:S04]  /*1c180*/  LDL.LU R51, [R1+0x2a94] ;  /* 0x002a940001337983 */ /* 0x001f280000300800 */
[----:B------:R-:W3:Y:S01]  /*1c190*/  LDL R9, [R1+0x15dc] ;  /* 0x0015dc0001097983 */ /* 0x000ee20000100800 */
[----:B------:R-:W-:-:S02]  /*1c1a0*/  PRMT R48, RZ, 0x7610, R48 ;  /* 0x00007610ff307816 */ /* 0x000fc40000000030 */
[----:B------:R-:W-:Y:S01]  /*1c1b0*/  ISETP.GT.AND P1, PT, R6, 0x33, PT ;  /* 0x000000330600780c */ /* 0x000fe20003f24270 */
[----:B---3--:R-:W-:Y:S02]  /*1c1c0*/  @P0 IMAD.MOV.U32 R8, RZ, RZ, R9 ;  /* 0x000000ffff080224 */ /* 0x008fe400078e0009 */
[----:B------:R-:W-:-:S05]  /*1c1d0*/  @P0 IMAD.MOV.U32 R9, RZ, RZ, R132 ;  /* 0x000000ffff090224 */ /* 0x000fca00078e0084 */
[----:B------:R0:W3:Y:S05]  /*1c1e0*/  @P0 LDG.E.U8 R48, desc[UR56][R8.64] ;  /* 0x0000003808300981 */ /* 0x0000ea000c1e1100 */
[----:B0-----:R-:W-:Y:S01]  /*1c1f0*/  @P1 IMAD.MOV.U32 R8, RZ, RZ, R17 ;  /* 0x000000ffff081224 */ /* 0x001fe200078e0011 */
[----:B------:R-:W-:Y:S01]  /*1c200*/  PRMT R49, RZ, 0x7610, R49 ;  /* 0x00007610ff317816 */ /* 0x000fe20000000031 */
[----:B------:R-:W-:Y:S01]  /*1c210*/  @P1 IMAD.MOV.U32 R9, RZ, RZ, R134 ;  /* 0x000000ffff091224 */ /* 0x000fe200078e0086 */
[----:B------:R-:W-:-:S04]  /*1c220*/  PRMT R46, RZ, 0x7610, R46 ;  /* 0x00007610ff2e7816 */ /* 0x000fc8000000002e */
[----:B------:R0:W2:Y:S01]  /*1c230*/  @P1 LDG.E.U8 R49, desc[UR56][R8.64] ;  /* 0x0000003808311981 */ /* 0x0000a2000c1e1100 */
[----:B------:R-:W-:Y:S02]  /*1c240*/  PRMT R47, RZ, 0x7610, R47 ;  /* 0x00007610ff2f7816 */ /* 0x000fe4000000002f */
[----:B------:R-:W-:Y:S01]  /*1c250*/  ISETP.GT.AND P0, PT, R6, 0x34, PT ;  /* 0x000000340600780c */ /* 0x000fe20003f04270 */
[----:B0-----:R-:W-:Y:S02]  /*1c260*/  @P1 IMAD.MOV.U32 R8, RZ, RZ, R125 ;  /* 0x000000ffff081224 */ /* 0x001fe400078e007d */
[----:B------:R-:W-:-:S05]  /*1c270*/  @P1 IMAD.MOV.U32 R9, RZ, RZ, R136 ;  /* 0x000000ffff091224 */ /* 0x000fca00078e0088 */
[----:B------:R0:W4:Y:S01]  /*1c280*/  @P1 LDG.E.U8 R46, desc[UR56][R8.64] ;  /* 0x00000038082e1981 */ /* 0x000122000c1e1100 */
[----:B------:R-:W-:-:S03]  /*1c290*/  PRMT R21, RZ, 0x7610, R21 ;  /* 0x00007610ff157816 */ /* 0x000fc60000000015 */
[----:B---3--:R1:W-:Y:S04]  /*1c2a0*/  STL [R1+0x1020], R48 ;  /* 0x0010203001007387 */ /* 0x0083e80000100800 */
[----:B-1----:R-:W3:Y:S04]  /*1c2b0*/  LDL.LU R48, [R1+0x2a90] ;  /* 0x002a900001307983 */ /* 0x002ee80000300800 */
[----:B------:R-:W2:Y:S01]  /*1c2c0*/  LDL.LU R17, [R1+0x1588] ;  /* 0x0015880001117983 */ /* 0x000ea20000300800 */
[----:B0-----:R-:W-:Y:S02]  /*1c2d0*/  @P1 IMAD.MOV.U32 R8, RZ, RZ, R127 ;  /* 0x000000ffff081224 */ /* 0x001fe400078e007f */
[----:B------:R-:W-:-:S05]  /*1c2e0*/  @P1 IMAD.MOV.U32 R9, RZ, RZ, R138 ;  /* 0x000000ffff091224 */ /* 0x000fca00078e008a */
[----:B------:R0:W3:Y:S01]  /*1c2f0*/  @P1 LDG.E.U8 R47, desc[UR56][R8.64] ;  /* 0x00000038082f1981 */ /* 0x0000e2000c1e1100 */
[----:B------:R-:W-:Y:S01]  /*1c300*/  PRMT R44, RZ, 0x7610, R44 ;  /* 0x00007610ff2c7816 */ /* 0x000fe2000000002c */
[----:B0-----:R-:W-:Y:S02]  /*1c310*/  @P1 IMAD.MOV.U32 R8, RZ, RZ, R129 ;  /* 0x000000ffff081224 */ /* 0x001fe400078e0081 */
[----:B------:R-:W-:-:S05]  /*1c320*/  @P1 IMAD.MOV.U32 R9, RZ, RZ, R140 ;  /* 0x000000ffff091224 */ /* 0x000fca00078e008c */
[----:B------:R0:W3:Y:S01]  /*1c330*/  @P1 LDG.E.U8 R21, desc[UR56][R8.64] ;  /* 0x0000003808151981 */ /* 0x0000e2000c1e1100 */
[----:B------:R-:W-:Y:S01]  /*1c340*/  PRMT R45, RZ, 0x7610, R45 ;  /* 0x00007610ff2d7816 */ /* 0x000fe2000000002d */
[----:B0-----:R-:W-:Y:S02]  /*1c350*/  @P0 IMAD.MOV.U32 R8, RZ, RZ, R131 ;  /* 0x000000ffff080224 */ /* 0x001fe400078e0083 */
[----:B------:R-:W-:-:S05]  /*1c360*/  @P0 IMAD.MOV.U32 R9, RZ, RZ, R142 ;  /* 0x000000ffff090224 */ /* 0x000fca00078e008e */
[----:B------:R0:W3:Y:S01]  /*1c370*/  @P0 LDG.E.U8 R44, desc[UR56][R8.64] ;  /* 0x00000038082c0981 */ /* 0x0000e2000c1e1100 */
[----:B------:R-:W-:Y:S02]  /*1c380*/  PRMT R42, RZ, 0x7610, R42 ;  /* 0x00007610ff2a7816 */ /* 0x000fe4000000002a */
[----:B------:R-:W-:Y:S01]  /*1c390*/  ISETP.GT.AND P1, PT, R6, 0x35, PT ;  /* 0x000000350600780c */ /* 0x000fe20003f24270 */
        /* <DEDUP_REMOVED lines=14> */
[----:B------:R0:W3:Y:S02]  /*1c480*/  @P1 LDG.E.U8 R43, desc[UR56][R8.64] ;  /* 0x00000038082b1981 */ /* 0x0000e4000c1e1100 */
[----:B0-----:R-:W-:Y:S02]  /*1c490*/  @P1 IMAD.MOV.U32 R8, RZ, RZ, R141 ;  /* 0x000000ffff081224 */ /* 0x001fe400078e008d */
[----:B--2---:R-:W-:-:S05]  /*1c4a0*/  @P1 IMAD.MOV.U32 R9, RZ, RZ, R17 ;  /* 0x000000ffff091224 */ /* 0x004fca00078e0011 */
[----:B------:R-:W2:Y:S04]  /*1c4b0*/  @P1 LDG.E.U8 R40, desc[UR56][R8.64] ;  /* 0x0000003808281981 */ /* 0x000ea8000c1e1100 */
[----:B------:R0:W-:Y:S04]  /*1c4c0*/  STL [R1+0xf98], R49 ;  /* 0x000f983101007387 */ /* 0x0001e80000100800 */
[----:B0-----:R-:W2:Y:S04]  /*1c4d0*/  LDL.LU R49, [R1+0x2a8c] ;  /* 0x002a8c0001317983 */ /* 0x001ea80000300800 */
[----:B----4-:R0:W-:Y:S04]  /*1c4e0*/  STL [R1+0xfc0], R46 ;  /* 0x000fc02e01007387 */ /* 0x0101e80000100800 */
[----:B0-----:R-:W4:Y:S04]  /*1c4f0*/  LDL.LU R46, [R1+0x2a88] ;  /* 0x002a8800012e7983 */ /* 0x001f280000300800 */
[----:B---3--:R0:W-:Y:S04]  /*1c500*/  STL [R1+0xff0], R47 ;  /* 0x000ff02f01007387 */ /* 0x0081e80000100800 */
[----:B0-----:R-:W4:Y:S04]  /*1c510*/  LDL.LU R47, [R1+0x2a84] ;  /* 0x002a8400012f7983 */ /* 0x001f280000300800 */
[----:B------:R-:W-:Y:S04]  /*1c520*/  STL [R1+0x2a04], R21 ;  /* 0x002a041501007387 */ /* 0x000fe80000100800 */
[----:B------:R0:W-:Y:S04]  /*1c530*/  STL [R1+0xf88], R44 ;  /* 0x000f882c01007387 */ /* 0x0001e80000100800 */
[----:B0-----:R-:W3:Y:S04]  /*1c540*/  LDL.LU R44, [R1+0x2a80] ;  /* 0x002a8000012c7983 */ /* 0x001ee80000300800 */
[----:B------:R0:W-:Y:S04]  /*1c550*/  STL [R1+0xfb0], R45 ;  /* 0x000fb02d01007387 */ /* 0x0001e80000100800 */
[----:B0-----:R-:W3:Y:S04]  /*1c560*/  LDL.LU R45, [R1+0x2a7c] ;  /* 0x002a7c00012d7983 */ /* 0x001ee80000300800 */
[----:B------:R0:W-:Y:S04]  /*1c570*/  STL [R1+0xfe0], R42 ;  /* 0x000fe02a01007387 */ /* 0x0001e80000100800 */
[----:B0-----:R-:W3:Y:S04]  /*1c580*/  LDL.LU R42, [R1+0x2a78] ;  /* 0x002a7800012a7983 */ /* 0x001ee80000300800 */
[----:B------:R-:W-:Y:S04]  /*1c590*/  STL [R1+0x2a08], R18 ;  /* 0x002a081201007387 */ /* 0x000fe80000100800 */
[----:B------:R0:W-:Y:S04]  /*1c5a0*/  STL [R1+0xf78], R43 ;  /* 0x000f782b01007387 */ /* 0x0001e80000100800 */
[----:B0-----:R-:W3:Y:S04]  /*1c5b0*/  LDL.LU R43, [R1+0x2a74] ;  /* 0x002a7400012b7983 */ /* 0x001ee80000300800 */
[----:B------:R-:W-:Y:S04]  /*1c5c0*/  STL [R1+0x2a0c], R17 ;  /* 0x002a0c1101007387 */ /* 0x000fe80000100800 */
[----:B--2---:R0:W-:Y:S04]  /*1c5d0*/  STL [R1+0xfa0], R40 ;  /* 0x000fa02801007387 */ /* 0x0041e80000100800 */
[----:B0-----:R-:W2:Y:S04]  /*1c5e0*/  LDL.LU R40, [R1+0x2a70] ;  /* 0x002a700001287983 */ /* 0x001ea80000300800 */
[----:B------:R-:W4:Y:S01]  /*1c5f0*/  LDL R9, [R1+0x1580] ;  /* 0x0015800001097983 */ /* 0x000f220000100800 */
[----:B------:R-:W-:Y:S01]  /*1c600*/  PRMT R18, RZ, 0x7610, R18 ;  /* 0x00007610ff127816 */ /* 0x000fe20000000012 */
[----:B------:R-:W-:Y:S01]  /*1c610*/  @P1 IMAD.MOV.U32 R8, RZ, RZ, R143 ;  /* 0x000000ffff081224 */ /* 0x000fe200078e008f */
[----:B------:R-:W-:-:S04]  /*1c620*/  PRMT R15, RZ, 0x7610, R15 ;  /* 0x00007610ff0f7816 */ /* 0x000fc8000000000f */
[----:B----4-:R0:W4:Y:S04]  /*1c630*/  @P1 LDG.E.U8 R18, desc[UR56][R8.64] ;  /* 0x0000003808121981 */ /* 0x010128000c1e1100 */
[----:B------:R-:W3:Y:S01]  /*1c640*/  LDL R9, [R1+0x1578] ;  /* 0x0015780001097983 */ /* 0x000ee20000100800 */
[----:B0-----:R-:W-:Y:S01]  /*1c650*/  @P1 IMAD.MOV.U32 R8, RZ, RZ, R145 ;  /* 0x000000ffff081224 */ /* 0x001fe200078e0091 */
[----:B------:R-:W-:Y:S02]  /*1c660*/  ISETP.GT.AND P0, PT, R6, 0x36, PT ;  /* 0x000000360600780c */ /* 0x000fe40003f04270 */
[----:B----4-:R0:W-:Y:S04]  /*1c670*/  STL [R1+0x2a10], R18 ;  /* 0x002a101201007387 */ /* 0x0101e80000100800 */
[----:B---3--:R1:W3:Y:S04]  /*1c680*/  @P1 LDG.E.U8 R15, desc[UR56][R8.64] ;  /* 0x00000038080f1981 */ /* 0x0082e8000c1e1100 */
[----:B------:R-:W4:Y:S01]  /*1c690*/  LDL R9, [R1+0x1570] ;  /* 0x0015700001097983 */ /* 0x000f220000100800 */
[----:B0-----:R-:W-:-:S02]  /*1c6a0*/  PRMT R18, RZ, 0x7610, R18 ;  /* 0x00007610ff127816 */ /* 0x001fc40000000012 */
[----:B-1----:R-:W-:Y:S01]  /*1c6b0*/  @P0 IMAD.MOV.U32 R8, RZ, RZ, R147 ;  /* 0x000000ffff080224 */ /* 0x002fe200078e0093 */
[----:B------:R-:W-:-:S04]  /*1c6c0*/  PRMT R17, RZ, 0x7610, R17 ;  /* 0x00007610ff117816 */ /* 0x000fc80000000011 */
[----:B----4-:R0:W4:Y:S04]  /*1c6d0*/  @P0 LDG.E.U8 R18, desc[UR56][R8.64] ;  /* 0x0000003808120981 */ /* 0x010128000c1e1100 */
[----:B------:R-:W2:Y:S01]  /*1c6e0*/  LDL R9, [R1+0x1568] ;  /* 0x0015680001097983 */ /* 0x000ea20000100800 */
[----:B0-----:R-:W-:-:S05]  /*1c6f0*/  @P0 IMAD.MOV.U32 R8, RZ, RZ, R149 ;  /* 0x000000ffff080224 */ /* 0x001fca00078e0095 */
[----:B--2---:R0:W2:Y:S04]  /*1c700*/  @P0 LDG.E.U8 R17, desc[UR56][R8.64] ;  /* 0x0000003808110981 */ /* 0x0040a8000c1e1100 */
[----:B------:R-:W3:Y:S04]  /*1c710*/  LDL R9, [R1+0x1560] ;  /* 0x0015600001097983 */ /* 0x000ee80000100800 */
[----:B------:R-:W-:Y:S04]  /*1c720*/  STL.64 [R1+0x2348], R150 ;  /* 0x0023489601007387 */ /* 0x000fe80000100a00 */
[----:B------:R-:W-:Y:S04]  /*1c730*/  STL.64 [R1+0x2340], R148 ;  /* 0x0023409401007387 */ /* 0x000fe80000100a00 */
[----:B------:R-:W-:Y:S04]  /*1c740*/  STL.64 [R1+0x2338], R146 ;  /* 0x0023389201007387 */ /* 0x000fe80000100a00 */
[----:B------:R1:W-:Y:S02]  /*1c750*/  STL.64 [R1+0x2330], R144 ;  /* 0x0023309001007387 */ /* 0x0003e40000100a00 */
[----:B-1----:R-:W-:-:S02]  /*1c760*/  IMAD.MOV.U32 R145, RZ, RZ, R41 ;  /* 0x000000ffff917224 */ /* 0x002fc400078e0029 */
[----:B------:R-:W4:Y:S04]  /*1c770*/  LDL.LU R41, [R1+0x2a6c] ;  /* 0x002a6c0001297983 */ /* 0x000f280000300800 */
[----:B------:R1:W-:Y:S04]  /*1c780*/  STL.64 [R1+0x2328], R142 ;  /* 0x0023288e01007387 */ /* 0x0003e80000100a00 */
[----:B------:R-:W-:Y:S04]  /*1c790*/  STL.64 [R1+0x2320], R140 ;  /* 0x0023208c01007387 */ /* 0x000fe80000100a00 */
[----:B------:R0:W-:Y:S04]  /*1c7a0*/  STL.64 [R1+0x2318], R138 ;  /* 0x0023188a01007387 */ /* 0x0001e80000100a00 */
[----:B------:R0:W-:Y:S01]  /*1c7b0*/  STL.64 [R1+0x2310], R136 ;  /* 0x0023108801007387 */ /* 0x0001e20000100a00 */
[----:B-1----:R-:W-:-:S02]  /*1c7c0*/  IMAD.MOV.U32 R142, RZ, RZ, R39 ;  /* 0x000000ffff8e7224 */ /* 0x002fc400078e0027 */
[----:B------:R-:W-:Y:S02]  /*1c7d0*/  IMAD.MOV.U32 R147, RZ, RZ, R37 ;  /* 0x000000ffff937224 */ /* 0x000fe400078e0025 */
[----:B0-----:R-:W-:Y:S02]  /*1c7e0*/  IMAD.MOV.U32 R138, RZ, RZ, R36 ;  /* 0x000000ffff8a7224 */ /* 0x001fe400078e0024 */
[----:B------:R-:W-:Y:S02]  /*1c7f0*/  IMAD.MOV.U32 R137, RZ, RZ, R38 ;  /* 0x000000ffff897224 */ /* 0x000fe400078e0026 */
[----:B------:R-:W2:Y:S04]  /*1c800*/  LDL.LU R38, [R1+0x2a68] ;  /* 0x002a680001267983 */ /* 0x000ea80000300800 */
[----:B------:R-:W2:Y:S04]  /*1c810*/  LDL.LU R39, [R1+0x2a64] ;  /* 0x002a640001277983 */ /* 0x000ea80000300800 */
[----:B------:R-:W3:Y:S01]  /*1c820*/  LDL.LU R36, [R1+0x2a60] ;  /* 0x002a600001247983 */ /* 0x000ee20000300800 */
[----:B------:R-:W-:-:S03]  /*1c830*/  IMAD.MOV.U32 R143, RZ, RZ, R35 ;  /* 0x000000ffff8f7224 */ /* 0x000fc600078e0023 */
[----:B------:R-:W3:Y:S01]  /*1c840*/  LDL.LU R37, [R1+0x2a5c] ;  /* 0x002a5c0001257983 */ /* 0x000ee20000300800 */
[----:B------:R-:W-:-:S03]  /*1c850*/  IMAD.MOV.U32 R149, RZ, RZ, R32 ;  /* 0x000000ffff957224 */ /* 0x000fc600078e0020 */
[----:B------:R0:W-:Y:S01]  /*1c860*/  STL.64 [R1+0x2308], R134 ;  /* 0x0023088601007387 */ /* 0x0001e20000100a00 */
[----:B------:R-:W-:Y:S02]  /*1c870*/  @P0 IMAD.MOV.U32 R8, RZ, RZ, R151 ;  /* 0x000000ffff080224 */ /* 0x000fe400078e0097 */
[----:B------:R-:W-:Y:S02]  /*1c880*/  IMAD.MOV.U32 R148, RZ, RZ, R33 ;  /* 0x000000ffff947224 */ /* 0x000fe400078e0021 */
[----:B------:R-:W-:Y:S02]  /*1c890*/  IMAD.MOV.U32 R151, RZ, RZ, R30 ;  /* 0x000000ffff977224 */ /* 0x000fe400078e001e */
[----:B------:R-:W-:Y:S02]  /*1c8a0*/  IMAD.MOV.U32 R139, RZ, RZ, R31 ;  /* 0x000000ffff8b7224 */ /* 0x000fe400078e001f */
[----:B0-----:R-:W-:Y:S02]  /*1c8b0*/  IMAD.MOV.U32 R135, RZ, RZ, R34 ;  /* 0x000000ffff877224 */ /* 0x001fe400078e0022 */
[----:B------:R-:W3:Y:S04]  /*1c8c0*/  LDL.LU R34, [R1+0x2a58] ;  /* 0x002a580001227983 */ /* 0x000ee80000300800 */
[----:B------:R-:W3:Y:S01]  /*1c8d0*/  LDL.LU R35, [R1+0x2a54] ;  /* 0x002a540001237983 */ /* 0x000ee20000300800 */
[----:B------:R-:W-:-:S03]  /*1c8e0*/  IMAD.MOV.U32 R136, RZ, RZ, R28 ;  /* 0x000000ffff887224 */ /* 0x000fc600078e001c */
        /* <DEDUP_REMOVED lines=10> */
[----:B------:R-:W3:Y:S04]  /*1c990*/  LDL.LU R29, [R1+0x2a3c] ;  /* 0x002a3c00011d7983 */ /* 0x000ee80000300800 */
[----:B------:R-:W3:Y:S04]  /*1c9a0*/  LDL.LU R26, [R1+0x2a38] ;  /* 0x002a3800011a7983 */ /* 0x000ee80000300800 */
[----:B------:R-:W3:Y:S04]  /*1c9b0*/  LDL.LU R27, [R1+0x2a34] ;  /* 0x002a3400011b7983 */ /* 0x000ee80000300800 */
[----:B------:R-:W3:Y:S04]  /*1c9c0*/  LDL.LU R24, [R1+0x2a30] ;  /* 0x002a300001187983 */ /* 0x000ee80000300800 */
[----:B------:R-:W3:Y:S04]  /*1c9d0*/  LDL.LU R25, [R1+0x2a2c] ;  /* 0x002a2c0001197983 */ /* 0x000ee80000300800 */
[----:B------:R-:W3:Y:S04]  /*1c9e0*/  LDL R134, [R1+0x154c] ;  /* 0x00154c0001867983 */ /* 0x000ee80000100800 */
[----:B------:R0:W-:Y:S04]  /*1c9f0*/  STL.64 [R1+0x2300], R132 ;  /* 0x0023008401007387 */ /* 0x0001e80000100a00 */
[----:B0-----:R-:W3:Y:S04]  /*1ca00*/  LDL R132, [R1+0x1554] ;  /* 0x0015540001847983 */ /* 0x001ee80000100800 */
[----:B------:R-:W3:Y:S04]  /*1ca10*/  LDL R133, [R1+0x1548] ;  /* 0x0015480001857983 */ /* 0x000ee80000100800 */
[----:B------:R0:W-:Y:S04]  /*1ca20*/  STL.64 [R1+0x22f8], R130 ;  /* 0x0022f88201007387 */ /* 0x0001e80000100a00 */
[----:B0-----:R-:W3:Y:S04]  /*1ca30*/  LDL R130, [R1+0x155c] ;  /* 0x00155c0001827983 */ /* 0x001ee80000100800 */
[----:B------:R-:W3:Y:S04]  /*1ca40*/  LDL R131, [R1+0x1550] ;  /* 0x0015500001837983 */ /* 0x000ee80000100800 */
[----:B------:R0:W-:Y:S04]  /*1ca50*/  STL.64 [R1+0x22f0], R128 ;  /* 0x0022f08001007387 */ /* 0x0001e80000100a00 */
[----:B0-----:R-:W3:Y:S04]  /*1ca60*/  LDL R128, [R1+0x1558] ;  /* 0x0015580001807983 */ /* 0x001ee80000100800 */
[----:B------:R-:W-:Y:S04]  /*1ca70*/  STL.64 [R1+0x22e8], R126 ;  /* 0x0022e87e01007387 */ /* 0x000fe80000100a00 */
        /* <DEDUP_REMOVED lines=42> */
[----:B----4-:R-:W-:Y:S04]  /*1cd20*/  STL.64 [R1+0x2190], R40 ;  /* 0x0021902801007387 */ /* 0x010fe80000100a00 */
[----:B--2---:R-:W-:Y:S04]  /*1cd30*/  STL.64 [R1+0x2188], R38 ;  /* 0x0021882601007387 */ /* 0x004fe80000100a00 */
[----:B---3--:R-:W-:Y:S04]  /*1cd40*/  STL.64 [R1+0x2180], R36 ;  /* 0x0021802401007387 */ /* 0x008fe80000100a00 */
[----:B------:R-:W-:Y:S04]  /*1cd50*/  STL.64 [R1+0x2178], R34 ;  /* 0x0021782201007387 */ /* 0x000fe80000100a00 */
[----:B------:R-:W-:Y:S04]  /*1cd60*/  STL.64 [R1+0x2170], R32 ;  /* 0x0021702001007387 */ /* 0x000fe80000100a00 */
[----:B------:R-:W-:Y:S04]  /*1cd70*/  STL.64 [R1+0x2168], R30 ;  /* 0x0021681e01007387 */ /* 0x000fe80000100a00 */
[----:B------:R-:W-:Y:S04]  /*1cd80*/  STL.64 [R1+0x2160], R28 ;  /* 0x0021601c01007387 */ /* 0x000fe80000100a00 */
[----:B------:R0:W-:Y:S04]  /*1cd90*/  STL.64 [R1+0x2158], R26 ;  /* 0x0021581a01007387 */ /* 0x0001e80000100a00 */
[----:B------:R1:W-:Y:S01]  /*1cda0*/  STL.64 [R1+0x2150], R24 ;  /* 0x0021501801007387 */ /* 0x0003e20000100a00 */
[----:B------:R-:W-:-:S02]  /*1cdb0*/  PRMT R21, RZ, 0x7610, R21 ;  /* 0x00007610ff157816 */ /* 0x000fc40000000015 */
[----:B------:R-:W-:Y:S01]  /*1cdc0*/  ISETP.GT.AND P1, PT, R6, 0x37, PT ;  /* 0x000000370600780c */ /* 0x000fe20003f24270 */
[----:B0-----:R-:W2:Y:S01]  /*1cdd0*/  LDL R26, [R1+0x1540] ;  /* 0x00154000011a7983 */ /* 0x001ea20000100800 */
[----:B------:R-:W-:-:S03]  /*1cde0*/  PRMT R129, RZ, 0x7610, R129 ;  /* 0x00007610ff817816 */ /* 0x000fc60000000081 */
[----:B------:R0:W3:Y:S04]  /*1cdf0*/  @P0 LDG.E.U8 R21, desc[UR56][R8.64] ;  /* 0x0000003808150981 */ /* 0x0000e8000c1e1100 */
[----:B-1----:R-:W4:Y:S01]  /*1ce00*/  LDL R25, [R1+0x1544] ;  /* 0x0015440001197983 */ /* 0x002f220000100800 */
[----:B------:R-:W-:-:S03]  /*1ce10*/  PRMT R84, RZ, 0x7610, R84 ;  /* 0x00007610ff547816 */ /* 0x000fc60000000054 */
[----:B------:R-:W3:Y:S04]  /*1ce20*/  LDL R27, [R1+0x1538] ;  /* 0x00153800011b7983 */ /* 0x000ee80000100800 */
[----:B------:R-:W3:Y:S01]  /*1ce30*/  LDL R24, [R1+0x153c] ;  /* 0x00153c0001187983 */ /* 0x000ee20000100800 */
[----:B------:R-:W-:-:S03]  /*1ce40*/  PRMT R76, RZ, 0x7610, R76 ;  /* 0x00007610ff4c7816 */ /* 0x000fc6000000004c */
[----:B------:R-:W3:Y:S04]  /*1ce50*/  LDL R29, [R1+0x1530] ;  /* 0x00153000011d7983 */ /* 0x000ee80000100800 */
[----:B------:R-:W3:Y:S01]  /*1ce60*/  LDL R28, [R1+0x1534] ;  /* 0x00153400011c7983 */ /* 0x000ee20000100800 */
[----:B0-----:R-:W-:Y:S02]  /*1ce70*/  @P0 IMAD.MOV.U32 R8, RZ, RZ, R130 ;  /* 0x000000ffff080224 */ /* 0x001fe400078e0082 */
[----:B------:R-:W-:-:S05]  /*1ce80*/  @P0 IMAD.MOV.U32 R9, RZ, RZ, R128 ;  /* 0x000000ffff090224 */ /* 0x000fca00078e0080 */
[----:B------:R0:W3:Y:S02]  /*1ce90*/  @P0 LDG.E.U8 R129, desc[UR56][R8.64] ;  /* 0x0000003808810981 */ /* 0x0000e4000c1e1100 */
[----:B0-----:R-:W-:Y:S02]  /*1cea0*/  @P1 IMAD.MOV.U32 R8, RZ, RZ, R132 ;  /* 0x000000ffff081224 */ /* 0x001fe400078e0084 */
[----:B------:R-:W-:-:S05]  /*1ceb0*/  @P1 IMAD.MOV.U32 R9, RZ, RZ, R131 ;  /* 0x000000ffff091224 */ /* 0x000fca00078e0083 */
[----:B------:R0:W3:Y:S02]  /*1cec0*/  @P1 LDG.E.U8 R84, desc[UR56][R8.64] ;  /* 0x0000003808541981 */ /* 0x0000e4000c1e1100 */
[----:B0-----:R-:W-:Y:S02]  /*1ced0*/  @P1 IMAD.MOV.U32 R8, RZ, RZ, R134 ;  /* 0x000000ffff081224 */ /* 0x001fe400078e0086 */
[----:B------:R-:W-:-:S05]  /*1cee0*/  @P1 IMAD.MOV.U32 R9, RZ, RZ, R133 ;  /* 0x000000ffff091224 */ /* 0x000fca00078e0085 */
[----:B------:R4:W3:Y:S02]  /*1cef0*/  @P1 LDG.E.U8 R76, desc[UR56][R8.64] ;  /* 0x00000038084c1981 */ /* 0x0008e4000c1e1100 */
[----:B----4-:R-:W-:Y:S02]  /*1cf00*/  @P1 IMAD.MOV.U32 R8, RZ, RZ, R25 ;  /* 0x000000ffff081224 */ /* 0x010fe400078e0019 */
[----:B------:R-:W4:Y:S01]  /*1cf10*/  LDL R25, [R1+0x152c] ;  /* 0x00152c0001197983 */ /* 0x000f220000100800 */
[----:B--2---:R-:W-:-:S03]  /*1cf20*/  @P1 IMAD.MOV.U32 R9, RZ, RZ, R26 ;  /* 0x000000ffff091224 */ /* 0x004fc600078e001a */
[----:B------:R-:W2:Y:S01]  /*1cf30*/  LDL R26, [R1+0x1528] ;  /* 0x00152800011a7983 */ /* 0x000ea20000100800 */
[----:B------:R-:W-:Y:S02]  /*1cf40*/  PRMT R75, RZ, 0x7610, R75 ;  /* 0x00007610ff4b7816 */ /* 0x000fe4000000004b */
[----:B------:R-:W-:Y:S02]  /*1cf50*/  ISETP.GT.AND P0, PT, R6, 0x38, PT ;  /* 0x000000380600780c */ /* 0x000fe40003f04270 */
[----:B------:R-:W-:Y:S02]  /*1cf60*/  PRMT R74, RZ, 0x7610, R74 ;  /* 0x00007610ff4a7816 */ /* 0x000fe4000000004a */
[----:B------:R3:W2:Y:S01]  /*1cf70*/  @P1 LDG.E.U8 R75, desc[UR56][R8.64] ;  /* 0x00000038084b1981 */ /* 0x0006a2000c1e1100 */
        /* <DEDUP_REMOVED lines=8> */
[----:B------:R-:W-:Y:S01]  /*1d000*/  PRMT R102, RZ, 0x7610, R102 ;  /* 0x00007610ff667816 */ /* 0x000fe20000000066 */
[----:B------:R-:W3:Y:S04]  /*1d010*/  LDL R29, [R1+0x1510] ;  /* 0x00151000011d7983 */ /* 0x000ee80000100800 */
[----:B------:R4:W3:Y:S04]  /*1d020*/  @P0 LDG.E.U8 R111, desc[UR56][R8.64] ;  /* 0x00000038086f0981 */ /* 0x0008e8000c1e1100 */
[----:B------:R-:W3:Y:S01]  /*1d030*/  LDL R28, [R1+0x1514] ;  /* 0x00151400011c7983 */ /* 0x000ee20000100800 */
[----:B----4-:R-:W-:-:S03]  /*1d040*/  @P0 IMAD.MOV.U32 R8, RZ, RZ, R25 ;  /* 0x000000ffff080224 */ /* 0x010fc600078e0019 */
[----:B------:R-:W4:Y:S01]  /*1d050*/  LDL R25, [R1+0x151c] ;  /* 0x00151c0001197983 */ /* 0x000f220000100800 */
[----:B--2---:R-:W-:-:S03]  /*1d060*/  @P0 IMAD.MOV.U32 R9, RZ, RZ, R26 ;  /* 0x000000ffff090224 */ /* 0x004fc600078e001a */
[----:B------:R-:W2:Y:S04]  /*1d070*/  LDL R26, [R1+0x1518] ;  /* 0x00151800011a7983 */ /* 0x000ea80000100800 */
[----:B------:R3:W2:Y:S01]  /*1d080*/  @P0 LDG.E.U8 R102, desc[UR56][R8.64] ;  /* 0x0000003808660981 */ /* 0x0006a2000c1e1100 */
[----:B------:R-:W-:Y:S01]  /*1d090*/  PRMT R93, RZ, 0x7610, R93 ;  /* 0x00007610ff5d7816 */ /* 0x000fe2000000005d */
[----:B---3--:R-:W-:Y:S02]  /*1d0a0*/  @P0 IMAD.MOV.U32 R8, RZ, RZ, R24 ;  /* 0x000000ffff080224 */ /* 0x008fe400078e0018 */
[----:B------:R-:W3:Y:S01]  /*1d0b0*/  LDL R24, [R1+0x150c] ;  /* 0x00150c0001187983 */ /* 0x000ee20000100800 */
[----:B------:R-:W-:-:S03]  /*1d0c0*/  @P0 IMAD.MOV.U32 R9, RZ, RZ, R27 ;  /* 0x000000ffff090224 */ /* 0x000fc600078e001b */
[----:B------:R-:W3:Y:S04]  /*1d0d0*/  LDL R27, [R1+0x1508] ;  /* 0x00150800011b7983 */ /* 0x000ee80000100800 */
[----:B------:R4:W3:Y:S02]  /*1d0e0*/  @P0 LDG.E.U8 R93, desc[UR56][R8.64] ;  /* 0x00000038085d0981 */ /* 0x0008e4000c1e1100 */
[----:B----4-:R-:W-:Y:S02]  /*1d0f0*/  @P0 IMAD.MOV.U32 R8, RZ, RZ, R25 ;  /* 0x000000ffff080224 */ /* 0x010fe400078e0019 */
[----:B------:R-:W4:Y:S01]  /*1d100*/  LDL R25, [R1+0x1504] ;  /* 0x0015040001197983 */ /* 0x000f220000100800 */
[----:B------:R-:W-:Y:S01]  /*1d110*/  ISETP.GT.AND P1, PT, R6, 0x39, PT ;  /* 0x000000390600780c */ /* 0x000fe20003f24270 */
[----:B--2---:R-:W-:Y:S01]  /*1d120*/  @P0 IMAD.MOV.U32 R9, RZ, RZ, R26 ;  /* 0x000000ffff090224 */ /* 0x004fe200078e001a */
[----:B------:R-:W-:Y:S01]  /*1d130*/  PRMT R83, RZ, 0x7610, R83 ;  /* 0x00007610ff537816 */ /* 0x000fe20000000053 */
[----:B------:R-:W2:Y:S01]  /*1d140*/  LDL R26, [R1+0x1500] ;  /* 0x00150000011a7983 */ /* 0x000ea20000100800 */
[----:B------:R-:W-:-:S04]  /*1d150*/  PRMT R110, RZ, 0x7610, R110 ;  /* 0x00007610ff6e7816 */ /* 0x000fc8000000006e */
[----:B------:R0:W2:Y:S05]  /*1d160*/  @P0 LDG.E.U8 R83, desc[UR56][R8.64] ;  /* 0x0000003808530981 */ /* 0x0000aa000c1e1100 */
[----:B0-----:R-:W-:Y:S02]  /*1d170*/  @P1 IMAD.MOV.U32 R8, RZ, RZ, R28 ;  /* 0x000000ffff081224 */ /* 0x001fe400078e001c */
[----:B------:R-:W-:Y:S01]  /*1d180*/  @P1 IMAD.MOV.U32 R9, RZ, RZ, R29 ;  /* 0x000000ffff091224 */ /* 0x000fe200078e001d */
[----:B------:R-:W-:Y:S01]  /*1d190*/  PRMT R101, RZ, 0x7610, R101 ;  /* 0x00007610ff657816 */ /* 0x000fe20000000065 */
[----:B------:R-:W2:Y:S04]  /*1d1a0*/  LDL R29, [R1+0x14f0] ;  /* 0x0014f000011d7983 */ /* 0x000ea80000100800 */
[----:B------:R3:W2:Y:S04]  /*1d1b0*/  @P1 LDG.E.U8 R110, desc[UR56][R8.64] ;  /* 0x00000038086e1981 */ /* 0x0006a8000c1e1100 */
[----:B------:R-:W2:Y:S01]  /*1d1c0*/  LDL R28, [R1+0x14f4] ;  /* 0x0014f400011c7983 */ /* 0x000ea20000100800 */
[----:B---3--:R-:W-:-:S02]  /*1d1d0*/  @P1 IMAD.MOV.U32 R8, RZ, RZ, R24 ;  /* 0x000000ffff081224 */ /* 0x008fc400078e0018 */
[----:B------:R-:W-:Y:S01]  /*1d1e0*/  @P1 IMAD.MOV.U32 R9, RZ, RZ, R27 ;  /* 0x000000ffff091224 */ /* 0x000fe200078e001b */
[----:B------:R-:W3:Y:S04]  /*1d1f0*/  LDL R24, [R1+0x14fc] ;  /* 0x0014fc0001187983 */ /* 0x000ee80000100800 */
[----:B------:R-:W3:Y:S04]  /*1d200*/  LDL R27, [R1+0x14f8] ;  /* 0x0014f800011b7983 */ /* 0x000ee80000100800 */
[----:B------:R4:W3:Y:S02]  /*1d210*/  @P1 LDG.E.U8 R101, desc[UR56][R8.64] ;  /* 0x0000003808651981 */ /* 0x0008e4000c1e1100 */
[----:B----4-:R-:W-:-:S02]  /*1d220*/  @P1 IMAD.MOV.U32 R8, RZ, RZ, R25 ;  /* 0x000000ffff081224 */ /* 0x010fc400078e0019 */
        /* <DEDUP_REMOVED lines=9> */
[----:B------:R-:W3:Y:S01]  /*1d2c0*/  LDL R24, [R1+0x14e4] ;  /* 0x0014e40001187983 */ /* 0x000ee20000100800 */
[----:B------:R-:W-:-:S03]  /*1d2d0*/  @P1 IMAD.MOV.U32 R9, RZ, RZ, R27 ;  /* 0x000000ffff091224 */ /* 0x000fc600078e001b */
[----:B------:R-:W3:Y:S04]  /*1d2e0*/  LDL R27, [R1+0x14e0] ;  /* 0x0014e000011b7983 */ /* 0x000ee80000100800 */
[----:B------:R0:W3:Y:S02]  /*1d2f0*/  @P1 LDG.E.U8 R82, desc[UR56][R8.64] ;  /* 0x0000003808521981 */ /* 0x0000e4000c1e1100 */
[----:B0-----:R-:W-:Y:S02]  /*1d300*/  @P0 IMAD.MOV.U32 R8, RZ, RZ, R28 ;  /* 0x000000ffff080224 */ /* 0x001fe400078e001c */
        /* <DEDUP_REMOVED lines=30> */
[----:B---3--:R-:W-:-:S03]  /*1d4f0*/  @P1 IMAD.MOV.U32 R8, RZ, RZ, R24 ;  /* 0x000000ffff081224 */ /* 0x008fc600078e0018 */
[----:B------:R-:W3:Y:S01]  /*1d500*/  LDL R24, [R1+0x14bc] ;  /* 0x0014bc0001187983 */ /* 0x000ee20000100800 */
[----:B------:R-:W-:-:S03]  /*1d510*/  @P1 IMAD.MOV.U32 R9, RZ, RZ, R27 ;  /* 0x000000ffff091224 */ /* 0x000fc600078e001b */
[----:B------:R-:W3:Y:S04]  /*1d520*/  LDL R27, [R1+0x14b8] ;  /* 0x0014b800011b7983 */ /* 0x000ee80000100800 */
        /* <DEDUP_REMOVED lines=53> */
[----:B------:R-:W-:Y:S01]  /*1d880*/  PRMT R88, RZ, 0x7610, R88 ;  /* 0x00007610ff587816 */ /* 0x000fe20000000058 */
[----:B--2---:R-:W-:Y:S01]  /*1d890*/  @P1 IMAD.MOV.U32 R9, RZ, RZ, R26 ;  /* 0x000000ffff091224 */ /* 0x004fe200078e001a */
[----:B------:R-:W-:Y:S01]  /*1d8a0*/  ISETP.GT.AND P0, PT, R6, 0x3e, PT ;  /* 0x0000003e0600780c */ /* 0x000fe20003f04270 */
[----:B------:R-:W2:Y:S01]  /*1d8b0*/  LDL R26, [R1+0x1468] ;  /* 0x00146800011a7983 */ /* 0x000ea20000100800 */
[----:B------:R-:W-:-:S03]  /*1d8c0*/  PRMT R79, RZ, 0x7610, R79 ;  /* 0x00007610ff4f7816 */ /* 0x000fc6000000004f */
[----:B------:R3:W2:Y:S01]  /*1d8d0*/  @P1 LDG.E.U8 R88, desc[UR56][R8.64] ;  /* 0x0000003808581981 */ /* 0x0006a2000c1e1100 */
[----:B------:R-:W-:Y:S01]  /*1d8e0*/  PRMT R105, RZ, 0x7610, R105 ;  /* 0x00007610ff697816 */ /* 0x000fe20000000069 */
[----:B---3--:R-:W-:Y:S02]  /*1d8f0*/  @P1 IMAD.MOV.U32 R8, RZ, RZ, R24 ;  /* 0x000000ffff081224 */ /* 0x008fe400078e0018 */
[----:B------:R-:W3:Y:S01]  /*1d900*/  LDL R24, [R1+0x1464] ;  /* 0x0014640001187983 */ /* 0x000ee20000100800 */
[----:B------:R-:W-:-:S03]  /*1d910*/  @P1 IMAD.MOV.U32 R9, RZ, RZ, R27 ;  /* 0x000000ffff091224 */ /* 0x000fc600078e001b */
[----:B------:R-:W3:Y:S04]  /*1d920*/  LDL R27, [R1+0x1460] ;  /* 0x00146000011b7983 */ /* 0x000ee80000100800 */
[----:B------:R0:W3:Y:S04]  /*1d930*/  @P1 LDG.E.U8 R79, desc[UR56][R8.64] ;  /* 0x00000038084f1981 */ /* 0x0000e8000c1e1100 */
[----:B------:R-:W3:Y:S04]  /*1d940*/  LDL.LU R133, [R1+0xef8] ;  /* 0x000ef80001857983 */ /* 0x000ee80000300800 */
[----:B------:R-:W3:Y:S01]  /*1d950*/  LDL.LU R134, [R1+0xeec] ;  /* 0x000eec0001867983 */ /* 0x000ee20000300800 */
[----:B0-----:R-:W-:-:S02]  /*1d960*/  @P0 IMAD.MOV.U32 R8, RZ, RZ, R28 ;  /* 0x000000ffff080224 */ /* 0x001fc400078e001c */
[----:B------:R-:W-:-:S05]  /*1d970*/  @P0 IMAD.MOV.U32 R9, RZ, RZ, R29 ;  /* 0x000000ffff090224 */ /* 0x000fca00078e001d */
[----:B------:R4:W3:Y:S02]  /*1d980*/  @P0 LDG.E.U8 R105, desc[UR56][R8.64] ;  /* 0x0000003808690981 */ /* 0x0008e4000c1e1100 */
[----:B----4-:R-:W-:Y:S02]  /*1d990*/  @P0 IMAD.MOV.U32 R8, RZ, RZ, R25 ;  /* 0x000000ffff080224 */ /* 0x010fe400078e0019 */
[----:B------:R-:W4:Y:S01]  /*1d9a0*/  LDL R25, [R1+0x145c] ;  /* 0x00145c0001197983 */ /* 0x000f220000100800 */
[----:B------:R-:W-:Y:S01]  /*1d9b0*/  PRMT R96, RZ, 0x7610, R96 ;  /* 0x00007610ff607816 */ /* 0x000fe20000000060 */
[----:B--2---:R-:W-:Y:S02]  /*1d9c0*/  @P0 IMAD.MOV.U32 R9, RZ, RZ, R26 ;  /* 0x000000ffff090224 */ /* 0x004fe400078e001a */
[----:B------:R-:W2:Y:S01]  /*1d9d0*/  LDL R26, [R1+0x1458] ;  /* 0x00145800011a7983 */ /* 0x000ea20000100800 */
[----:B------:R-:W-:-:S03]  /*1d9e0*/  PRMT R87, RZ, 0x7610, R87 ;  /* 0x00007610ff577816 */ /* 0x000fc60000000057 */
[----:B------:R3:W2:Y:S04]  /*1d9f0*/  @P0 LDG.E.U8 R96, desc[UR56][R8.64] ;  /* 0x0000003808600981 */ /* 0x0006a8000c1e1100 */
[----:B------:R-:W2:Y:S04]  /*1da00*/  LDL.LU R131, [R1+0xedc] ;  /* 0x000edc0001837983 */ /* 0x000ea80000300800 */
[----:B------:R-:W2:Y:S01]  /*1da10*/  LDL.LU R132, [R1+0xecc] ;  /* 0x000ecc0001847983 */ /* 0x000ea20000300800 */
[----:B---3--:R-:W-:-:S03]  /*1da20*/  @P0 IMAD.MOV.U32 R8, RZ, RZ, R24 ;  /* 0x000000ffff080224 */ /* 0x008fc600078e0018 */
[----:B------:R-:W3:Y:S01]  /*1da30*/  LDL R24, [R1+0x1454] ;  /* 0x0014540001187983 */ /* 0x000ee20000100800 */
[----:B------:R-:W-:-:S05]  /*1da40*/  @P0 IMAD.MOV.U32 R9, RZ, RZ, R27 ;  /* 0x000000ffff090224 */ /* 0x000fca00078e001b */
[----:B------:R0:W3:Y:S02]  /*1da50*/  @P0 LDG.E.U8 R87, desc[UR56][R8.64] ;  /* 0x0000003808570981 */ /* 0x0000e4000c1e1100 */
[----:B0-----:R-:W-:Y:S02]  /*1da60*/  LOP3.LUT R9, R133, 0xffff, RZ, 0xc0, !PT ;  /* 0x0000ffff85097812 */ /* 0x001fe400078ec0ff */
[----:B------:R-:W-:-:S04]  /*1da70*/  LOP3.LUT R8, R134, 0xffff, RZ, 0xc0, !PT ;  /* 0x0000ffff86087812 */ /* 0x000fc800078ec0ff */
[----:B------:R-:W-:Y:S01]  /*1da80*/  PRMT R31, R9, 0x3340, R8 ;  /* 0x00003340091f7816 */ /* 0x000fe20000000008 */
[----:B----4-:R-:W-:Y:S02]  /*1da90*/  @P0 IMAD.MOV.U32 R8, RZ, RZ, R25 ;  /* 0x000000ffff080224 */ /* 0x010fe400078e0019 */
[----:B------:R-:W4:Y:S01]  /*1daa0*/  LDL R25, [R1+0x1450] ;  /* 0x0014500001197983 */ /* 0x000f220000100800 */
[----:B------:R-:W-:Y:S01]  /*1dab0*/  PRMT R78, RZ, 0x7610, R78 ;  /* 0x00007610ff4e7816 */ /* 0x000fe2000000004e */
[----:B--2---:R-:W-:Y:S02]  /*1dac0*/  @P0 IMAD.MOV.U32 R9, RZ, RZ, R26 ;  /* 0x000000ffff090224 */ /* 0x004fe400078e001a */
[----:B------:R-:W2:Y:S04]  /*1dad0*/  LDL.LU R133, [R1+0xec0] ;  /* 0x000ec00001857983 */ /* 0x000ea80000300800 */
[----:B------:R0:W2:Y:S01]  /*1dae0*/  @P0 LDG.E.U8 R78, desc[UR56][R8.64] ;  /* 0x00000038084e0981 */ /* 0x0000a2000c1e1100 */
[----:B------:R-:W-:-:S03]  /*1daf0*/  ISETP.GT.AND P0, PT, R6, 0x3f, PT ;  /* 0x0000003f0600780c */ /* 0x000fc60003f04270 */
[----:B------:R-:W2:Y:S01]  /*1db00*/  LDL.LU R134, [R1+0xeb0] ;  /* 0x000eb00001867983 */ /* 0x000ea20000300800 */
[----:B0-----:R-:W-:Y:S02]  /*1db10*/  LOP3.LUT R9, R131, 0xffff, RZ, 0xc0, !PT ;  /* 0x0000ffff83097812 */ /* 0x001fe400078ec0ff */
[----:B------:R-:W-:-:S04]  /*1db20*/  LOP3.LUT R8, R132, 0xffff, RZ, 0xc0, !PT ;  /* 0x0000ffff84087812 */ /* 0x000fc800078ec0ff */
[----:B------:R-:W-:-:S03]  /*1db30*/  PRMT R32, R9, 0x3340, R8 ;  /* 0x0000334009207816 */ /* 0x000fc60000000008 */
[----:B---3--:R-:W-:Y:S02]  /*1db40*/  @P0 IMAD.MOV.U32 R8, RZ, RZ, R24 ;  /* 0x000000ffff080224 */ /* 0x008fe400078e0018 */
[----:B------:R-:W3:Y:S01]  /*1db50*/  LDL R24, [R1+0x144c] ;  /* 0x00144c0001187983 */ /* 0x000ee20000100800 */
[----:B----4-:R-:W-:-:S03]  /*1db60*/  @P0 IMAD.MOV.U32 R9, RZ, RZ, R25 ;  /* 0x000000ffff090224 */ /* 0x010fc600078e0019 */
[----:B------:R-:W4:Y:S01]  /*1db70*/  LDL R25, [R1+0x1448] ;  /* 0x0014480001197983 */ /* 0x000f220000100800 */
[----:B------:R-:W-:-:S03]  /*1db80*/  PRMT R104, RZ, 0x7610, R104 ;  /* 0x00007610ff687816 */ /* 0x000fc60000000068 */
[----:B------:R-:W4:Y:S04]  /*1db90*/  LDL.LU R128, [R1+0xea4] ;  /* 0x000ea40001807983 */ /* 0x000f280000300800 */
[----:B------:R2:W4:Y:S04]  /*1dba0*/  @P0 LDG.E.U8 R104, desc[UR56][R8.64] ;  /* 0x0000003808680981 */ /* 0x000528000c1e1100 */
[----:B------:R-:W4:Y:S01]  /*1dbb0*/  LDL.LU R130, [R1+0xe94] ;  /* 0x000e940001827983 */ /* 0x000f220000300800 */
[----:B--2---:R-:W-:Y:S02]  /*1dbc0*/  LOP3.LUT R9, R133, 0xffff, RZ, 0xc0, !PT ;  /* 0x0000ffff85097812 */ /* 0x004fe400078ec0ff */
[----:B------:R-:W-:-:S04]  /*1dbd0*/  LOP3.LUT R8, R134, 0xffff, RZ, 0xc0, !PT ;  /* 0x0000ffff86087812 */ /* 0x000fc800078ec0ff */
[----:B------:R-:W-:Y:S01]  /*1dbe0*/  PRMT R29, R9, 0x3340, R8 ;  /* 0x00003340091d7816 */ /* 0x000fe20000000008 */
[----:B---3--:R-:W-:Y:S02]  /*1dbf0*/  @P0 IMAD.MOV.U32 R8, RZ, RZ, R24 ;  /* 0x000000ffff080224 */ /* 0x008fe400078e0018 */
[----:B------:R-:W2:Y:S01]  /*1dc00*/  LDL R24, [R1+0x1444] ;  /* 0x0014440001187983 */ /* 0x000ea20000100800 */
[----:B----4-:R-:W-:-:S03]  /*1dc10*/  @P0 IMAD.MOV.U32 R9, RZ, RZ, R25 ;  /* 0x000000ffff090224 */ /* 0x010fc600078e0019 */
[----:B------:R-:W3:Y:S04]  /*1dc20*/  LDL R25, [R1+0x1440] ;  /* 0x0014400001197983 */ /* 0x000ee80000100800 */
[----:B------:R-:W4:Y:S04]  /*1dc30*/  LDL.LU R131, [R1+0xe88] ;  /* 0x000e880001837983 */ /* 0x000f280000300800 */
[----:B------:R-:W4:Y:S04]  /*1dc40*/  LDL.LU R132, [R1+0xe78] ;  /* 0x000e780001847983 */ /* 0x000f280000300800 */
[----:B------:R-:W4:Y:S04]  /*1dc50*/  LDL.LU R133, [R1+0xe50] ;  /* 0x000e500001857983 */ /* 0x000f280000300800 */
[----:B------:R-:W4:Y:S01]  /*1dc60*/  LDL.LU R134, [R1+0xe3c] ;  /* 0x000e3c0001867983 */ /* 0x000f220000300800 */
[----:B------:R-:W-:-:S03]  /*1dc70*/  PRMT R95, RZ, 0x7610, R95 ;  /* 0x00007610ff5f7816 */ /* 0x000fc6000000005f */
[----:B------:R-:W4:Y:S04]  /*1dc80*/  LDL R26, [R1+0x1438] ;  /* 0x00143800011a7983 */ /* 0x000f280000100800 */
[----:B------:R0:W4:Y:S02]  /*1dc90*/  @P0 LDG.E.U8 R95, desc[UR56][R8.64] ;  /* 0x00000038085f0981 */ /* 0x000124000c1e1100 */
[----:B0-----:R-:W-:Y:S02]  /*1dca0*/  LOP3.LUT R9, R128, 0xffff, RZ, 0xc0, !PT ;  /* 0x0000ffff80097812 */ /* 0x001fe400078ec0ff */
[----:B------:R-:W-:-:S04]  /*1dcb0*/  LOP3.LUT R8, R130, 0xffff, RZ, 0xc0, !PT ;  /* 0x0000ffff82087812 */ /* 0x000fc800078ec0ff */
[----:B------:R-:W-:Y:S01]  /*1dcc0*/  PRMT R30, R9, 0x3340, R8 ;  /* 0x00003340091e7816 */ /* 0x000fe20000000008 */
[----:B--2---:R-:W-:Y:S01]  /*1dcd0*/  @P0 IMAD.MOV.U32 R8, RZ, RZ, R24 ;  /* 0x000000ffff080224 */ /* 0x004fe200078e0018 */
[----:B------:R-:W-:Y:S01]  /*1dce0*/  PRMT R86, RZ, 0x7610, R86 ;  /* 0x00007610ff567816 */ /* 0x000fe20000000056 */
[----:B---3--:R-:W-:Y:S01]  /*1dcf0*/  @P0 IMAD.MOV.U32 R9, RZ, RZ, R25 ;  /* 0x000000ffff090224 */ /* 0x008fe200078e0019 */
[----:B----4-:R-:W-:-:S04]  /*1dd00*/  LOP3.LUT R24, R131, 0xffff, RZ, 0xc0, !PT ;  /* 0x0000ffff83187812 */ /* 0x010fc800078ec0ff */
[----:B------:R0:W2:Y:S01]  /*1dd10*/  @P0 LDG.E.U8 R86, desc[UR56][R8.64] ;  /* 0x0000003808560981 */ /* 0x0000a2000c1e1100 */
[----:B------:R-:W-:-:S04]  /*1dd20*/  LOP3.LUT R25, R132, 0xffff, RZ, 0xc0, !PT ;  /* 0x0000ffff84197812 */ /* 0x000fc800078ec0ff */
[----:B------:R-:W-:Y:S02]  /*1dd30*/  PRMT R27, R24, 0x3340, R25 ;  /* 0x00003340181b7816 */ /* 0x000fe40000000019 */
[----:B------:R-:W3:Y:S01]  /*1dd40*/  LDL R24, [R1+0x143c] ;  /* 0x00143c0001187983 */ /* 0x000ee20000100800 */
[----:B0-----:R-:W-:-:S03]  /*1dd50*/  LOP3.LUT R9, R133, 0xffff, RZ, 0xc0, !PT ;  /* 0x0000ffff85097812 */ /* 0x001fc600078ec0ff */
[----:B------:R-:W4:Y:S01]  /*1dd60*/  LDL R25, [R1+0xe40] ;  /* 0x000e400001197983 */ /* 0x000f220000100800 */
[----:B------:R-:W-:-:S03]  /*1dd70*/  LOP3.LUT R8, R134, 0xffff, RZ, 0xc0, !PT ;  /* 0x0000ffff86087812 */ /* 0x000fc600078ec0ff */
[----:B------:R-:W2:Y:S04]  /*1dd80*/  LDL.LU R128, [R1+0xf0c] ;  /* 0x000f0c0001807983 */ /* 0x000ea80000300800 */
[----:B------:R-:W2:Y:S04]  /*1dd90*/  LDL.LU R133, [R1+0xf00] ;  /* 0x000f000001857983 */ /* 0x000ea80000300800 */
[----:B------:R-:W2:Y:S01]  /*1dda0*/  LDL.LU R134, [R1+0xef0] ;  /* 0x000ef00001867983 */ /* 0x000ea20000300800 */
[----:B------:R-:W-:Y:S02]  /*1ddb0*/  LOP3.LUT R13, R13, 0xffff, RZ, 0xc0, !PT ;  /* 0x0000ffff0d0d7812 */ /* 0x000fe400078ec0ff */
[----:B------:R-:W-:Y:S01]  /*1ddc0*/  LOP3.LUT R12, R12, 0xffff, RZ, 0xc0, !PT ;  /* 0x0000ffff0c0c7812 */ /* 0x000fe200078ec0ff */
[----:B------:R-:W2:Y:S01]  /*1ddd0*/  LDL.LU R130, [R1+0xee0] ;  /* 0x000ee00001827983 */ /* 0x000ea20000300800 */
[----:B------:R-:W-:-:S02]  /*1dde0*/  LOP3.LUT R11, R11, 0xffff, RZ, 0xc0, !PT ;  /* 0x0000ffff0b0b7812 */ /* 0x000fc400078ec0ff */
[----:B------:R-:W-:Y:S01]  /*1ddf0*/  LOP3.LUT R10, R10, 0xffff, RZ, 0xc0, !PT ;  /* 0x0000ffff0a0a7812 */ /* 0x000fe200078ec0ff */
[----:B------:R-:W2:Y:S01]  /*1de00*/  LDL.LU R131, [R1+0xed0] ;  /* 0x000ed00001837983 */ /* 0x000ea20000300800 */
[----:B------:R-:W-:Y:S02]  /*1de10*/  PRMT R12, R13, 0x3340, R12 ;  /* 0x000033400d0c7816 */ /* 0x000fe4000000000c */
[----:B------:R-:W-:Y:S01]  /*1de20*/  PRMT R11, R11, 0x3340, R10 ;  /* 0x000033400b0b7816 */ /* 0x000fe2000000000a */
[----:B------:R-:W-:Y:S01]  /*1de30*/  @P0 IMAD.MOV.U32 R13, RZ, RZ, R26 ;  /* 0x000000ffff0d0224 */ /* 0x000fe200078e001a */
[----:B------:R-:W-:Y:S01]  /*1de40*/  PRMT R77, RZ, 0x7610, R77 ;  /* 0x00007610ff4d7816 */ /* 0x000fe2000000004d */
[----:B------:R-:W2:Y:S01]  /*1de50*/  LDL.LU R132, [R1+0xebc] ;  /* 0x000ebc0001847983 */ /* 0x000ea20000300800 */
[----:B------:R-:W-:Y:S02]  /*1de60*/  PRMT R11, R12, 0x5410, R11 ;  /* 0x000054100c0b7816 */ /* 0x000fe4000000000b */
[----:B------:R-:W-:-:S02]  /*1de70*/  PRMT R28, R9, 0x3340, R8 ;  /* 0x00003340091c7816 */ /* 0x000fc40000000008 */
[----:B------:R-:W-:Y:S02]  /*1de80*/  PRMT R8, R31, 0x5410, R32 ;  /* 0x000054101f087816 */ /* 0x000fe40000000020 */
[----:B------:R-:W-:Y:S02]  /*1de90*/  PRMT R9, R29, 0x5410, R30 ;  /* 0x000054101d097816 */ /* 0x000fe4000000001e */
[----:B------:R-:W-:Y:S01]  /*1dea0*/  PRMT R10, R27, 0x5410, R28 ;  /* 0x000054101b0a7816 */ /* 0x000fe2000000001c */
[----:B---3--:R-:W-:-:S05]  /*1deb0*/  @P0 IMAD.MOV.U32 R12, RZ, RZ, R24 ;  /* 0x000000ffff0c0224 */ /* 0x008fca00078e0018 */
[----:B------:R0:W3:Y:S01]  /*1dec0*/  @P0 LDG.E.U8 R77, desc[UR56][R12.64] ;  /* 0x000000380c4d0981 */ /* 0x0000e2000c1e1100 */
[----:B------:R-:W-:Y:S06]  /*1ded0*/  BAR.SYNC.DEFER_BLOCKING 0x0 ;  /* 0x0000000000007b1d */ /* 0x000fec0000010000 */
[----:B----4-:R2:W-:Y:S02]  /*1dee0*/  STS.128 [R25+UR58], R8 ;  /* 0x0000000819007988 */ /* 0x0105e40008000c3a */
[----:B--2---:R-:W-:Y:S02]  /*1def0*/  LOP3.LUT R10, R133, 0xffff, RZ, 0xc0, !PT ;  /* 0x0000ffff850a7812 */ /* 0x004fe400078ec0ff */
[----:B------:R-:W-:Y:S01]  /*1df00*/  LOP3.LUT R9, R134, 0xffff, RZ, 0xc0, !PT ;  /* 0x0000ffff86097812 */ /* 0x000fe200078ec0ff */
[----:B------:R-:W2:Y:S04]  /*1df10*/  LDL.LU R133, [R1+0xeac] ;  /* 0x000eac0001857983 */ /* 0x000ea80000300800 */
[----:B------:R-:W4:Y:S01]  /*1df20*/  LDL.LU R134, [R1+0xe9c] ;  /* 0x000e9c0001867983 */ /* 0x000f220000300800 */
[----:B------:R-:W-:-:S02]  /*1df30*/  LOP3.LUT R11, R128, 0xffff, RZ, 0xc0, !PT ;  /* 0x0000ffff800b7812 */ /* 0x000fc400078ec0ff */
[----:B------:R-:W-:Y:S01]  /*1df40*/  LOP3.LUT R8, R130, 0xffff, RZ, 0xc0, !PT ;  /* 0x0000ffff82087812 */ /* 0x000fe200078ec0ff */
[----:B------:R-:W3:Y:S01]  /*1df50*/  LDL.LU R127, [R1+0xe8c] ;  /* 0x000e8c00017f7983 */ /* 0x000ee20000300800 */
[----:B------:R-:W-:Y:S02]  /*1df60*/  PRMT R28, R11, 0x3340, R10 ;  /* 0x000033400b1c7816 */ /* 0x000fe4000000000a */
[----:B------:R-:W-:Y:S01]  /*1df70*/  LOP3.LUT R11, R131, 0xffff, RZ, 0xc0, !PT ;  /* 0x0000ffff830b7812 */ /* 0x000fe200078ec0ff */
[----:B------:R-:W3:Y:S04]  /*1df80*/  LDL.LU R128, [R1+0xe7c] ;  /* 0x000e7c0001807983 */ /* 0x000ee80000300800 */
[----:B------:R-:W3:Y:S01]  /*1df90*/  LDL.LU R130, [R1+0xe54] ;  /* 0x000e540001827983 */ /* 0x000ee20000300800 */
[----:B------:R-:W-:-:S03]  /*1dfa0*/  PRMT R29, R9, 0x3340, R8 ;  /* 0x00003340091d7816 */ /* 0x000fc60000000008 */
[----:B------:R-:W3:Y:S01]  /*1dfb0*/  LDL.LU R131, [R1+0xe44] ;  /* 0x000e440001837983 */ /* 0x000ee20000300800 */
[----:B------:R-:W-:-:S03]  /*1dfc0*/  LOP3.LUT R10, R132, 0xffff, RZ, 0xc0, !PT ;  /* 0x0000ffff840a7812 */ /* 0x000fc600078ec0ff */
[----:B------:R-:W3:Y:S01]  /*1dfd0*/  LDL.LU R132, [R1+0xe30] ;  /* 0x000e300001847983 */ /* 0x000ee20000300800 */
[----:B--2---:R-:W-:-:S03]  /*1dfe0*/  LOP3.LUT R9, R133, 0xffff, RZ, 0xc0, !PT ;  /* 0x0000ffff85097812 */ /* 0x004fc600078ec0ff */
[----:B------:R-:W2:Y:S01]  /*1dff0*/  LDL.LU R133, [R1+0xe24] ;  /* 0x000e240001857983 */ /* 0x000ea20000300800 */
[----:B----4-:R-:W-:-:S03]  /*1e000*/  LOP3.LUT R8, R134, 0xffff, RZ, 0xc0, !PT ;  /* 0x0000ffff86087812 */ /* 0x010fc600078ec0ff */
[----:B------:R-:W4:Y:S01]  /*1e010*/  LDL.LU R134, [R1+0xe10] ;  /* 0x000e100001867983 */ /* 0x000f220000300800 */
[----:B------:R-:W-:Y:S02]  /*1e020*/  PRMT R27, R9, 0x3340, R8 ;  /* 0x00003340091b7816 */ /* 0x000fe40000000008 */
[----:B------:R-:W-:Y:S02]  /*1e030*/  PRMT R26, R11, 0x3340, R10 ;  /* 0x000033400b1a7816 */ /* 0x000fe4000000000a */
[----:B---3--:R-:W-:Y:S02]  /*1e040*/  LOP3.LUT R10, R128, 0xffff, RZ, 0xc0, !PT ;  /* 0x0000ffff800a7812 */ /* 0x008fe400078ec0ff */
[----:B------:R-:W3:Y:S01]  /*1e050*/  LDL.LU R128, [R1+0xf10] ;  /* 0x000f100001807983 */ /* 0x000ee20000300800 */
[----:B------:R-:W-:Y:S02]  /*1e060*/  LOP3.LUT R9, R130, 0xffff, RZ, 0xc0, !PT ;  /* 0x0000ffff82097812 */ /* 0x000fe400078ec0ff */
[----:B------:R-:W-:-:S04]  /*1e070*/  LOP3.LUT R8, R131, 0xffff, RZ, 0xc0, !PT ;  /* 0x0000ffff83087812 */ /* 0x000fc800078ec0ff */
[----:B0-----:R-:W-:Y:S02]  /*1e080*/  PRMT R13, R9, 0x3340, R8 ;  /* 0x00003340090d7816 */ /* 0x001fe40000000008 */
[----:B--2---:R-:W-:Y:S02]  /*1e090*/  LOP3.LUT R9, R133, 0xffff, RZ, 0xc0, !PT ;  /* 0x0000ffff85097812 */ /* 0x004fe400078ec0ff */
[----:B------:R-:W2:Y:S01]  /*1e0a0*/  LDL.LU R133, [R1+0xf04] ;  /* 0x000f040001857983 */ /* 0x000ea20000300800 */
[----:B----4-:R-:W-:-:S03]  /*1e0b0*/  LOP3.LUT R8, R134, 0xffff, RZ, 0xc0, !PT ;  /* 0x0000ffff86087812 */ /* 0x010fc600078ec0ff */
[----:B------:R-:W4:Y:S01]  /*1e0c0*/  LDL.LU R134, [R1+0xef4] ;  /* 0x000ef40001867983 */ /* 0x000f220000300800 */
[----:B------:R-:W-:Y:S02]  /*1e0d0*/  LOP3.LUT R11, R127, 0xffff, RZ, 0xc0, !PT ;  /* 0x0000ffff7f0b7812 */ /* 0x000fe400078ec0ff */
[----:B------:R-:W-:Y:S01]  /*1e0e0*/  LOP3.LUT R250, R250, 0xffff, RZ, 0xc0, !PT ;  /* 0x0000fffffafa7812 */ /* 0x000fe200078ec0ff */
[----:B------:R-:W3:Y:S01]  /*1e0f0*/  LDL.LU R130, [R1+0xee4] ;  /* 0x000ee40001827983 */ /* 0x000ee20000300800 */
[----:B------:R-:W-:Y:S02]  /*1e100*/  PRMT R24, R11, 0x3340, R10 ;  /* 0x000033400b187816 */ /* 0x000fe4000000000a */
[----:B------:R-:W-:Y:S01]  /*1e110*/  LOP3.LUT R10, R132, 0xffff, RZ, 0xc0, !PT ;  /* 0x0000ffff840a7812 */ /* 0x000fe200078ec0ff */
[----:B------:R-:W3:Y:S01]  /*1e120*/  LDL.LU R131, [R1+0xed4] ;  /* 0x000ed40001837983 */ /* 0x000ee20000300800 */
[----:B------:R-:W-:Y:S02]  /*1e130*/  PRMT R11, R8, 0x3340, R250 ;  /* 0x00003340080b7816 */ /* 0x000fe400000000fa */
[----:B------:R-:W-:Y:S01]  /*1e140*/  PRMT R12, R10, 0x3340, R9 ;  /* 0x000033400a0c7816 */ /* 0x000fe20000000009 */
[----:B------:R-:W3:Y:S01]  /*1e150*/  LDL.LU R132, [R1+0xec4] ;  /* 0x000ec40001847983 */ /* 0x000ee20000300800 */
[----:B------:R-:W-:-:S02]  /*1e160*/  PRMT R8, R28, 0x5410, R29 ;  /* 0x000054101c087816 */ /* 0x000fc4000000001d */
[----:B------:R-:W-:Y:S02]  /*1e170*/  PRMT R9, R26, 0x5410, R27 ;  /* 0x000054101a097816 */ /* 0x000fe4000000001b */
[----:B------:R-:W-:Y:S02]  /*1e180*/  PRMT R10, R24, 0x5410, R13 ;  /* 0x00005410180a7816 */ /* 0x000fe4000000000d */
[----:B------:R-:W-:-:S05]  /*1e190*/  PRMT R11, R12, 0x5410, R11 ;  /* 0x000054100c0b7816 */ /* 0x000fca000000000b */
[----:B------:R2:W-:Y:S02]  /*1e1a0*/  STS.128 [R25+UR58+0x2000], R8 ;  /* 0x0020000819007988 */ /* 0x0005e40008000c3a */
[----:B--2---:R-:W-:Y:S02]  /*1e1b0*/  LOP3.LUT R10, R133, 0xffff, RZ, 0xc0, !PT ;  /* 0x0000ffff850a7812 */ /* 0x004fe400078ec0ff */
[----:B------:R-:W2:Y:S01]  /*1e1c0*/  LDL.LU R133, [R1+0xeb4] ;  /* 0x000eb40001857983 */ /* 0x000ea20000300800 */
[----:B----4-:R-:W-:-:S03]  /*1e1d0*/  LOP3.LUT R9, R134, 0xffff, RZ, 0xc0, !PT ;  /* 0x0000ffff86097812 */ /* 0x010fc600078ec0ff */
[----:B------:R-:W4:Y:S01]  /*1e1e0*/  LDL.LU R134, [R1+0xea0] ;  /* 0x000ea00001867983 */ /* 0x000f220000300800 */
[----:B---3--:R-:W-:Y:S02]  /*1e1f0*/  LOP3.LUT R11, R128, 0xffff, RZ, 0xc0, !PT ;  /* 0x0000ffff800b7812 */ /* 0x008fe400078ec0ff */
[----:B------:R-:W-:Y:S01]  /*1e200*/  LOP3.LUT R8, R130, 0xffff, RZ, 0xc0, !PT ;  /* 0x0000ffff82087812 */ /* 0x000fe200078ec0ff */
[----:B------:R-:W3:Y:S01]  /*1e210*/  LDL.LU R127, [R1+0xe90] ;  /* 0x000e9000017f7983 */ /* 0x000ee20000300800 */
[----:B------:R-:W-:Y:S02]  /*1e220*/  PRMT R27, R11, 0x3340, R10 ;  /* 0x000033400b1b7816 */ /* 0x000fe4000000000a */
[----:B------:R-:W-:Y:S01]  /*1e230*/  LOP3.LUT R11, R131, 0xffff, RZ, 0xc0, !PT ;  /* 0x0000ffff830b7812 */ /* 0x000fe200078ec0ff */
[----:B------:R-:W3:Y:S01]  /*1e240*/  LDL.LU R128, [R1+0xe80] ;  /* 0x000e800001807983 */ /* 0x000ee20000300800 */
[----:B------:R-:W-:-:S03]  /*1e250*/  PRMT R28, R9, 0x3340, R8 ;  /* 0x00003340091c7816 */ /* 0x000fc60000000008 */
[----:B------:R-:W3:Y:S01]  /*1e260*/  LDL.LU R130, [R1+0xe58] ;  /* 0x000e580001827983 */ /* 0x000ee20000300800 */
[----:B------:R-:W-:-:S03]  /*1e270*/  LOP3.LUT R10, R132, 0xffff, RZ, 0xc0, !PT ;  /* 0x0000ffff840a7812 */ /* 0x000fc600078ec0ff */
[----:B------:R-:W3:Y:S04]  /*1e280*/  LDL.LU R131, [R1+0xe48] ;  /* 0x000e480001837983 */ /* 0x000ee80000300800 */
        /* <DEDUP_REMOVED lines=8> */
[----:B------:R-:W-:Y:S01]  /*1e310*/  LOP3.LUT R9, R130, 0xffff, RZ, 0xc0, !PT ;  /* 0x0000ffff82097812 */ /* 0x000fe200078ec0ff */
[----:B------:R-:W3:Y:S01]  /*1e320*/  LDL.LU R127, [R1+0xf14] ;  /* 0x000f1400017f7983 */ /* 0x000ee20000300800 */
[----:B------:R-:W-:Y:S02]  /*1e330*/  LOP3.LUT R8, R131, 0xffff, RZ, 0xc0, !PT ;  /* 0x0000ffff83087812 */ /* 0x000fe400078ec0ff */
[----:B------:R-:W-:-:S02]  /*1e340*/  LOP3.LUT R10, R128, 0xffff, RZ, 0xc0, !PT ;  /* 0x0000ffff800a7812 */ /* 0x000fc400078ec0ff */
[----:B------:R-:W-:Y:S01]  /*1e350*/  PRMT R13, R9, 0x3340, R8 ;  /* 0x00003340090d7816 */ /* 0x000fe20000000008 */
[----:B------:R-:W3:Y:S01]  /*1e360*/  LDL.LU R128, [R1+0xf08] ;  /* 0x000f080001807983 */ /* 0x000ee20000300800 */
[----:B----4-:R-:W-:-:S03]  /*1e370*/  LOP3.LUT R8, R134, 0xffff, RZ, 0xc0, !PT ;  /* 0x0000ffff86087812 */ /* 0x010fc600078ec0ff */
[----:B------:R-:W4:Y:S01]  /*1e380*/  LDL.LU R134, [R1+0xefc] ;  /* 0x000efc0001867983 */ /* 0x000f220000300800 */
[----:B------:R-:W-:Y:S02]  /*1e390*/  PRMT R250, R11, 0x3340, R10 ;  /* 0x000033400bfa7816 */ /* 0x000fe4000000000a */
[----:B------:R-:W-:Y:S01]  /*1e3a0*/  LOP3.LUT R10, R132, 0xffff, RZ, 0xc0, !PT ;  /* 0x0000ffff840a7812 */ /* 0x000fe200078ec0ff */
[----:B------:R-:W3:Y:S01]  /*1e3b0*/  LDL.LU R130, [R1+0xee8] ;  /* 0x000ee80001827983 */ /* 0x000ee20000300800 */
[----:B--2---:R-:W-:Y:S02]  /*1e3c0*/  LOP3.LUT R9, R133, 0xffff, RZ, 0xc0, !PT ;  /* 0x0000ffff85097812 */ /* 0x004fe400078ec0ff */
[----:B------:R-:W-:Y:S01]  /*1e3d0*/  LOP3.LUT R252, R252, 0xffff, RZ, 0xc0, !PT ;  /* 0x0000fffffcfc7812 */ /* 0x000fe200078ec0ff */
[----:B------:R-:W2:Y:S01]  /*1e3e0*/  LDL.LU R131, [R1+0xed8] ;  /* 0x000ed80001837983 */ /* 0x000ea20000300800 */
[----:B------:R-:W-:Y:S02]  /*1e3f0*/  PRMT R12, R10, 0x3340, R9 ;  /* 0x000033400a0c7816 */ /* 0x000fe40000000009 */
[----:B------:R-:W-:Y:S01]  /*1e400*/  PRMT R11, R8, 0x3340, R252 ;  /* 0x00003340080b7816 */ /* 0x000fe200000000fc */
[----:B------:R-:W2:Y:S01]  /*1e410*/  LDL.LU R132, [R1+0xec8] ;  /* 0x000ec80001847983 */ /* 0x000ea20000300800 */
[----:B------:R-:W-:-:S02]  /*1e420*/  PRMT R8, R27, 0x5410, R28 ;  /* 0x000054101b087816 */ /* 0x000fc4000000001c */
[----:B------:R-:W-:Y:S01]  /*1e430*/  PRMT R9, R24, 0x5410, R26 ;  /* 0x0000541018097816 */ /* 0x000fe2000000001a */
[----:B------:R-:W2:Y:S01]  /*1e440*/  LDL.LU R133, [R1+0xeb8] ;  /* 0x000eb80001857983 */ /* 0x000ea20000300800 */
[----:B------:R-:W-:Y:S02]  /*1e450*/  PRMT R10, R250, 0x5410, R13 ;  /* 0x00005410fa0a7816 */ /* 0x000fe4000000000d */
[----:B------:R-:W-:-:S05]  /*1e460*/  PRMT R11, R12, 0x5410, R11 ;  /* 0x000054100c0b7816 */ /* 0x000fca000000000b */
[----:B------:R4:W-:Y:S02]  /*1e470*/  STS.128 [R25+UR58+0x4000], R8 ;  /* 0x0040000819007988 */ /* 0x0009e40008000c3a */
[----:B----4-:R-:W-:Y:S02]  /*1e480*/  LOP3.LUT R9, R134, 0xffff, RZ, 0xc0, !PT ;  /* 0x0000ffff86097812 */ /* 0x010fe400078ec0ff */
[----:B------:R-:W4:Y:S01]  /*1e490*/  LDL.LU R134, [R1+0xea8] ;  /* 0x000ea80001867983 */ /* 0x000f220000300800 */
[----:B---3--:R-:W-:Y:S02]  /*1e4a0*/  LOP3.LUT R11, R127, 0xffff, RZ, 0xc0, !PT ;  /* 0x0000ffff7f0b7812 */ /* 0x008fe400078ec0ff */
[----:B------:R-:W-:Y:S01]  /*1e4b0*/  LOP3.LUT R10, R128, 0xffff, RZ, 0xc0, !PT ;  /* 0x0000ffff800a7812 */ /* 0x000fe200078ec0ff */
[----:B------:R-:W3:Y:S01]  /*1e4c0*/  LDL.LU R126, [R1+0xe98] ;  /* 0x000e9800017e7983 */ /* 0x000ee20000300800 */
[----:B------:R-:W-:-:S03]  /*1e4d0*/  LOP3.LUT R8, R130, 0xffff, RZ, 0xc0, !PT ;  /* 0x0000ffff82087812 */ /* 0x000fc600078ec0ff */
[----:B------:R-:W3:Y:S01]  /*1e4e0*/  LDL.LU R127, [R1+0xe84] ;  /* 0x000e8400017f7983 */ /* 0x000ee20000300800 */
[----:B------:R-:W-:Y:S02]  /*1e4f0*/  PRMT R26, R11, 0x3340, R10 ;  /* 0x000033400b1a7816 */ /* 0x000fe4000000000a */
[----:B------:R-:W-:Y:S01]  /*1e500*/  PRMT R27, R9, 0x3340, R8 ;  /* 0x00003340091b7816 */ /* 0x000fe20000000008 */
[----:B------:R-:W3:Y:S01]  /*1e510*/  LDL.LU R128, [R1+0xe5c] ;  /* 0x000e5c0001807983 */ /* 0x000ee20000300800 */
[----:B--2---:R-:W-:-:S03]  /*1e520*/  LOP3.LUT R11, R131, 0xffff, RZ, 0xc0, !PT ;  /* 0x0000ffff830b7812 */ /* 0x004fc600078ec0ff */
[----:B------:R-:W2:Y:S04]  /*1e530*/  LDL.LU R130, [R1+0xe4c] ;  /* 0x000e4c0001827983 */ /* 0x000ea80000300800 */
[----:B------:R-:W2:Y:S01]  /*1e540*/  LDL.LU R131, [R1+0xe38] ;  /* 0x000e380001837983 */ /* 0x000ea20000300800 */
[----:B----4-:R-:W-:-:S03]  /*1e550*/  LOP3.LUT R8, R134, 0xffff, RZ, 0xc0, !PT ;  /* 0x0000ffff86087812 */ /* 0x010fc600078ec0ff */
[----:B------:R-:W4:Y:S01]  /*1e560*/  LDL.LU R134, [R1+0xe2c] ;  /* 0x000e2c0001867983 */ /* 0x000f220000300800 */
[----:B------:R-:W-:Y:S02]  /*1e570*/  LOP3.LUT R10, R132, 0xffff, RZ, 0xc0, !PT ;  /* 0x0000ffff840a7812 */ /* 0x000fe400078ec0ff */
[----:B------:R-:W-:Y:S01]  /*1e580*/  LOP3.LUT R9, R133, 0xffff, RZ, 0xc0, !PT ;  /* 0x0000ffff85097812 */ /* 0x000fe200078ec0ff */
[----:B------:R-:W2:Y:S04]  /*1e590*/  LDL.LU R132, [R1+0xe20] ;  /* 0x000e200001847983 */ /* 0x000ea80000300800 */
[----:B------:R-:W2:Y:S01]  /*1e5a0*/  LDL.LU R133, [R1+0xe04] ;  /* 0x000e040001857983 */ /* 0x000ea20000300800 */
[----:B------:R-:W-:Y:S02]  /*1e5b0*/  PRMT R24, R11, 0x3340, R10 ;  /* 0x000033400b187816 */ /* 0x000fe4000000000a */
[----:B---3--:R-:W-:-:S02]  /*1e5c0*/  LOP3.LUT R11, R126, 0xffff, RZ, 0xc0, !PT ;  /* 0x0000ffff7e0b7812 */ /* 0x008fc400078ec0ff */
[----:B------:R-:W-:-:S04]  /*1e5d0*/  LOP3.LUT R10, R127, 0xffff, RZ, 0xc0, !PT ;  /* 0x0000ffff7f0a7812 */ /* 0x000fc800078ec0ff */
[----:B------:R-:W-:Y:S02]  /*1e5e0*/  PRMT R250, R11, 0x3340, R10 ;  /* 0x000033400bfa7816 */ /* 0x000fe4000000000a */
[----:B------:R-:W-:Y:S02]  /*1e5f0*/  PRMT R252, R9, 0x3340, R8 ;  /* 0x0000334009fc7816 */ /* 0x000fe40000000008 */
[----:B----4-:R-:W-:Y:S02]  /*1e600*/  LOP3.LUT R10, R134, 0xffff, RZ, 0xc0, !PT ;  /* 0x0000ffff860a7812 */ /* 0x010fe400078ec0ff */
[----:B------:R-:W3:Y:S01]  /*1e610*/  LDL.LU R134, [R1+0xe08] ;  /* 0x000e080001867983 */ /* 0x000ee20000300800 */
[----:B------:R-:W-:Y:S02]  /*1e620*/  LOP3.LUT R9, R128, 0xffff, RZ, 0xc0, !PT ;  /* 0x0000ffff80097812 */ /* 0x000fe400078ec0ff */
[----:B--2---:R-:W-:Y:S02]  /*1e630*/  LOP3.LUT R8, R130, 0xffff, RZ, 0xc0, !PT ;  /* 0x0000ffff82087812 */ /* 0x004fe400078ec0ff */
[----:B------:R-:W-:-:S02]  /*1e640*/  LOP3.LUT R11, R131, 0xffff, RZ, 0xc0, !PT ;  /* 0x0000ffff830b7812 */ /* 0x000fc400078ec0ff */
[----:B------:R-:W-:Y:S02]  /*1e650*/  PRMT R13, R9, 0x3340, R8 ;  /* 0x00003340090d7816 */ /* 0x000fe40000000008 */
[----:B------:R-:W-:Y:S02]  /*1e660*/  LOP3.LUT R9, R132, 0xffff, RZ, 0xc0, !PT ;  /* 0x0000ffff84097812 */ /* 0x000fe400078ec0ff */
[----:B------:R-:W-:Y:S02]  /*1e670*/  LOP3.LUT R8, R133, 0xffff, RZ, 0xc0, !PT ;  /* 0x0000ffff85087812 */ /* 0x000fe400078ec0ff */
[----:B------:R-:W-:Y:S02]  /*1e680*/  PRMT R12, R11, 0x3340, R10 ;  /* 0x000033400b0c7816 */ /* 0x000fe4000000000a */
[----:B------:R-:W-:Y:S02]  /*1e690*/  PRMT R11, R9, 0x3340, R8 ;  /* 0x00003340090b7816 */ /* 0x000fe40000000008 */
[----:B------:R-:W-:-:S02]  /*1e6a0*/  PRMT R8, R26, 0x5410, R27 ;  /* 0x000054101a087816 */ /* 0x000fc4000000001b */
[----:B------:R-:W-:Y:S02]  /*1e6b0*/  PRMT R9, R24, 0x5410, R252 ;  /* 0x0000541018097816 */ /* 0x000fe400000000fc */
[----:B------:R-:W-:Y:S01]  /*1e6c0*/  PRMT R10, R250, 0x5410, R13 ;  /* 0x00005410fa0a7816 */ /* 0x000fe2000000000d */
[----:B------:R-:W2:Y:S01]  /*1e6d0*/  LDL R24, [R1+0xf20] ;  /* 0x000f200001187983 */ /* 0x000ea20000100800 */
[----:B------:R-:W-:-:S05]  /*1e6e0*/  PRMT R11, R12, 0x5410, R11 ;  /* 0x000054100c0b7816 */ /* 0x000fca000000000b */
[----:B------:R3:W-:Y:S02]  /*1e6f0*/  STS.128 [R25+UR58+0x6000], R8 ;  /* 0x0060000819007988 */ /* 0x0007e40008000c3a */
[----:B---3--:R-:W-:Y:S02]  /*1e700*/  LOP3.LUT R8, R134, 0xffff, RZ, 0xc0, !PT ;  /* 0x0000ffff86087812 */ /* 0x008fe400078ec0ff */
[----:B------:R-:W3:Y:S01]  /*1e710*/  LDL.LU R134, [R1+0xe0c] ;  /* 0x000e0c0001867983 */ /* 0x000ee20000300800 */
[----:B------:R-:W-:Y:S02]  /*1e720*/  LOP3.LUT R195, R195, 0xffff, RZ, 0xc0, !PT ;  /* 0x0000ffffc3c37812 */ /* 0x000fe400078ec0ff */
[----:B------:R-:W-:Y:S02]  /*1e730*/  LOP3.LUT R188, R188, 0xffff, RZ, 0xc0, !PT ;  /* 0x0000ffffbcbc7812 */ /* 0x000fe400078ec0ff */
[----:B------:R-:W-:Y:S02]  /*1e740*/  LOP3.LUT R182, R182, 0xffff, RZ, 0xc0, !PT ;  /* 0x0000ffffb6b67812 */ /* 0x000fe400078ec0ff */
[----:B------:R-:W-:-:S02]  /*1e750*/  LOP3.LUT R7, R7, 0xffff, RZ, 0xc0, !PT ;  /* 0x0000ffff07077812 */ /* 0x000fc400078ec0ff */
[----:B------:R-:W-:Y:S02]  /*1e760*/  PRMT R11, R195, 0x3340, R188 ;  /* 0x00003340c30b7816 */ /* 0x000fe400000000bc */
[----:B------:R-:W-:-:S04]  /*1e770*/  PRMT R7, R182, 0x3340, R7 ;  /* 0x00003340b6077816 */ /* 0x000fc80000000007 */
[----:B------:R-:W-:Y:S02]  /*1e780*/  PRMT R11, R11, 0x5410, R7 ;  /* 0x000054100b0b7816 */ /* 0x000fe40000000007 */
[----:B------:R-:W-:Y:S02]  /*1e790*/  LOP3.LUT R248, R248, 0xffff, RZ, 0xc0, !PT ;  /* 0x0000fffff8f87812 */ /* 0x000fe400078ec0ff */
[----:B---3--:R-:W-:Y:S02]  /*1e7a0*/  LOP3.LUT R7, R134, 0xffff, RZ, 0xc0, !PT ;  /* 0x0000ffff86077812 */ /* 0x008fe400078ec0ff */
[----:B------:R-:W3:Y:S01]  /*1e7b0*/  LDL.LU R134, [R1+0xe14] ;  /* 0x000e140001867983 */ /* 0x000ee20000300800 */
[----:B------:R-:W-:Y:S02]  /*1e7c0*/  LOP3.LUT R244, R244, 0xffff, RZ, 0xc0, !PT ;  /* 0x0000fffff4f47812 */ /* 0x000fe400078ec0ff */
[----:B------:R-:W-:Y:S02]  /*1e7d0*/  LOP3.LUT R240, R240, 0xffff, RZ, 0xc0, !PT ;  /* 0x0000fffff0f07812 */ /* 0x000fe400078ec0ff */
[----:B------:R-:W-:-:S02]  /*1e7e0*/  LOP3.LUT R236, R236, 0xffff, RZ, 0xc0, !PT ;  /* 0x0000ffffecec7812 */ /* 0x000fc400078ec0ff */
[----:B------:R-:W-:Y:S02]  /*1e7f0*/  LOP3.LUT R232, R232, 0xffff, RZ, 0xc0, !PT ;  /* 0x0000ffffe8e87812 */ /* 0x000fe400078ec0ff */
[----:B------:R-:W-:Y:S02]  /*1e800*/  LOP3.LUT R227, R227, 0xffff, RZ, 0xc0, !PT ;  /* 0x0000ffffe3e37812 */ /* 0x000fe400078ec0ff */
[----:B------:R-:W-:Y:S02]  /*1e810*/  LOP3.LUT R221, R221, 0xffff, RZ, 0xc0, !PT ;  /* 0x0000ffffdddd7812 */ /* 0x000fe400078ec0ff */
[----:B------:R-:W-:Y:S02]  /*1e820*/  LOP3.LUT R216, R216, 0xffff, RZ, 0xc0, !PT ;  /* 0x0000ffffd8d87812 */ /* 0x000fe400078ec0ff */
[----:B------:R-:W-:Y:S02]  /*1e830*/  LOP3.LUT R211, R211, 0xffff, RZ, 0xc0, !PT ;  /* 0x0000ffffd3d37812 */ /* 0x000fe400078ec0ff */
[----:B------:R-:W-:-:S02]  /*1e840*/  LOP3.LUT R205, R205, 0xffff, RZ, 0xc0, !PT ;  /* 0x0000ffffcdcd7812 */ /* 0x000fc400078ec0ff */
[----:B------:R-:W-:Y:S02]  /*1e850*/  LOP3.LUT R201, R201, 0xffff, RZ, 0xc0, !PT ;  /* 0x0000ffffc9c97812 */ /* 0x000fe400078ec0ff */
[----:B------:R-:W-:Y:S02]  /*1e860*/  PRMT R248, R8, 0x3340, R248 ;  /* 0x0000334008f87816 */ /* 0x000fe400000000f8 */
[----:B------:R-:W-:Y:S02]  /*1e870*/  PRMT R8, R244, 0x3340, R240 ;  /* 0x00003340f4087816 */ /* 0x000fe400000000f0 */
[----:B------:R-:W-:Y:S02]  /*1e880*/  PRMT R232, R236, 0x3340, R232 ;  /* 0x00003340ece87816 */ /* 0x000fe400000000e8 */
[----:B------:R-:W-:Y:S02]  /*1e890*/  PRMT R9, R227, 0x3340, R221 ;  /* 0x00003340e3097816 */ /* 0x000fe400000000dd */
[----:B------:R-:W-:-:S02]  /*1e8a0*/  PRMT R211, R216, 0x3340, R211 ;  /* 0x00003340d8d37816 */ /* 0x000fc400000000d3 */
[----:B------:R-:W-:Y:S02]  /*1e8b0*/  PRMT R10, R205, 0x3340, R201 ;  /* 0x00003340cd0a7816 */ /* 0x000fe400000000c9 */
[----:B------:R-:W-:Y:S02]  /*1e8c0*/  PRMT R8, R248, 0x5410, R8 ;  /* 0x00005410f8087816 */ /* 0x000fe40000000008 */
[----:B------:R-:W-:Y:S02]  /*1e8d0*/  PRMT R9, R232, 0x5410, R9 ;  /* 0x00005410e8097816 */ /* 0x000fe40000000009 */
[----:B------:R-:W-:Y:S02]  /*1e8e0*/  PRMT R10, R211, 0x5410, R10 ;  /* 0x00005410d30a7816 */ /* 0x000fe4000000000a */
[----:B------:R-:W-:Y:S02]  /*1e8f0*/  LOP3.LUT R249, R249, 0xffff, RZ, 0xc0, !PT ;  /* 0x0000fffff9f97812 */ /* 0x000fe400078ec0ff */
[----:B------:R-:W-:-:S02]  /*1e900*/  LOP3.LUT R245, R245, 0xffff, RZ, 0xc0, !PT ;  /* 0x0000fffff5f57812 */ /* 0x000fc400078ec0ff */
[----:B------:R-:W-:Y:S01]  /*1e910*/  LOP3.LUT R241, R241, 0xffff, RZ, 0xc0, !PT ;  /* 0x0000fffff1f17812 */ /* 0x000fe200078ec0ff */
[----:B--2---:R0:W-:Y:S01]  /*1e920*/  STS.128 [R24+UR58], R8 ;  /* 0x0000000818007988 */ /* 0x0041e20008000c3a */
[----:B------:R-:W-:Y:S02]  /*1e930*/  PRMT R7, R7, 0x3340, R249 ;  /* 0x0000334007077816 */ /* 0x000fe400000000f9 */
[----:B0-----:R-:W-:-:S04]  /*1e940*/  PRMT R8, R245, 0x3340, R241 ;  /* 0x00003340f5087816 */ /* 0x001fc800000000f1 */
[----:B------:R-:W-:Y:S02]  /*1e950*/  PRMT R8, R7, 0x5410, R8 ;  /* 0x0000541007087816 */ /* 0x000fe40000000008 */
[----:B---3--:R-:W-:Y:S02]  /*1e960*/  LOP3.LUT R7, R134, 0xffff, RZ, 0xc0, !PT ;  /* 0x0000ffff86077812 */ /* 0x008fe400078ec0ff */
[----:B------:R-:W2:Y:S01]  /*1e970*/  LDL.LU R134, [R1+0xe1c] ;  /* 0x000e1c0001867983 */ /* 0x000ea20000300800 */
[----:B------:R-:W0:Y:S01]  /*1e980*/  S2R R25, SR_TID.X ;  /* 0x0000000000197919 */ /* 0x000e220000002100 */
        /* <DEDUP_REMOVED lines=10> */
[----:B------:R-:W-:Y:S02]  /*1ea30*/  LOP3.LUT R184, R184, 0xffff, RZ, 0xc0, !PT ;  /* 0x0000ffffb8b87812 */ /* 0x000fe400078ec0ff */
[----:B------:R-:W-:Y:S02]  /*1ea40*/  LOP3.LUT R176, R176, 0xffff, RZ, 0xc0, !PT ;  /* 0x0000ffffb0b07812 */ /* 0x000fe400078ec0ff */
[----:B------:R-:W-:Y:S02]  /*1ea50*/  PRMT R233, R237, 0x3340, R233 ;  /* 0x00003340ede97816 */ /* 0x000fe400000000e9 */
[----:B------:R-:W-:Y:S02]  /*1ea60*/  PRMT R9, R228, 0x3340, R222 ;  /* 0x00003340e4097816 */ /* 0x000fe400000000de */
[----:B------:R-:W-:-:S02]  /*1ea70*/  PRMT R212, R217, 0x3340, R212 ;  /* 0x00003340d9d47816 */ /* 0x000fc400000000d4 */
[----:B------:R-:W-:Y:S02]  /*1ea80*/  PRMT R10, R207, 0x3340, R202 ;  /* 0x00003340cf0a7816 */ /* 0x000fe400000000ca */
[----:B------:R-:W-:Y:S02]  /*1ea90*/  PRMT R190, R196, 0x3340, R190 ;  /* 0x00003340c4be7816 */ /* 0x000fe400000000be */
[----:B------:R-:W-:Y:S02]  /*1eaa0*/  PRMT R11, R184, 0x3340, R176 ;  /* 0x00003340b80b7816 */ /* 0x000fe400000000b0 */
[----:B------:R-:W-:Y:S02]  /*1eab0*/  PRMT R9, R233, 0x5410, R9 ;  /* 0x00005410e9097816 */ /* 0x000fe40000000009 */
[----:B------:R-:W-:Y:S02]  /*1eac0*/  PRMT R10, R212, 0x5410, R10 ;  /* 0x00005410d40a7816 */ /* 0x000fe4000000000a */
[----:B------:R-:W-:-:S02]  /*1ead0*/  PRMT R11, R190, 0x5410, R11 ;  /* 0x00005410be0b7816 */ /* 0x000fc4000000000b */
        /* <DEDUP_REMOVED lines=14> */
[----:B------:R-:W-:Y:S01]  /*1ebc0*/  LOP3.LUT R178, R178, 0xffff, RZ, 0xc0, !PT ;  /* 0x0000ffffb2b27812 */ /* 0x000fe200078ec0ff */
[----:B------:R1:W-:Y:S01]  /*1ebd0*/  STS.128 [R24+UR58+0x2000], R8 ;  /* 0x0020000818007988 */ /* 0x0003e20008000c3a */
[----:B------:R-:W-:Y:S02]  /*1ebe0*/  PRMT R7, R7, 0x3340, R251 ;  /* 0x0000334007077816 */ /* 0x000fe400000000fb */
[----:B------:R-:W-:Y:S02]  /*1ebf0*/  PRMT R234, R238, 0x3340, R234 ;  /* 0x00003340eeea7816 */ /* 0x000fe400000000ea */
[----:B------:R-:W-:-:S02]  /*1ec00*/  PRMT R213, R219, 0x3340, R213 ;  /* 0x00003340dbd57816 */ /* 0x000fc400000000d5 */
[----:B------:R-:W-:Y:S02]  /*1ec10*/  PRMT R192, R198, 0x3340, R192 ;  /* 0x00003340c6c07816 */ /* 0x000fe400000000c0 */
[----:B0-----:R-:W-:Y:S02]  /*1ec20*/  LOP3.LUT R25, R25, 0x3f, RZ, 0xc0, !PT ;  /* 0x0000003f19197812 */ /* 0x001fe400078ec0ff */
[----:B-1----:R-:W-:Y:S02]  /*1ec30*/  PRMT R8, R246, 0x3340, R242 ;  /* 0x00003340f6087816 */ /* 0x002fe400000000f2 */
[----:B------:R-:W-:Y:S02]  /*1ec40*/  PRMT R9, R229, 0x3340, R224 ;  /* 0x00003340e5097816 */ /* 0x000fe400000000e0 */
[----:B------:R-:W-:Y:S02]  /*1ec50*/  PRMT R10, R208, 0x3340, R203 ;  /* 0x00003340d00a7816 */ /* 0x000fe400000000cb */
[----:B------:R-:W-:-:S02]  /*1ec60*/  PRMT R11, R187, 0x3340, R178 ;  /* 0x00003340bb0b7816 */ /* 0x000fc400000000b2 */
[----:B------:R-:W-:Y:S02]  /*1ec70*/  PRMT R8, R7, 0x5410, R8 ;  /* 0x0000541007087816 */ /* 0x000fe40000000008 */
[----:B------:R-:W-:Y:S02]  /*1ec80*/  PRMT R9, R234, 0x5410, R9 ;  /* 0x00005410ea097816 */ /* 0x000fe40000000009 */
[----:B------:R-:W-:Y:S02]  /*1ec90*/  PRMT R10, R213, 0x5410, R10 ;  /* 0x00005410d50a7816 */ /* 0x000fe4000000000a */
[----:B------:R-:W-:Y:S02]  /*1eca0*/  PRMT R11, R192, 0x5410, R11 ;  /* 0x00005410c00b7816 */ /* 0x000fe4000000000b */
[----:B------:R-:W-:Y:S02]  /*1ecb0*/  ISETP.GE.AND P0, PT, R25, R6, PT ;  /* 0x000000061900720c */ /* 0x000fe40003f06270 */
[----:B------:R-:W-:-:S02]  /*1ecc0*/  LOP3.LUT R6, R4, 0xffff, RZ, 0xc0, !PT ;  /* 0x0000ffff04067812 */ /* 0x000fc400078ec0ff */
[----:B------:R-:W3:Y:S01]  /*1ecd0*/  LDL.LU R4, [R1+0x2a28] ;  /* 0x002a280001047983 */ /* 0x000ee20000300800 */
[----:B------:R-:W-:Y:S02]  /*1ece0*/  LOP3.LUT R247, R247, 0xffff, RZ, 0xc0, !PT ;  /* 0x0000fffff7f77812 */ /* 0x000fe400078ec0ff */
[----:B------:R-:W-:Y:S01]  /*1ecf0*/  LOP3.LUT R243, R243, 0xffff, RZ, 0xc0, !PT ;  /* 0x0000fffff3f37812 */ /* 0x000fe200078ec0ff */
[----:B------:R-:W4:Y:S01]  /*1ed00*/  LDL.LU R51, [R1+0x1060] ;  /* 0x0010600001337983 */ /* 0x000f220000300800 */
[----:B------:R-:W-:Y:S02]  /*1ed10*/  LOP3.LUT R239, R239, 0xffff, RZ, 0xc0, !PT ;  /* 0x0000ffffefef7812 */ /* 0x000fe400078ec0ff */
[----:B------:R-:W-:Y:S01]  /*1ed20*/  LOP3.LUT R235, R235, 0xffff, RZ, 0xc0, !PT ;  /* 0x0000ffffebeb7812 */ /* 0x000fe200078ec0ff */
[----:B------:R-:W4:Y:S01]  /*1ed30*/  LDL.LU R26, [R1+0x105c] ;  /* 0x00105c00011a7983 */ /* 0x000f220000300800 */
        /* <DEDUP_REMOVED lines=9> */
[----:B------:R-:W-:Y:S01]  /*1edd0*/  LOP3.LUT R180, R180, 0xffff, RZ, 0xc0, !PT ;  /* 0x0000ffffb4b47812 */ /* 0x000fe200078ec0ff */
[----:B------:R0:W-:Y:S01]  /*1ede0*/  STS.128 [R24+UR58+0x4000], R8 ;  /* 0x0040000818007988 */ /* 0x0001e20008000c3a */
[----:B------:R-:W-:Y:S02]  /*1edf0*/  PRMT R235, R239, 0x3340, R235 ;  /* 0x00003340efeb7816 */ /* 0x000fe400000000eb */
[----:B------:R-:W-:Y:S01]  /*1ee00*/  PRMT R214, R220, 0x3340, R214 ;  /* 0x00003340dcd67816 */ /* 0x000fe200000000d6 */
[----:B------:R-:W4:Y:S01]  /*1ee10*/  LDL R25, [R1+0x1c34] ;  /* 0x001c340001197983 */ /* 0x000f220000100800 */
[----:B------:R-:W-:Y:S02]  /*1ee20*/  PRMT R194, R200, 0x3340, R194 ;  /* 0x00003340c8c27816 */ /* 0x000fe400000000c2 */
[----:B------:R-:W-:Y:S01]  /*1ee30*/  PRMT R52, RZ, 0x7610, R52 ;  /* 0x00007610ff347816 */ /* 0x000fe20000000034 */
[----:B------:R-:W4:Y:S04]  /*1ee40*/  LDL R28, [R1+0x1c18] ;  /* 0x001c1800011c7983 */ /* 0x000f280000100800 */
[----:B------:R-:W4:Y:S01]  /*1ee50*/  LDL R27, [R1+0x1c1c] ;  /* 0x001c1c00011b7983 */ /* 0x000f220000100800 */
[----:B0-----:R-:W-:-:S02]  /*1ee60*/  PRMT R8, R247, 0x3340, R243 ;  /* 0x00003340f7087816 */ /* 0x001fc400000000f3 */
[----:B------:R-:W-:Y:S02]  /*1ee70*/  PRMT R9, R230, 0x3340, R226 ;  /* 0x00003340e6097816 */ /* 0x000fe400000000e2 */
[----:B------:R-:W-:Y:S02]  /*1ee80*/  PRMT R10, R210, 0x3340, R204 ;  /* 0x00003340d20a7816 */ /* 0x000fe400000000cc */
[----:B------:R-:W-:Y:S02]  /*1ee90*/  PRMT R11, R186, 0x3340, R180 ;  /* 0x00003340ba0b7816 */ /* 0x000fe400000000b4 */
[----:B------:R-:W-:Y:S02]  /*1eea0*/  PRMT R9, R235, 0x5410, R9 ;  /* 0x00005410eb097816 */ /* 0x000fe40000000009 */
[----:B------:R-:W-:Y:S02]  /*1eeb0*/  PRMT R10, R214, 0x5410, R10 ;  /* 0x00005410d60a7816 */ /* 0x000fe4000000000a */
[----:B------:R-:W-:-:S02]  /*1eec0*/  PRMT R11, R194, 0x5410, R11 ;  /* 0x00005410c20b7816 */ /* 0x000fc4000000000b */
[----:B--2---:R-:W-:-:S04]  /*1eed0*/  LOP3.LUT R7, R134, 0xffff, RZ, 0xc0, !PT ;  /* 0x0000ffff86077812 */ /* 0x004fc800078ec0ff */
[----:B------:R-:W-:-:S04]  /*1eee0*/  PRMT R6, R7, 0x3340, R6 ;  /* 0x0000334007067816 */ /* 0x000fc80000000006 */
[----:B------:R-:W-:-:S05]  /*1eef0*/  PRMT R8, R6, 0x5410, R8 ;  /* 0x0000541006087816 */ /* 0x000fca0000000008 */
[----:B------:R0:W-:Y:S04]  /*1ef00*/  STS.128 [R24+UR58+0x6000], R8 ;  /* 0x0060000818007988 */ /* 0x0001e80008000c3a */
[----:B0-----:R-:W2:Y:S01]  /*1ef10*/  LDL R24, [R1+0x1c38] ;  /* 0x001c380001187983 */ /* 0x001ea20000100800 */
[----:B------:R-:W-:Y:S02]  /*1ef20*/  IMAD.MOV.U32 R134, RZ, RZ, R135 ;  /* 0x000000ffff867224 */ /* 0x000fe400078e0087 */
[----:B------:R-:W-:Y:S02]  /*1ef30*/  IMAD.MOV.U32 R135, RZ, RZ, R139 ;  /* 0x000000ffff877224 */ /* 0x000fe400078e008b */
[----:B------:R-:W-:Y:S02]  /*1ef40*/  IMAD.MOV.U32 R139, RZ, RZ, R151 ;  /* 0x000000ffff8b7224 */ /* 0x000fe400078e0097 */
[----:B---3--:R-:W-:-:S02]  /*1ef50*/  IMAD.MOV.U32 R151, RZ, RZ, R4 ;  /* 0x000000ffff977224 */ /* 0x008fc400078e0004 */
[----:B------:R-:W3:Y:S01]  /*1ef60*/  LDL.LU R4, [R1+0x10f4] ;  /* 0x0010f40001047983 */ /* 0x000ee20000300800 */
[----:B----4-:R-:W-:Y:S02]  /*1ef70*/  @!P0 IMAD.MOV.U32 R6, RZ, RZ, R51 ;  /* 0x000000ffff068224 */ /* 0x010fe400078e0033 */
[----:B------:R-:W-:Y:S01]  /*1ef80*/  @!P0 IMAD.MOV.U32 R7, RZ, RZ, R26 ;  /* 0x000000ffff078224 */ /* 0x000fe200078e001a */
[----:B------:R-:W-:Y:S04]  /*1ef90*/  STL [R1+0x23fc], R51 ;  /* 0x0023fc3301007387 */ /* 0x000fe80000100800 */
[----:B------:R0:W4:Y:S04]  /*1efa0*/  @!P0 LDG.E.U8 R52, desc[UR56][R6.64] ;  /* 0x0000003806348981 */ /* 0x000128000c1e1100 */
[----:B------:R1:W-:Y:S01]  /*1efb0*/  STL [R1+0x23f8], R26 ;  /* 0x0023f81a01007387 */ /* 0x0003e20000100800 */
[----:B------:R-:W-:-:S03]  /*1efc0*/  PRMT R72, RZ, 0x7610, R72 ;  /* 0x00007610ff487816 */ /* 0x000fc60000000048 */
[----:B------:R-:W3:Y:S04]  /*1efd0*/  LDL R11, [R1+0x13f4] ;  /* 0x0013f400010b7983 */ /* 0x000ee80000100800 */
[----:B------:R-:W4:Y:S01]  /*1efe0*/  LDL R10, [R1+0x13f8] ;  /* 0x0013f800010a7983 */ /* 0x000f220000100800 */
[----:B------:R-:W-:-:S03]  /*1eff0*/  PRMT R71, RZ, 0x7610, R71 ;  /* 0x00007610ff477816 */ /* 0x000fc60000000047 */
[----:B------:R-:W3:Y:S01]  /*1f000*/  LDL R9, [R1+0x13d4] ;  /* 0x0013d40001097983 */ /* 0x000ee20000100800 */
[----:B0-----:R-:W-:-:S03]  /*1f010*/  @!P0 IMAD.MOV.U32 R7, RZ, RZ, R25 ;  /* 0x000000ffff078224 */ /* 0x001fc600078e0019 */
[----:B------:R-:W3:Y:S04]  /*1f020*/  LDL R8, [R1+0x13d8] ;  /* 0x0013d80001087983 */ /* 0x000ee80000100800 */
[----:B------:R-:W4:Y:S04]  /*1f030*/  LDL R25, [R1+0x1414] ;  /* 0x0014140001197983 */ /* 0x000f280000100800 */
[----:B-1----:R-:W3:Y:S01]  /*1f040*/  LDL R26, [R1+0xf1c] ;  /* 0x000f1c00011a7983 */ /* 0x002ee20000100800 */
[----:B--2---:R-:W-:-:S03]  /*1f050*/  @!P0 IMAD.MOV.U32 R6, RZ, RZ, R24 ;  /* 0x000000ffff068224 */ /* 0x004fc600078e0018 */
[----:B------:R-:W2:Y:S04]  /*1f060*/  LDL R24, [R1+0x1418] ;  /* 0x0014180001187983 */ /* 0x000ea80000100800 */
[----:B------:R0:W3:Y:S02]  /*1f070*/  @!P0 LDG.E.U8 R72, desc[UR56][R6.64] ;  /* 0x0000003806488981 */ /* 0x0000e4000c1e1100 */
[----:B0-----:R-:W-:Y:S02]  /*1f080*/  @!P0 IMAD.MOV.U32 R6, RZ, RZ, R27 ;  /* 0x000000ffff068224 */ /* 0x001fe400078e001b */
[----:B------:R-:W-:Y:S01]  /*1f090*/  @!P0 IMAD.MOV.U32 R7, RZ, RZ, R28 ;  /* 0x000000ffff078224 */ /* 0x000fe200078e001c */
[----:B------:R-:W-:Y:S01]  /*1f0a0*/  PRMT R70, RZ, 0x7610, R70 ;  /* 0x00007610ff467816 */ /* 0x000fe20000000046 */
[----:B------:R-:W3:Y:S04]  /*1f0b0*/  LDL R28, [R1+0x1394] ;  /* 0x00139400011c7983 */ /* 0x000ee80000100800 */
[----:B------:R4:W3:Y:S01]  /*1f0c0*/  @!P0 LDG.E.U8 R71, desc[UR56][R6.64] ;  /* 0x0000003806478981 */ /* 0x0008e2000c1e1100 */
[----:B------:R-:W-:-:S02]  /*1f0d0*/  PRMT R69, RZ, 0x7610, R69 ;  /* 0x00007610ff457816 */ /* 0x000fc40000000045 */
[----:B------:R-:W-:Y:S01]  /*1f0e0*/  PRMT R68, RZ, 0x7610, R68 ;  /* 0x00007610ff447816 */ /* 0x000fe20000000044 */
[----:B------:R-:W3:Y:S01]  /*1f0f0*/  LDL R27, [R1+0x1398] ;  /* 0x00139800011b7983 */ /* 0x000ee20000100800 */
[----:B----4-:R-:W-:-:S03]  /*1f100*/  @!P0 IMAD.MOV.U32 R7, RZ, RZ, R25 ;  /* 0x000000ffff078224 */ /* 0x010fc600078e0019 */
[----:B------:R-:W4:Y:S01]  /*1f110*/  LDL R25, [R1+0x13b4] ;  /* 0x0013b40001197983 */ /* 0x000f220000100800 */
[----:B--2---:R-:W-:-:S03]  /*1f120*/  @!P0 IMAD.MOV.U32 R6, RZ, RZ, R24 ;  /* 0x000000ffff068224 */ /* 0x004fc600078e0018 */
[----:B------:R-:W2:Y:S04]  /*1f130*/  LDL R24, [R1+0x13b8] ;  /* 0x0013b80001187983 */ /* 0x000ea80000100800 */
[----:B------:R0:W2:Y:S02]  /*1f140*/  @!P0 LDG.E.U8 R70, desc[UR56][R6.64] ;  /* 0x0000003806468981 */ /* 0x0000a4000c1e1100 */
[----:B0-----:R-:W-:Y:S02]  /*1f150*/  @!P0 IMAD.MOV.U32 R6, RZ, RZ, R10 ;  /* 0x000000ffff068224 */ /* 0x001fe400078e000a */
[----:B---3--:R-:W-:-:S05]  /*1f160*/  @!P0 IMAD.MOV.U32 R7, RZ, RZ, R11 ;  /* 0x000000ffff078224 */ /* 0x008fca00078e000b */
[----:B------:R0:W3:Y:S01]  /*1f170*/  @!P0 LDG.E.U8 R69, desc[UR56][R6.64] ;  /* 0x0000003806458981 */ /* 0x0000e2000c1e1100 */
[----:B------:R-:W-:Y:S02]  /*1f180*/  LOP3.LUT R189, R189, 0xffff, RZ, 0xc0, !PT ;  /* 0x0000ffffbdbd7812 */ /* 0x000fe400078ec0ff */
[----:B------:R-:W-:Y:S02]  /*1f190*/  LOP3.LUT R183, R183, 0xffff, RZ, 0xc0, !PT ;  /* 0x0000ffffb7b77812 */ /* 0x000fe400078ec0ff */
[----:B------:R-:W-:Y:S01]  /*1f1a0*/  LOP3.LUT R177, R177, 0xffff, RZ, 0xc0, !PT ;  /* 0x0000ffffb1b17812 */ /* 0x000fe200078ec0ff */
[----:B0-----:R-:W-:Y:S02]  /*1f1b0*/  @!P0 IMAD.MOV.U32 R6, RZ, RZ, R8 ;  /* 0x000000ffff068224 */ /* 0x001fe400078e0008 */
[----:B------:R-:W-:Y:S01]  /*1f1c0*/  @!P0 IMAD.MOV.U32 R7, RZ, RZ, R9 ;  /* 0x000000ffff078224 */ /* 0x000fe200078e0009 */
[----:B------:R-:W-:Y:S02]  /*1f1d0*/  LOP3.LUT R174, R174, 0xffff, RZ, 0xc0, !PT ;  /* 0x0000ffffaeae7812 */ /* 0x000fe400078ec0ff */
[----:B------:R-:W-:-:S02]  /*1f1e0*/  LOP3.LUT R171, R171, 0xffff, RZ, 0xc0, !PT ;  /* 0x0000ffffabab7812 */ /* 0x000fc400078ec0ff */
[----:B------:R4:W3:Y:S01]  /*1f1f0*/  @!P0 LDG.E.U8 R68, desc[UR56][R6.64] ;  /* 0x0000003806448981 */ /* 0x0008e2000c1e1100 */
        /* <DEDUP_REMOVED lines=11> */
[----:B------:R-:W-:-:S02]  /*1f2b0*/  PRMT R183, R189, 0x3340, R183 ;  /* 0x00003340bdb77816 */ /* 0x000fc400000000b7 */
[----:B------:R-:W-:Y:S02]  /*1f2c0*/  PRMT R8, R177, 0x3340, R174 ;  /* 0x00003340b1087816 */ /* 0x000fe400000000ae */
        /* <DEDUP_REMOVED lines=9> */
[----:B------:R-:W-:-:S05]  /*1f360*/  PRMT R11, R152, 0x5410, R11 ;  /* 0x00005410980b7816 */ /* 0x000fca000000000b */
[----:B------:R0:W-:Y:S04]  /*1f370*/  STS.128 [R26+UR58], R8 ;  /* 0x000000081a007988 */ /* 0x0001e80008000c3a */
[----:B0-----:R-:W3:Y:S04]  /*1f380*/  LDL R9, [R1+0x1354] ;  /* 0x0013540001097983 */ /* 0x001ee80000100800 */
[----:B------:R-:W3:Y:S01]  /*1f390*/  LDL R8, [R1+0x1358] ;  /* 0x0013580001087983 */ /* 0x000ee20000100800 */
[----:B----4-:R-:W-:-:S03]  /*1f3a0*/  @!P0 IMAD.MOV.U32 R7, RZ, RZ, R25 ;  /* 0x000000ffff078224 */ /* 0x010fc600078e0019 */
[----:B------:R-:W4:Y:S01]  /*1f3b0*/  LDL R25, [R1+0x1374] ;  /* 0x0013740001197983 */ /* 0x000f220000100800 */
[----:B--2---:R-:W-:-:S03]  /*1f3c0*/  @!P0 IMAD.MOV.U32 R6, RZ, RZ, R24 ;  /* 0x000000ffff068224 */ /* 0x004fc600078e0018 */
[----:B------:R-:W2:Y:S01]  /*1f3d0*/  LDL R24, [R1+0x1378] ;  /* 0x0013780001187983 */ /* 0x000ea20000100800 */
[----:B------:R-:W-:Y:S02]  /*1f3e0*/  PRMT R67, RZ, 0x7610, R67 ;  /* 0x00007610ff437816 */ /* 0x000fe40000000043 */
[----:B------:R-:W-:-:S04]  /*1f3f0*/  PRMT R66, RZ, 0x7610, R66 ;  /* 0x00007610ff427816 */ /* 0x000fc80000000042 */
[----:B------:R0:W3:Y:S02]  /*1f400*/  @!P0 LDG.E.U8 R67, desc[UR56][R6.64] ;  /* 0x0000003806438981 */ /* 0x0000e4000c1e1100 */
[----:B0-----:R-:W-:Y:S02]  /*1f410*/  @!P0 IMAD.MOV.U32 R6, RZ, RZ, R27 ;  /* 0x000000ffff068224 */ /* 0x001fe400078e001b */
[----:B------:R-:W-:Y:S01]  /*1f420*/  @!P0 IMAD.MOV.U32 R7, RZ, RZ, R28 ;  /* 0x000000ffff078224 */ /* 0x000fe200078e001c */
[----:B------:R-:W3:Y:S04]  /*1f430*/  LDL.LU R27, [R1+0x12d8] ;  /* 0x0012d800011b7983 */ /* 0x000ee80000300800 */
[----:B------:R4:W3:Y:S04]  /*1f440*/  @!P0 LDG.E.U8 R66, desc[UR56][R6.64] ;  /* 0x0000003806428981 */ /* 0x0008e8000c1e1100 */
[----:B------:R-:W3:Y:S01]  /*1f450*/  LDL R10, [R1+0x1338] ;  /* 0x00133800010a7983 */ /* 0x000ee20000100800 */
[----:B------:R-:W-:-:S03]  /*1f460*/  PRMT R65, RZ, 0x7610, R65 ;  /* 0x00007610ff417816 */ /* 0x000fc60000000041 */
[----:B------:R-:W3:Y:S01]  /*1f470*/  LDL R11, [R1+0x1318] ;  /* 0x00131800010b7983 */ /* 0x000ee20000100800 */
[----:B----4-:R-:W-:-:S03]  /*1f480*/  @!P0 IMAD.MOV.U32 R7, RZ, RZ, R25 ;  /* 0x000000ffff078224 */ /* 0x010fc600078e0019 */
[----:B------:R-:W4:Y:S01]  /*1f490*/  LDL R25, [R1+0x1334] ;  /* 0x0013340001197983 */ /* 0x000f220000100800 */
[----:B--2---:R-:W-:-:S03]  /*1f4a0*/  @!P0 IMAD.MOV.U32 R6, RZ, RZ, R24 ;  /* 0x000000ffff068224 */ /* 0x004fc600078e0018 */
[----:B------:R-:W2:Y:S04]  /*1f4b0*/  LDL R24, [R1+0x1314] ;  /* 0x0013140001187983 */ /* 0x000ea80000100800 */
[----:B------:R3:W2:Y:S02]  /*1f4c0*/  @!P0 LDG.E.U8 R65, desc[UR56][R6.64] ;  /* 0x0000003806418981 */ /* 0x0006a4000c1e1100 */
[----:B---3--:R-:W-:Y:S02]  /*1f4d0*/  @!P0 IMAD.MOV.U32 R6, RZ, RZ, R8 ;  /* 0x000000ffff068224 */ /* 0x008fe400078e0008 */
[----:B------:R-:W-:Y:S01]  /*1f4e0*/  @!P0 IMAD.MOV.U32 R7, RZ, RZ, R9 ;  /* 0x000000ffff078224 */ /* 0x000fe200078e0009 */
[----:B------:R-:W3:Y:S04]  /*1f4f0*/  LDL R8, [R1+0x12f8] ;  /* 0x0012f80001087983 */ /* 0x000ee80000100800 */
[----:B------:R-:W3:Y:S01]  /*1f500*/  LDL R9, [R1+0x12f4] ;  /* 0x0012f40001097983 */ /* 0x000ee20000100800 */
[----:B------:R-:W-:-:S02]  /*1f510*/  PRMT R64, RZ, 0x7610, R64 ;  /* 0x00007610ff407816 */ /* 0x000fc40000000040 */
[----:B------:R-:W-:-:S04]  /*1f520*/  PRMT R63, RZ, 0x7610, R63 ;  /* 0x00007610ff3f7816 */ /* 0x000fc8000000003f */
[----:B------:R0:W3:Y:S01]  /*1f530*/  @!P0 LDG.E.U8 R64, desc[UR56][R6.64] ;  /* 0x0000003806408981 */ /* 0x0000e2000c1e1100 */
[----:B------:R-:W-:Y:S01]  /*1f540*/  PRMT R62, RZ, 0x7610, R62 ;  /* 0x00007610ff3e7816 */ /* 0x000fe2000000003e */
[----:B0-----:R-:W-:Y:S02]  /*1f550*/  @!P0 IMAD.MOV.U32 R6, RZ, RZ, R10 ;  /* 0x000000ffff068224 */ /* 0x001fe400078e000a */
[----:B------:R-:W3:Y:S01]  /*1f560*/  LDL R10, [R1+0x12d4] ;  /* 0x0012d400010a7983 */ /* 0x000ee20000100800 */
[----:B----4-:R-:W-:-:S03]  /*1f570*/  @!P0 IMAD.MOV.U32 R7, RZ, RZ, R25 ;  /* 0x000000ffff078224 */ /* 0x010fc600078e0019 */
[----:B------:R-:W4:Y:S04]  /*1f580*/  LDL R25, [R1+0x1294] ;  /* 0x0012940001197983 */ /* 0x000f280000100800 */
[----:B------:R0:W4:Y:S02]  /*1f590*/  @!P0 LDG.E.U8 R63, desc[UR56][R6.64] ;  /* 0x00000038063f8981 */ /* 0x000124000c1e1100 */
[----:B0-----:R-:W-:Y:S01]  /*1f5a0*/  @!P0 IMAD.MOV.U32 R6, RZ, RZ, R11 ;  /* 0x000000ffff068224 */ /* 0x001fe200078e000b */
[----:B------:R-:W-:Y:S01]  /*1f5b0*/  PRMT R61, RZ, 0x7610, R61 ;  /* 0x00007610ff3d7816 */ /* 0x000fe2000000003d */
[----:B------:R-:W4:Y:S01]  /*1f5c0*/  LDL R11, [R1+0x1274] ;  /* 0x00127400010b7983 */ /* 0x000f220000100800 */
[----:B--2---:R-:W-:-:S03]  /*1f5d0*/  @!P0 IMAD.MOV.U32 R7, RZ, RZ, R24 ;  /* 0x000000ffff078224 */ /* 0x004fc600078e0018 */
[----:B------:R-:W2:Y:S04]  /*1f5e0*/  LDL R24, [R1+0x1298] ;  /* 0x0012980001187983 */ /* 0x000ea80000100800 */
[----:B------:R3:W4:Y:S02]  /*1f5f0*/  @!P0 LDG.E.U8 R62, desc[UR56][R6.64] ;  /* 0x00000038063e8981 */ /* 0x000724000c1e1100 */
[----:B---3--:R-:W-:Y:S02]  /*1f600*/  @!P0 IMAD.MOV.U32 R6, RZ, RZ, R8 ;  /* 0x000000ffff068224 */ /* 0x008fe400078e0008 */
[----:B------:R-:W3:Y:S01]  /*1f610*/  LDL R8, [R1+0x12b8] ;  /* 0x0012b80001087983 */ /* 0x000ee20000100800 */
[----:B------:R-:W-:-:S03]  /*1f620*/  @!P0 IMAD.MOV.U32 R7, RZ, RZ, R9 ;  /* 0x000000ffff078224 */ /* 0x000fc600078e0009 */
[----:B------:R-:W2:Y:S01]  /*1f630*/  LDL R9, [R1+0x12b4] ;  /* 0x0012b40001097983 */ /* 0x000ea20000100800 */
[----:B------:R-:W-:-:S03]  /*1f640*/  PRMT R60, RZ, 0x7610, R60 ;  /* 0x00007610ff3c7816 */ /* 0x000fc6000000003c */
[----:B------:R0:W4:Y:S02]  /*1f650*/  @!P0 LDG.E.U8 R61, desc[UR56][R6.64] ;  /* 0x00000038063d8981 */ /* 0x000124000c1e1100 */
[----:B0-----:R-:W-:Y:S02]  /*1f660*/  @!P0 IMAD.MOV.U32 R6, RZ, RZ, R27 ;  /* 0x000000ffff068224 */ /* 0x001fe400078e001b */
[----:B------:R-:W-:Y:S02]  /*1f670*/  @!P0 IMAD.MOV.U32 R7, RZ, RZ, R10 ;  /* 0x000000ffff078224 */ /* 0x000fe400078e000a */
[----:B------:R-:W4:Y:S04]  /*1f680*/  LDL R10, [R1+0x1278] ;  /* 0x00127800010a7983 */ /* 0x000f280000100800 */
[----:B------:R3:W4:Y:S04]  /*1f690*/  @!P0 LDG.E.U8 R60, desc[UR56][R6.64] ;  /* 0x00000038063c8981 */ /* 0x000728000c1e1100 */
[----:B------:R-:W-:Y:S01]  /*1f6a0*/  STL [R1+0x2400], R27 ;  /* 0x0024001b01007387 */ /* 0x000fe20000100800 */
[----:B------:R-:W-:-:S03]  /*1f6b0*/  PRMT R59, RZ, 0x7610, R59 ;  /* 0x00007610ff3b7816 */ /* 0x000fc6000000003b */
[----:B------:R-:W4:Y:S04]  /*1f6c0*/  LDL R28, [R1+0x1238] ;  /* 0x00123800011c7983 */ /* 0x000f280000100800 */
[----:B------:R-:W4:Y:S01]  /*1f6d0*/  LDL R29, [R1+0x1234] ;  /* 0x00123400011d7983 */ /* 0x000f220000100800 */
[----:B---3--:R-:W-:-:S03]  /*1f6e0*/  @!P0 IMAD.MOV.U32 R6, RZ, RZ, R8 ;  /* 0x000000ffff068224 */ /* 0x008fc600078e0008 */
[----:B------:R-:W3:Y:S01]  /*1f6f0*/  LDL R8, [R1+0x1258] ;  /* 0x0012580001087983 */ /* 0x000ee20000100800 */
[----:B--2---:R-:W-:-:S03]  /*1f700*/  @!P0 IMAD.MOV.U32 R7, RZ, RZ, R9 ;  /* 0x000000ffff078224 */ /* 0x004fc600078e0009 */
[----:B------:R-:W2:Y:S04]  /*1f710*/  LDL R9, [R1+0x1254] ;  /* 0x0012540001097983 */ /* 0x000ea80000100800 */
[----:B------:R0:W2:Y:S02]  /*1f720*/  @!P0 LDG.E.U8 R59, desc[UR56][R6.64] ;  /* 0x00000038063b8981 */ /* 0x0000a4000c1e1100 */
[----:B0-----:R-:W-:Y:S02]  /*1f730*/  @!P0 IMAD.MOV.U32 R6, RZ, RZ, R24 ;  /* 0x000000ffff068224 */ /* 0x001fe400078e0018 */
[----:B----4-:R-:W-:Y:S01]  /*1f740*/  @!P0 IMAD.MOV.U32 R7, RZ, RZ, R25 ;  /* 0x000000ffff078224 */ /* 0x010fe200078e0019 */
[----:B------:R-:W4:Y:S04]  /*1f750*/  LDL R24, [R1+0x1218] ;  /* 0x0012180001187983 */ /* 0x000f280000100800 */
[----:B------:R-:W4:Y:S01]  /*1f760*/  LDL R25, [R1+0x1214] ;  /* 0x0012140001197983 */ /* 0x000f220000100800 */
[----:B------:R-:W-:-:S02]  /*1f770*/  PRMT R58, RZ, 0x7610, R58 ;  /* 0x00007610ff3a7816 */ /* 0x000fc4000000003a */
[----:B------:R-:W-:-:S04]  /*1f780*/  PRMT R57, RZ, 0x7610, R57 ;  /* 0x00007610ff397816 */ /* 0x000fc80000000039 */
[----:B------:R0:W4:Y:S01]  /*1f790*/  @!P0 LDG.E.U8 R58, desc[UR56][R6.64] ;  /* 0x00000038063a8981 */ /* 0x000122000c1e1100 */
[----:B------:R-:W-:Y:S01]  /*1f7a0*/  PRMT R56, RZ, 0x7610, R56 ;  /* 0x00007610ff387816 */ /* 0x000fe20000000038 */
[----:B0-----:R-:W-:Y:S02]  /*1f7b0*/  @!P0 IMAD.MOV.U32 R6, RZ, RZ, R10 ;  /* 0x000000ffff068224 */ /* 0x001fe400078e000a */
[----:B------:R-:W-:Y:S01]  /*1f7c0*/  @!P0 IMAD.MOV.U32 R7, RZ, RZ, R11 ;  /* 0x000000ffff078224 */ /* 0x000fe200078e000b */
[----:B------:R-:W4:Y:S04]  /*1f7d0*/  LDL R10, [R1+0x11f8] ;  /* 0x0011f800010a7983 */ /* 0x000f280000100800 */
[----:B------:R3:W4:Y:S04]  /*1f7e0*/  @!P0 LDG.E.U8 R57, desc[UR56][R6.64] ;  /* 0x0000003806398981 */ /* 0x000728000c1e1100 */
[----:B------:R-:W4:Y:S01]  /*1f7f0*/  LDL R11, [R1+0x11f4] ;  /* 0x0011f400010b7983 */ /* 0x000f220000100800 */
[----:B------:R-:W-:Y:S01]  /*1f800*/  PRMT R55, RZ, 0x7610, R55 ;  /* 0x00007610ff377816 */ /* 0x000fe20000000037 */
[----:B---3--:R-:W-:-:S02]  /*1f810*/  @!P0 IMAD.MOV.U32 R6, RZ, RZ, R8 ;  /* 0x000000ffff068224 */ /* 0x008fc400078e0008 */
[----:B------:R-:W3:Y:S01]  /*1f820*/  LDL R8, [R1+0x11d8] ;  /* 0x0011d80001087983 */ /* 0x000ee20000100800 */
[----:B--2---:R-:W-:-:S03]  /*1f830*/  @!P0 IMAD.MOV.U32 R7, RZ, RZ, R9 ;  /* 0x000000ffff078224 */ /* 0x004fc600078e0009 */
[----:B------:R-:W2:Y:S04]  /*1f840*/  LDL R9, [R1+0x11d4] ;  /* 0x0011d40001097983 */ /* 0x000ea80000100800 */
[----:B------:R0:W2:Y:S02]  /*1f850*/  @!P0 LDG.E.U8 R56, desc[UR56][R6.64] ;  /* 0x0000003806388981 */ /* 0x0000a4000c1e1100 */
[----:B0-----:R-:W-:Y:S02]  /*1f860*/  @!P0 IMAD.MOV.U32 R6, RZ, RZ, R28 ;  /* 0x000000ffff068224 */ /* 0x001fe400078e001c */
[----:B------:R-:W-:Y:S01]  /*1f870*/  @!P0 IMAD.MOV.U32 R7, RZ, RZ, R29 ;  /* 0x000000ffff078224 */ /* 0x000fe200078e001d */
[----:B------:R-:W-:Y:S01]  /*1f880*/  PRMT R54, RZ, 0x7610, R54 ;  /* 0x00007610ff367816 */ /* 0x000fe20000000036 */
[----:B------:R-:W2:Y:S04]  /*1f890*/  LDL R29, [R1+0x1194] ;  /* 0x00119400011d7983 */ /* 0x000ea80000100800 */
[----:B------:R4:W2:Y:S01]  /*1f8a0*/  @!P0 LDG.E.U8 R55, desc[UR56][R6.64] ;  /* 0x0000003806378981 */ /* 0x0008a2000c1e1100 */
[----:B------:R-:W-:-:S02]  /*1f8b0*/  PRMT R53, RZ, 0x7610, R53 ;  /* 0x00007610ff357816 */ /* 0x000fc40000000035 */
[----:B------:R-:W-:Y:S01]  /*1f8c0*/  PRMT R51, RZ, 0x7610, R51 ;  /* 0x00007610ff337816 */ /* 0x000fe20000000033 */
[----:B------:R-:W2:Y:S01]  /*1f8d0*/  LDL R28, [R1+0x1198] ;  /* 0x00119800011c7983 */ /* 0x000ea20000100800 */
[----:B----4-:R-:W-:Y:S02]  /*1f8e0*/  @!P0 IMAD.MOV.U32 R6, RZ, RZ, R24 ;  /* 0x000000ffff068224 */ /* 0x010fe400078e0018 */
[----:B------:R-:W-:Y:S01]  /*1f8f0*/  @!P0 IMAD.MOV.U32 R7, RZ, RZ, R25 ;  /* 0x000000ffff078224 */ /* 0x000fe200078e0019 */
[----:B------:R-:W4:Y:S04]  /*1f900*/  LDL R24, [R1+0x11b8] ;  /* 0x0011b80001187983 */ /* 0x000f280000100800 */
[----:B------:R-:W4:Y:S04]  /*1f910*/  LDL R25, [R1+0x11b4] ;  /* 0x0011b40001197983 */ /* 0x000f280000100800 */
[----:B------:R0:W4:Y:S01]  /*1f920*/  @!P0 LDG.E.U8 R54, desc[UR56][R6.64] ;  /* 0x0000003806368981 */ /* 0x000122000c1e1100 */
[----:B------:R-:W-:-:S02]  /*1f930*/  LOP3.LUT R223, R223, 0xffff, RZ, 0xc0, !PT ;  /* 0x0000ffffdfdf7812 */ /* 0x000fc400078ec0ff */
[----:B------:R-:W-:Y:S02]  /*1f940*/  LOP3.LUT R215, R215, 0xffff, RZ, 0xc0, !PT ;  /* 0x0000ffffd7d77812 */ /* 0x000fe400078ec0ff */
[----:B------:R-:W-:Y:S01]  /*1f950*/  LOP3.LUT R206, R206, 0xffff, RZ, 0xc0, !PT ;  /* 0x0000ffffcece7812 */ /* 0x000fe200078ec0ff */
[----:B0-----:R-:W-:Y:S02]  /*1f960*/  @!P0 IMAD.MOV.U32 R6, RZ, RZ, R10 ;  /* 0x000000ffff068224 */ /* 0x001fe400078e000a */
[----:B------:R-:W-:Y:S01]  /*1f970*/  @!P0 IMAD.MOV.U32 R7, RZ, RZ, R11 ;  /* 0x000000ffff078224 */ /* 0x000fe200078e000b */
[----:B------:R-:W-:Y:S02]  /*1f980*/  LOP3.LUT R197, R197, 0xffff, RZ, 0xc0, !PT ;  /* 0x0000ffffc5c57812 */ /* 0x000fe400078ec0ff */
[----:B------:R-:W-:Y:S02]  /*1f990*/  LOP3.LUT R191, R191, 0xffff, RZ, 0xc0, !PT ;  /* 0x0000ffffbfbf7812 */ /* 0x000fe400078ec0ff */
[----:B------:R3:W4:Y:S01]  /*1f9a0*/  @!P0 LDG.E.U8 R53, desc[UR56][R6.64] ;  /* 0x0000003806358981 */ /* 0x000722000c1e1100 */
        /* <DEDUP_REMOVED lines=11> */
[----:B------:R-:W-:Y:S02]  /*1fa60*/  PRMT R215, R223, 0x3340, R215 ;  /* 0x00003340dfd77816 */ /* 0x000fe400000000d7 */
[----:B------:R-:W-:-:S02]  /*1fa70*/  PRMT R185, R191, 0x3340, R185 ;  /* 0x00003340bfb97816 */ /* 0x000fc400000000b9 */
[----:B------:R-:W-:Y:S02]  /*1fa80*/  PRMT R169, R172, 0x3340, R169 ;  /* 0x00003340aca97816 */ /* 0x000fe400000000a9 */
[----:B------:R-:W-:Y:S02]  /*1fa90*/  PRMT R10, R166, 0x3340, R163 ;  /* 0x00003340a60a7816 */ /* 0x000fe400000000a3 */
[----:B------:R-:W-:Y:S02]  /*1faa0*/  PRMT R159, R161, 0x3340, R159 ;  /* 0x00003340a19f7816 */ /* 0x000fe4000000009f */
[----:B------:R-:W-:Y:S02]  /*1fab0*/  PRMT R11, R157, 0x3340, R155 ;  /* 0x000033409d0b7816 */ /* 0x000fe4000000009b */
[----:B------:R-:W-:Y:S02]  /*1fac0*/  PRMT R10, R169, 0x5410, R10 ;  /* 0x00005410a90a7816 */ /* 0x000fe4000000000a */
[----:B------:R-:W-:Y:S01]  /*1fad0*/  PRMT R11, R159, 0x5410, R11 ;  /* 0x000054109f0b7816 */ /* 0x000fe2000000000b */
[----:B---3--:R-:W-:Y:S01]  /*1fae0*/  @!P0 IMAD.MOV.U32 R6, RZ, RZ, R8 ;  /* 0x000000ffff068224 */ /* 0x008fe200078e0008 */
[----:B------:R-:W-:Y:S01]  /*1faf0*/  PRMT R8, R206, 0x3340, R197 ;  /* 0x00003340ce087816 */ /* 0x000fe200000000c5 */
[----:B--2---:R-:W-:Y:S01]  /*1fb00*/  @!P0 IMAD.MOV.U32 R7, RZ, RZ, R9 ;  /* 0x000000ffff078224 */ /* 0x004fe200078e0009 */
[----:B------:R-:W-:-:S02]  /*1fb10*/  PRMT R9, R179, 0x3340, R175 ;  /* 0x00003340b3097816 */ /* 0x000fc400000000af */
[----:B------:R-:W-:Y:S02]  /*1fb20*/  PRMT R8, R215, 0x5410, R8 ;  /* 0x00005410d7087816 */ /* 0x000fe40000000008 */
[----:B------:R4:W2:Y:S01]  /*1fb30*/  @!P0 LDG.E.U8 R51, desc[UR56][R6.64] ;  /* 0x0000003806338981 */ /* 0x0008a2000c1e1100 */
[----:B------:R-:W-:-:S05]  /*1fb40*/  PRMT R9, R185, 0x5410, R9 ;  /* 0x00005410b9097816 */ /* 0x000fca0000000009 */
[----:B------:R0:W-:Y:S04]  /*1fb50*/  STS.128 [R26+UR58+0x2000], R8 ;  /* 0x002000081a007988 */ /* 0x0001e80008000c3a */
[----:B0-----:R-:W3:Y:S04]  /*1fb60*/  LDL R11, [R1+0x1154] ;  /* 0x00115400010b7983 */ /* 0x001ee80000100800 */
[----:B------:R-:W2:Y:S01]  /*1fb70*/  LDL R10, [R1+0x1158] ;  /* 0x00115800010a7983 */ /* 0x000ea20000100800 */
[----:B----4-:R-:W-:-:S03]  /*1fb80*/  @!P0 IMAD.MOV.U32 R6, RZ, RZ, R24 ;  /* 0x000000ffff068224 */ /* 0x010fc600078e0018 */
[----:B------:R-:W4:Y:S01]  /*1fb90*/  LDL R9, [R1+0x1134] ;  /* 0x0011340001097983 */ /* 0x000f220000100800 */
[----:B------:R-:W-:-:S03]  /*1fba0*/  @!P0 IMAD.MOV.U32 R7, RZ, RZ, R25 ;  /* 0x000000ffff078224 */ /* 0x000fc600078e0019 */
[----:B------:R-:W3:Y:S04]  /*1fbb0*/  LDL R24, [R1+0x1178] ;  /* 0x0011780001187983 */ /* 0x000ee80000100800 */
[----:B------:R-:W2:Y:S04]  /*1fbc0*/  LDL R25, [R1+0x1174] ;  /* 0x0011740001197983 */ /* 0x000ea80000100800 */
[----:B------:R-:W4:Y:S01]  /*1fbd0*/  LDL R8, [R1+0x1138] ;  /* 0x0011380001087983 */ /* 0x000f220000100800 */
[----:B------:R-:W-:Y:S02]  /*1fbe0*/  PRMT R27, RZ, 0x7610, R27 ;  /* 0x00007610ff1b7816 */ /* 0x000fe4000000001b */
[----:B------:R-:W-:Y:S01]  /*1fbf0*/  PRMT R252, RZ, 0x7610, R252 ;  /* 0x00007610fffc7816 */ /* 0x000fe200000000fc */
[----:B------:R-:W4:Y:S04]  /*1fc00*/  LDL.LU R32, [R1+0x10d4] ;  /* 0x0010d40001207983 */ /* 0x000f280000300800 */
[----:B------:R0:W4:Y:S01]  /*1fc10*/  @!P0 LDG.E.U8 R27, desc[UR56][R6.64] ;  /* 0x00000038061b8981 */ /* 0x000122000c1e1100 */
[----:B------:R-:W-:Y:S01]  /*1fc20*/  PRMT R251, RZ, 0x7610, R251 ;  /* 0x00007610fffb7816 */ /* 0x000fe200000000fb */
[----:B0-----:R-:W-:-:S02]  /*1fc30*/  @!P0 IMAD.MOV.U32 R6, RZ, RZ, R28 ;  /* 0x000000ffff068224 */ /* 0x001fc400078e001c */
[----:B------:R-:W-:Y:S01]  /*1fc40*/  @!P0 IMAD.MOV.U32 R7, RZ, RZ, R29 ;  /* 0x000000ffff078224 */ /* 0x000fe200078e001d */
[----:B------:R-:W-:Y:S01]  /*1fc50*/  PRMT R250, RZ, 0x7610, R250 ;  /* 0x00007610fffa7816 */ /* 0x000fe200000000fa */
[----:B------:R-:W4:Y:S04]  /*1fc60*/  LDL.LU R29, [R1+0x10b8] ;  /* 0x0010b800011d7983 */ /* 0x000f280000300800 */
[----:B------:R3:W4:Y:S02]  /*1fc70*/  @!P0 LDG.E.U8 R252, desc[UR56][R6.64] ;  /* 0x0000003806fc8981 */ /* 0x000724000c1e1100 */
[----:B---3--:R-:W-:Y:S02]  /*1fc80*/  @!P0 IMAD.MOV.U32 R6, RZ, RZ, R24 ;  /* 0x000000ffff068224 */ /* 0x008fe400078e0018 */
[----:B--2---:R-:W-:-:S05]  /*1fc90*/  @!P0 IMAD.MOV.U32 R7, RZ, RZ, R25 ;  /* 0x000000ffff078224 */ /* 0x004fca00078e0019 */
[----:B------:R0:W2:Y:S02]  /*1fca0*/  @!P0 LDG.E.U8 R251, desc[UR56][R6.64] ;  /* 0x0000003806fb8981 */ /* 0x0000a4000c1e1100 */
[----:B0-----:R-:W-:Y:S02]  /*1fcb0*/  @!P0 IMAD.MOV.U32 R6, RZ, RZ, R10 ;  /* 0x000000ffff068224 */ /* 0x001fe400078e000a */
[----:B------:R-:W-:Y:S01]  /*1fcc0*/  @!P0 IMAD.MOV.U32 R7, RZ, RZ, R11 ;  /* 0x000000ffff078224 */ /* 0x000fe200078e000b */
[----:B------:R-:W3:Y:S04]  /*1fcd0*/  LDL R10, [R1+0x1118] ;  /* 0x00111800010a7983 */ /* 0x000ee80000100800 */
[----:B------:R-:W2:Y:S04]  /*1fce0*/  LDL R11, [R1+0x1114] ;  /* 0x00111400010b7983 */ /* 0x000ea80000100800 */
[----:B------:R-:W2:Y:S04]  /*1fcf0*/  LDL.LU R40, [R1+0x10b4] ;  /* 0x0010b40001287983 */ /* 0x000ea80000300800 */
[----:B------:R4:W2:Y:S04]  /*1fd00*/  @!P0 LDG.E.U8 R250, desc[UR56][R6.64] ;  /* 0x0000003806fa8981 */ /* 0x0008a8000c1e1100 */
[----:B------:R-:W2:Y:S01]  /*1fd10*/  LDL.LU R37, [R1+0x1098] ;  /* 0x0010980001257983 */ /* 0x000ea20000300800 */
[----:B----4-:R-:W-:-:S03]  /*1fd20*/  @!P0 IMAD.MOV.U32 R7, RZ, RZ, R9 ;  /* 0x000000ffff078224 */ /* 0x010fc600078e0009 */
[----:B------:R-:W4:Y:S01]  /*1fd30*/  LDL R9, [R1+0x10f8] ;  /* 0x0010f80001097983 */ /* 0x000f220000100800 */
[----:B------:R-:W-:-:S03]  /*1fd40*/  @!P0 IMAD.MOV.U32 R6, RZ, RZ, R8 ;  /* 0x000000ffff068224 */ /* 0x000fc600078e0008 */
[----:B------:R-:W4:Y:S01]  /*1fd50*/  LDL R8, [R1+0x10d8] ;  /* 0x0010d80001087983 */ /* 0x000f220000100800 */
[----:B------:R-:W-:Y:S02]  /*1fd60*/  PRMT R249, RZ, 0x7610, R249 ;  /* 0x00007610fff97816 */ /* 0x000fe400000000f9 */
[----:B------:R-:W-:Y:S01]  /*1fd70*/  PRMT R248, RZ, 0x7610, R248 ;  /* 0x00007610fff87816 */ /* 0x000fe200000000f8 */
[----:B------:R-:W4:Y:S04]  /*1fd80*/  LDL.LU R48, [R1+0x1094] ;  /* 0x0010940001307983 */ /* 0x000f280000300800 */
[----:B------:R3:W4:Y:S01]  /*1fd90*/  @!P0 LDG.E.U8 R249, desc[UR56][R6.64] ;  /* 0x0000003806f98981 */ /* 0x000722000c1e1100 */
[----:B------:R-:W-:-:S03]  /*1fda0*/  PRMT R247, RZ, 0x7610, R247 ;  /* 0x00007610fff77816 */ /* 0x000fc600000000f7 */
[----:B------:R-:W4:Y:S04]  /*1fdb0*/  LDL.LU R45, [R1+0x1078] ;  /* 0x00107800012d7983 */ /* 0x000f280000300800 */
[----:B------:R0:W-:Y:S01]  /*1fdc0*/  STL [R1+0x20cc], R4 ;  /* 0x0020cc0401007387 */ /* 0x0001e20000100800 */
[----:B---3--:R-:W-:Y:S02]  /*1fdd0*/  @!P0 IMAD.MOV.U32 R6, RZ, RZ, R10 ;  /* 0x000000ffff068224 */ /* 0x008fe400078e000a */
[----:B--2---:R-:W-:-:S05]  /*1fde0*/  @!P0 IMAD.MOV.U32 R7, RZ, RZ, R11 ;  /* 0x000000ffff078224 */ /* 0x004fca00078e000b */
[----:B------:R1:W2:Y:S02]  /*1fdf0*/  @!P0 LDG.E.U8 R248, desc[UR56][R6.64] ;  /* 0x0000003806f88981 */ /* 0x0002a4000c1e1100 */
[----:B-1----:R-:W-:Y:S02]  /*1fe00*/  @!P0 IMAD.MOV.U32 R7, RZ, RZ, R4 ;  /* 0x000000ffff078224 */ /* 0x002fe400078e0004 */
[----:B0-----:R-:W3:Y:S01]  /*1fe10*/  LDL R4, [R1+0x1c2c] ;  /* 0x001c2c0001047983 */ /* 0x001ee20000100800 */
[----:B----4-:R-:W-:-:S03]  /*1fe20*/  @!P0 IMAD.MOV.U32 R6, RZ, RZ, R9 ;  /* 0x000000ffff068224 */ /* 0x010fc600078e0009 */
[----:B------:R-:W4:Y:S04]  /*1fe30*/  LDL R9, [R1+0x1074] ;  /* 0x0010740001097983 */ /* 0x000f280000100800 */
[----:B------:R0:W2:Y:S02]  /*1fe40*/  @!P0 LDG.E.U8 R247, desc[UR56][R6.64] ;  /* 0x0000003806f78981 */ /* 0x0000a4000c1e1100 */
[----:B0-----:R-:W-:Y:S02]  /*1fe50*/  @!P0 IMAD.MOV.U32 R6, RZ, RZ, R8 ;  /* 0x000000ffff068224 */ /* 0x001fe400078e0008 */
[----:B------:R-:W2:Y:S01]  /*1fe60*/  LDL R8, [R1+0x1434] ;  /* 0x0014340001087983 */ /* 0x000ea20000100800 */
[----:B------:R-:W-:Y:S01]  /*1fe70*/  PRMT R246, RZ, 0x7610, R246 ;  /* 0x00007610fff67816 */ /* 0x000fe200000000f6 */
[----:B------:R-:W-:Y:S01]  /*1fe80*/  @!P0 IMAD.MOV.U32 R7, RZ, RZ, R32 ;  /* 0x000000ffff078224 */ /* 0x000fe200078e0020 */
[----:B------:R-:W-:-:S04]  /*1fe90*/  PRMT R245, RZ, 0x7610, R245 ;  /* 0x00007610fff57816 */ /* 0x000fc800000000f5 */
[----:B------:R0:W2:Y:S01]  /*1fea0*/  @!P0 LDG.E.U8 R246, desc[UR56][R6.64] ;  /* 0x0000003806f68981 */ /* 0x0000a2000c1e1100 */
[----:B------:R-:W-:Y:S01]  /*1feb0*/  PRMT R244, RZ, 0x7610, R244 ;  /* 0x00007610fff47816 */ /* 0x000fe200000000f4 */
[----:B0-----:R-:W-:Y:S02]  /*1fec0*/  @!P0 IMAD.MOV.U32 R6, RZ, RZ, R29 ;  /* 0x000000ffff068224 */ /* 0x001fe400078e001d */
[----:B------:R-:W-:-:S05]  /*1fed0*/  @!P0 IMAD.MOV.U32 R7, RZ, RZ, R40 ;  /* 0x000000ffff078224 */ /* 0x000fca00078e0028 */
[----:B------:R0:W2:Y:S01]  /*1fee0*/  @!P0 LDG.E.U8 R245, desc[UR56][R6.64] ;  /* 0x0000003806f58981 */ /* 0x0000a2000c1e1100 */
[----:B------:R-:W-:-:S03]  /*1fef0*/  PRMT R243, RZ, 0x7610, R243 ;  /* 0x00007610fff37816 */ /* 0x000fc600000000f3 */
[----:B------:R-:W-:Y:S04]  /*1ff00*/  STL [R1+0x2404], R32 ;  /* 0x0024042001007387 */ /* 0x000fe80000100800 */
[----:B------:R-:W2:Y:S01]  /*1ff10*/  LDL R24, [R1+0x142c] ;  /* 0x00142c0001187983 */ /* 0x000ea20000100800 */
[----:B0-----:R-:W-:Y:S02]  /*1ff20*/  @!P0 IMAD.MOV.U32 R6, RZ, RZ, R37 ;  /* 0x000000ffff068224 */ /* 0x001fe400078e0025 */
[----:B------:R-:W-:Y:S01]  /*1ff30*/  @!P0 IMAD.MOV.U32 R7, RZ, RZ, R48 ;  /* 0x000000ffff078224 */ /* 0x000fe200078e0030 */
[----:B------:R-:W2:Y:S04]  /*1ff40*/  LDL R11, [R1+0x1430] ;  /* 0x00143000010b7983 */ /* 0x000ea80000100800 */
[----:B------:R0:W2:Y:S01]  /*1ff50*/  @!P0 LDG.E.U8 R244, desc[UR56][R6.64] ;  /* 0x0000003806f48981 */ /* 0x0000a2000c1e1100 */
[----:B------:R-:W-:-:S02]  /*1ff60*/  PRMT R242, RZ, 0x7610, R242 ;  /* 0x00007610fff27816 */ /* 0x000fc400000000f2 */
[----:B------:R-:W-:Y:S01]  /*1ff70*/  PRMT R241, RZ, 0x7610, R241 ;  /* 0x00007610fff17816 */ /* 0x000fe200000000f1 */
[----:B------:R-:W2:Y:S01]  /*1ff80*/  LDL R10, [R1+0x13ec] ;  /* 0x0013ec00010a7983 */ /* 0x000ea20000100800 */
[----:B0-----:R-:W-:Y:S02]  /*1ff90*/  @!P0 IMAD.MOV.U32 R6, RZ, RZ, R45 ;  /* 0x000000ffff068224 */ /* 0x001fe400078e002d */
[----:B----4-:R-:W-:Y:S02]  /*1ffa0*/  @!P0 IMAD.MOV.U32 R7, RZ, RZ, R9 ;  /* 0x000000ffff078224 */ /* 0x010fe400078e0009 */
[----:B------:R-:W4:Y:S04]  /*1ffb0*/  LDL R9, [R1+0x13f0] ;  /* 0x0013f00001097983 */ /* 0x000f280000100800 */
[----:B------:R3:W4:Y:S02]  /*1ffc0*/  @!P0 LDG.E.U8 R243, desc[UR56][R6.64] ;  /* 0x0000003806f38981 */ /* 0x000724000c1e1100 */
[----:B---3--:R-:W-:-:S02]  /*1ffd0*/  @!P0 IMAD.MOV.U32 R6, RZ, RZ, R4 ;  /* 0x000000ffff068224 */ /* 0x008fc400078e0004 */
[----:B--2---:R-:W-:Y:S01]  /*1ffe0*/  @!P0 IMAD.MOV.U32 R7, RZ, RZ, R8 ;  /* 0x000000ffff078224 */ /* 0x004fe200078e0008 */
[----:B------:R-:W2:Y:S04]  /*1fff0*/  LDL R4, [R1+0x1410] ;  /* 0x0014100001047983 */ /* 0x000ea80000100800 */
[----:B------:R-:W3:Y:S04]  /*20000*/  LDL R8, [R1+0x140c] ;  /* 0x00140c0001087983 */ /* 0x000ee80000100800 */
[----:B------:R0:W4:Y:S02]  /*20010*/  @!P0 LDG.E.U8 R242, desc[UR56][R6.64] ;  /* 0x0000003806f28981 */ /* 0x000124000c1e1100 */
[----:B0-----:R-:W-:-:S02]  /*20020*/  @!P0 IMAD.MOV.U32 R7, RZ, RZ, R24 ;  /* 0x000000ffff078224 */ /* 0x001fc400078e0018 */
[----:B------:R-:W-:-:S05]  /*20030*/  @!P0 IMAD.MOV.U32 R6, RZ, RZ, R11 ;  /* 0x000000ffff068224 */ /* 0x000fca00078e000b */
[----:B------:R2:W4:Y:S02]  /*20040*/  @!P0 LDG.E.U8 R241, desc[UR56][R6.64] ;  /* 0x0000003806f18981 */ /* 0x000524000c1e1100 */
[----:B--2---:R-:W-:Y:S02]  /*20050*/  @!P0 IMAD.MOV.U32 R6, RZ, RZ, R4 ;  /* 0x000000ffff068224 */ /* 0x004fe400078e0004 */
[----:B------:R-:W2:Y:S01]  /*20060*/  LDL R4, [R1+0x13d0] ;  /* 0x0013d00001047983 */ /* 0x000ea20000100800 */
[----:B---3--:R-:W-:-:S03]  /*20070*/  @!P0 IMAD.MOV.U32 R7, RZ, RZ, R8 ;  /* 0x000000ffff078224 */ /* 0x008fc600078e0008 */
[----:B------:R-:W3:Y:S01]  /*20080*/  LDL R8, [R1+0x13cc] ;  /* 0x0013cc0001087983 */ /* 0x000ee20000100800 */
[----:B------:R-:W-:Y:S02]  /*20090*/  PRMT R240, RZ, 0x7610, R240 ;  /* 0x00007610fff07816 */ /* 0x000fe400000000f0 */
[----:B------:R-:W-:-:S04]  /*200a0*/  PRMT R239, RZ, 0x7610, R239 ;  /* 0x00007610ffef7816 */ /* 0x000fc800000000ef */
[----:B------:R4:W3:Y:S01]  /*200b0*/  @!P0 LDG.E.U8 R240, desc[UR56][R6.64] ;  /* 0x0000003806f08981 */ /* 0x0008e2000c1e1100 */
[----:B------:R-:W-:Y:S01]  /*200c0*/  PRMT R238, RZ, 0x7610, R238 ;  /* 0x00007610ffee7816 */ /* 0x000fe200000000ee */
[----:B----4-:R-:W-:Y:S02]  /*200d0*/  @!P0 IMAD.MOV.U32 R6, RZ, RZ, R9 ;  /* 0x000000ffff068224 */ /* 0x010fe400078e0009 */
[----:B------:R-:W-:-:S05]  /*200e0*/  @!P0 IMAD.MOV.U32 R7, RZ, RZ, R10 ;  /* 0x000000ffff078224 */ /* 0x000fca00078e000a */
[----:B------:R2:W4:Y:S01]  /*200f0*/  @!P0 LDG.E.U8 R239, desc[UR56][R6.64] ;  /* 0x0000003806ef8981 */ /* 0x000522000c1e1100 */
[----:B------:R-:W-:-:S03]  /*20100*/  LOP3.LUT R9, R19, 0xffff, RZ, 0xc0, !PT ;  /* 0x0000ffff13097812 */ /* 0x000fc600078ec0ff */
[----:B------:R-:W4:Y:S01]  /*20110*/  LDL.LU R19, [R1+0x2a24] ;  /* 0x002a240001137983 */ /* 0x000f220000300800 */
[----:B--2---:R-:W-:Y:S02]  /*20120*/  @!P0 IMAD.MOV.U32 R6, RZ, RZ, R4 ;  /* 0x000000ffff068224 */ /* 0x004fe400078e0004 */
[----:B---3--:R-:W-:Y:S01]  /*20130*/  @!P0 IMAD.MOV.U32 R7, RZ, RZ, R8 ;  /* 0x000000ffff078224 */ /* 0x008fe200078e0008 */
[----:B------:R-:W-:Y:S02]  /*20140*/  LOP3.LUT R8, R0, 0xffff, RZ, 0xc0, !PT ;  /* 0x0000ffff00087812 */ /* 0x000fe400078ec0ff */
[----:B------:R-:W2:Y:S04]  /*20150*/  LDL.LU R0, [R1+0x2a20] ;  /* 0x002a200001007983 */ /* 0x000ea80000300800 */
[----:B------:R0:W3:Y:S02]  /*20160*/  @!P0 LDG.E.U8 R238, desc[UR56][R6.64] ;  /* 0x0000003806ee8981 */ /* 0x0000e4000c1e1100 */
[----:B0-----:R-:W-:-:S02]  /*20170*/  LOP3.LUT R7, R3, 0xffff, RZ, 0xc0, !PT ;  /* 0x0000ffff03077812 */ /* 0x001fc400078ec0ff */
[----:B------:R-:W-:Y:S01]  /*20180*/  LOP3.LUT R6, R5, 0xffff, RZ, 0xc0, !PT ;  /* 0x0000ffff05067812 */ /* 0x000fe200078ec0ff */
[----:B------:R-:W3:Y:S03]  /*20190*/  LDL.LU R3, [R1+0x2a1c] ;  /* 0x002a1c0001037983 */ /* 0x000ee60000300800 */
[----:B------:R-:W-:Y:S01]  /*201a0*/  PRMT R7, R7, 0x3340, R6 ;  /* 0x0000334007077816 */ /* 0x000fe20000000006 */
[----:B------:R-:W3:Y:S01]  /*201b0*/  LDL.LU R5, [R1+0x2a18] ;  /* 0x002a180001057983 */ /* 0x000ee20000300800 */
[----:B------:R-:W-:-:S03]  /*201c0*/  LOP3.LUT R6, R2, 0xffff, RZ, 0xc0, !PT ;  /* 0x0000ffff02067812 */ /* 0x000fc600078ec0ff */
[----:B------:R-:W3:Y:S04]  /*201d0*/  LDL.LU R2, [R1+0x2a14] ;  /* 0x002a140001027983 */ /* 0x000ee80000300800 */
[----:B------:R-:W3:Y:S04]  /*201e0*/  LDL R25, [R1+0x13ac] ;  /* 0x0013ac0001197983 */ /* 0x000ee80000100800 */
[----:B------:R-:W3:Y:S01]  /*201f0*/  LDL R24, [R1+0x13b0] ;  /* 0x0013b00001187983 */ /* 0x000ee20000100800 */
[----:B------:R-:W-:Y:S02]  /*20200*/  LOP3.LUT R231, R231, 0xffff, RZ, 0xc0, !PT ;  /* 0x0000ffffe7e77812 */ /* 0x000fe400078ec0ff */
[----:B------:R-:W-:-:S02]  /*20210*/  LOP3.LUT R225, R225, 0xffff, RZ, 0xc0, !PT ;  /* 0x0000ffffe1e17812 */ /* 0x000fc400078ec0ff */
[----:B------:R-:W-:Y:S01]  /*20220*/  LOP3.LUT R218, R218, 0xffff, RZ, 0xc0, !PT ;  /* 0x0000ffffdada7812 */ /* 0x000fe200078ec0ff */
[----:B------:R-:W-:Y:S01]  /*20230*/  IMAD.MOV.U32 R133, RZ, RZ, R136 ;  /* 0x000000ffff857224 */ /* 0x000fe200078e0088 */
[----:B------:R-:W-:Y:S01]  /*20240*/  LOP3.LUT R209, R209, 0xffff, RZ, 0xc0, !PT ;  /* 0x0000ffffd1d17812 */ /* 0x000fe200078ec0ff */
[----:B------:R-:W-:Y:S01]  /*20250*/  IMAD.MOV.U32 R136, RZ, RZ, R143 ;  /* 0x000000ffff887224 */ /* 0x000fe200078e008f */
[----:B------:R-:W-:Y:S02]  /*20260*/  LOP3.LUT R199, R199, 0xffff, RZ, 0xc0, !PT ;  /* 0x0000ffffc7c77812 */ /* 0x000fe400078ec0ff */
[----:B------:R-:W-:Y:S02]  /*20270*/  LOP3.LUT R193, R193, 0xffff, RZ, 0xc0, !PT ;  /* 0x0000ffffc1c17812 */ /* 0x000fe400078ec0ff */
[----:B------:R-:W-:Y:S02]  /*20280*/  LOP3.LUT R181, R181, 0xffff, RZ, 0xc0, !PT ;  /* 0x0000ffffb5b57812 */ /* 0x000fe400078ec0ff */
[----:B------:R-:W-:-:S02]  /*20290*/  LOP3.LUT R173, R173, 0xffff, RZ, 0xc0, !PT ;  /* 0x0000ffffadad7812 */ /* 0x000fc400078ec0ff */
[----:B------:R-:W-:Y:S02]  /*202a0*/  LOP3.LUT R170, R170, 0xffff, RZ, 0xc0, !PT ;  /* 0x0000ffffaaaa7812 */ /* 0x000fe400078ec0ff */
[----:B------:R-:W-:Y:S02]  /*202b0*/  LOP3.LUT R167, R167, 0xffff, RZ, 0xc0, !PT ;  /* 0x0000ffffa7a77812 */ /* 0x000fe400078ec0ff */
[----:B------:R-:W-:Y:S01]  /*202c0*/  LOP3.LUT R164, R164, 0xffff, RZ, 0xc0, !PT ;  /* 0x0000ffffa4a47812 */ /* 0x000fe200078ec0ff */
[----:B------:R-:W-:Y:S01]  /*202d0*/  IMAD.MOV.U32 R131, RZ, RZ, R134 ;  /* 0x000000ffff837224 */ /* 0x000fe200078e0086 */
[----:B------:R-:W-:Y:S01]  /*202e0*/  PRMT R8, R9, 0x3340, R8 ;  /* 0x0000334009087816 */ /* 0x000fe20000000008 */
[----:B------:R-:W-:Y:S01]  /*202f0*/  IMAD.MOV.U32 R132, RZ, RZ, R135 ;  /* 0x000000ffff847224 */ /* 0x000fe200078e0087 */
[----:B------:R-:W-:Y:S01]  /*20300*/  PRMT R6, R6, 0x3340, R231 ;  /* 0x0000334006067816 */ /* 0x000fe200000000e7 */
[----:B------:R-:W-:Y:S01]  /*20310*/  IMAD.MOV.U32 R130, RZ, RZ, R148 ;  /* 0x000000ffff827224 */ /* 0x000fe200078e0094 */
[----:B------:R-:W-:Y:S01]  /*20320*/  PRMT R9, R225, 0x3340, R218 ;  /* 0x00003340e1097816 */ /* 0x000fe200000000da */
[----:B------:R-:W-:Y:S01]  /*20330*/  IMAD.MOV.U32 R143, RZ, RZ, R16 ;  /* 0x000000ffff8f7224 */ /* 0x000fe200078e0010 */
[----:B------:R-:W3:Y:S01]  /*20340*/  LDL.LU R4, [R1+0x10fc] ;  /* 0x0010fc0001047983 */ /* 0x000ee20000300800 */
[----:B------:R-:W-:Y:S01]  /*20350*/  IMAD.MOV.U32 R134, RZ, RZ, R138 ;  /* 0x000000ffff867224 */ /* 0x000fe200078e008a */
[----:B------:R-:W-:Y:S01]  /*20360*/  PRMT R199, R209, 0x3340, R199 ;  /* 0x00003340d1c77816 */ /* 0x000fe200000000c7 */
[----:B------:R-:W-:Y:S01]  /*20370*/  IMAD.MOV.U32 R135, RZ, RZ, R140 ;  /* 0x000000ffff877224 */ /* 0x000fe200078e008c */
[----:B------:R-:W-:Y:S01]  /*20380*/  PRMT R10, R193, 0x3340, R181 ;  /* 0x00003340c10a7816 */ /* 0x000fe200000000b5 */
[----:B----4-:R-:W-:Y:S01]  /*20390*/  IMAD.MOV.U32 R148, RZ, RZ, R19 ;  /* 0x000000ffff947224 */ /* 0x010fe200078e0013 */
[----:B------:R-:W-:Y:S01]  /*203a0*/  PRMT R170, R173, 0x3340, R170 ;  /* 0x00003340adaa7816 */ /* 0x000fe200000000aa */
[----:B------:R-:W-:Y:S01]  /*203b0*/  IMAD.MOV.U32 R138, RZ, RZ, R144 ;  /* 0x000000ffff8a7224 */ /* 0x000fe200078e0090 */
[----:B------:R-:W-:Y:S01]  /*203c0*/  PRMT R11, R167, 0x3340, R164 ;  /* 0x00003340a70b7816 */ /* 0x000fe200000000a4 */
[----:B------:R-:W-:Y:S01]  /*203d0*/  IMAD.MOV.U32 R140, RZ, RZ, R146 ;  /* 0x000000ffff8c7224 */ /* 0x000fe200078e0092 */
[----:B------:R-:W-:Y:S01]  /*203e0*/  PRMT R8, R8, 0x5410, R7 ;  /* 0x0000541008087816 */ /* 0x000fe20000000007 */
[----:B------:R-:W-:Y:S01]  /*203f0*/  IMAD.MOV.U32 R144, RZ, RZ, R150 ;  /* 0x000000ffff907224 */ /* 0x000fe200078e0096 */
[----:B------:R-:W-:-:S02]  /*20400*/  PRMT R9, R6, 0x5410, R9 ;  /* 0x0000541006097816 */ /* 0x000fc40000000009 */
[----:B------:R-:W-:Y:S02]  /*20410*/  PRMT R10, R199, 0x5410, R10 ;  /* 0x00005410c70a7816 */ /* 0x000fe4000000000a */
[----:B------:R-:W-:-:S05]  /*20420*/  PRMT R11, R170, 0x5410, R11 ;  /* 0x00005410aa0b7816 */ /* 0x000fca000000000b */
[----:B------:R0:W-:Y:S01]  /*20430*/  STS.128 [R26+UR58+0x4000], R8 ;  /* 0x004000081a007988 */ /* 0x0001e20008000c3a */
[----:B--2---:R-:W-:Y:S02]  /*20440*/  IMAD.MOV.U32 R150, RZ, RZ, R0 ;  /* 0x000000ffff967224 */ /* 0x004fe400078e0000 */
[----:B---3--:R-:W-:Y:S02]  /*20450*/  IMAD.MOV.U32 R19, RZ, RZ, R3 ;  /* 0x000000ffff137224 */ /* 0x008fe400078e0003 */
[----:B------:R-:W-:Y:S02]  /*20460*/  IMAD.MOV.U32 R16, RZ, RZ, R5 ;  /* 0x000000ffff107224 */ /* 0x000fe400078e0005 */
[----:B------:R-:W2:Y:S01]  /*20470*/  LDL.LU R5, [R1+0x10d0] ;  /* 0x0010d00001057983 */ /* 0x000ea20000300800 */
[----:B------:R-:W-:-:S03]  /*20480*/  IMAD.MOV.U32 R146, RZ, RZ, R2 ;  /* 0x000000ffff927224 */ /* 0x000fc600078e0002 */
[----:B------:R-:W3:Y:S01]  /*20490*/  LDL.LU R3, [R1+0x10c8] ;  /* 0x0010c80001037983 */ /* 0x000ee20000300800 */
[----:B------:R-:W-:-:S03]  /*204a0*/  @!P0 IMAD.MOV.U32 R7, RZ, RZ, R25 ;  /* 0x000000ffff078224 */ /* 0x000fc600078e0019 */
[----:B------:R-:W4:Y:S01]  /*204b0*/  LDL.LU R2, [R1+0x10ec] ;  /* 0x0010ec0001027983 */ /* 0x000f220000300800 */
[----:B------:R-:W-:-:S03]  /*204c0*/  @!P0 IMAD.MOV.U32 R6, RZ, RZ, R24 ;  /* 0x000000ffff068224 */ /* 0x000fc600078e0018 */
[----:B------:R-:W3:Y:S04]  /*204d0*/  LDL.LU R0, [R1+0x10c0] ;  /* 0x0010c00001007983 */ /* 0x000ee80000300800 */
[----:B------:R-:W2:Y:S04]  /*204e0*/  LDL R25, [R1+0x138c] ;  /* 0x00138c0001197983 */ /* 0x000ea80000100800 */
[----:B------:R-:W4:Y:S04]  /*204f0*/  LDL R24, [R1+0x1390] ;  /* 0x0013900001187983 */ /* 0x000f280000100800 */
[----:B0-----:R-:W3:Y:S01]  /*20500*/  LDL R8, [R1+0x1370] ;  /* 0x0013700001087983 */ /* 0x001ee20000100800 */
[----:B------:R-:W-:-:S03]  /*20510*/  PRMT R237, RZ, 0x7610, R237 ;  /* 0x00007610ffed7816 */ /* 0x000fc600000000ed */
[----:B------:R-:W3:Y:S01]  /*20520*/  LDL R9, [R1+0x136c] ;  /* 0x00136c0001097983 */ /* 0x000ee20000100800 */
[----:B------:R-:W-:-:S03]  /*20530*/  PRMT R236, RZ, 0x7610, R236 ;  /* 0x00007610ffec7816 */ /* 0x000fc600000000ec */
[----:B------:R2:W3:Y:S01]  /*20540*/  @!P0 LDG.E.U8 R237, desc[UR56][R6.64] ;  /* 0x0000003806ed8981 */ /* 0x0004e2000c1e1100 */
[----:B------:R-:W-:-:S03]  /*20550*/  PRMT R235, RZ, 0x7610, R235 ;  /* 0x00007610ffeb7816 */ /* 0x000fc600000000eb */
[----:B------:R-:W3:Y:S04]  /*20560*/  LDL R11, [R1+0x132c] ;  /* 0x00132c00010b7983 */ /* 0x000ee80000100800 */
[----:B------:R-:W3:Y:S01]  /*20570*/  LDL R10, [R1+0x1330] ;  /* 0x00133000010a7983 */ /* 0x000ee20000100800 */
[----:B--2---:R-:W-:Y:S02]  /*20580*/  @!P0 IMAD.MOV.U32 R7, RZ, RZ, R25 ;  /* 0x000000ffff078224 */ /* 0x004fe400078e0019 */
[----:B----4-:R-:W-:-:S05]  /*20590*/  @!P0 IMAD.MOV.U32 R6, RZ, RZ, R24 ;  /* 0x000000ffff068224 */ /* 0x010fca00078e0018 */
[----:B------:R3:W2:Y:S02]  /*205a0*/  @!P0 LDG.E.U8 R236, desc[UR56][R6.64] ;  /* 0x0000003806ec8981 */ /* 0x0006a4000c1e1100 */
[----:B---3--:R-:W-:Y:S02]  /*205b0*/  @!P0 IMAD.MOV.U32 R6, RZ, RZ, R8 ;  /* 0x000000ffff068224 */ /* 0x008fe400078e0008 */
[----:B------:R-:W3:Y:S01]  /*205c0*/  LDL R8, [R1+0x1350] ;  /* 0x0013500001087983 */ /* 0x000ee20000100800 */
[----:B------:R-:W-:-:S03]  /*205d0*/  @!P0 IMAD.MOV.U32 R7, RZ, RZ, R9 ;  /* 0x000000ffff078224 */ /* 0x000fc600078e0009 */
[----:B------:R-:W4:Y:S04]  /*205e0*/  LDL R9, [R1+0x134c] ;  /* 0x00134c0001097983 */ /* 0x000f280000100800 */
[----:B------:R3:W2:Y:S01]  /*205f0*/  @!P0 LDG.E.U8 R235, desc[UR56][R6.64] ;  /* 0x0000003806eb8981 */ /* 0x0006a2000c1e1100 */
[----:B------:R-:W-:Y:S01]  /*20600*/  PRMT R234, RZ, 0x7610, R234 ;  /* 0x00007610ffea7816 */ /* 0x000fe200000000ea */
[----:B---3--:R-:W-:Y:S02]  /*20610*/  @!P0 IMAD.MOV.U32 R6, RZ, RZ, R8 ;  /* 0x000000ffff068224 */ /* 0x008fe400078e0008 */
[----:B------:R-:W3:Y:S01]  /*20620*/  LDL R8, [R1+0x1310] ;  /* 0x0013100001087983 */ /* 0x000ee20000100800 */
[----:B----4-:R-:W-:Y:S01]  /*20630*/  @!P0 IMAD.MOV.U32 R7, RZ, RZ, R9 ;  /* 0x000000ffff078224 */ /* 0x010fe200078e0009 */
[----:B------:R-:W-:-:S02]  /*20640*/  PRMT R233, RZ, 0x7610, R233 ;  /* 0x00007610ffe97816 */ /* 0x000fc400000000e9 */
[----:B------:R-:W4:Y:S04]  /*20650*/  LDL R9, [R1+0x130c] ;  /* 0x00130c0001097983 */ /* 0x000f280000100800 */
[----:B------:R0:W2:Y:S02]  /*20660*/  @!P0 LDG.E.U8 R234, desc[UR56][R6.64] ;  /* 0x0000003806ea8981 */ /* 0x0000a4000c1e1100 */
[----:B0-----:R-:W-:Y:S02]  /*20670*/  @!P0 IMAD.MOV.U32 R6, RZ, RZ, R10 ;  /* 0x000000ffff068224 */ /* 0x001fe400078e000a */
[----:B------:R-:W-:-:S05]  /*20680*/  @!P0 IMAD.MOV.U32 R7, RZ, RZ, R11 ;  /* 0x000000ffff078224 */ /* 0x000fca00078e000b */
[----:B------:R3:W2:Y:S02]  /*20690*/  @!P0 LDG.E.U8 R233, desc[UR56][R6.64] ;  /* 0x0000003806e98981 */ /* 0x0006a4000c1e1100 */
[----:B---3--:R-:W-:Y:S02]  /*206a0*/  @!P0 IMAD.MOV.U32 R6, RZ, RZ, R8 ;  /* 0x000000ffff068224 */ /* 0x008fe400078e0008 */
[----:B------:R-:W3:Y:S01]  /*206b0*/  LDL R8, [R1+0x12f0] ;  /* 0x0012f00001087983 */ /* 0x000ee20000100800 */
[----:B------:R-:W-:Y:S01]  /*206c0*/  PRMT R232, RZ, 0x7610, R232 ;  /* 0x00007610ffe87816 */ /* 0x000fe200000000e8 */
[----:B----4-:R-:W-:Y:S02]  /*206d0*/  @!P0 IMAD.MOV.U32 R7, RZ, RZ, R9 ;  /* 0x000000ffff078224 */ /* 0x010fe400078e0009 */
[----:B------:R-:W4:Y:S04]  /*206e0*/  LDL R9, [R1+0x12ec] ;  /* 0x0012ec0001097983 */ /* 0x000f280000100800 */
[----:B------:R3:W2:Y:S02]  /*206f0*/  @!P0 LDG.E.U8 R232, desc[UR56][R6.64] ;  /* 0x0000003806e88981 */ /* 0x0006a4000c1e1100 */
[----:B---3--:R-:W-:-:S02]  /*20700*/  @!P0 IMAD.MOV.U32 R6, RZ, RZ, R8 ;  /* 0x000000ffff068224 */ /* 0x008fc400078e0008 */
        /* <DEDUP_REMOVED lines=82> */
[----:B------:R3:W2:Y:S04]  /*20c30*/  @!P0 LDG.E.U8 R218, desc[UR56][R6.64] ;  /* 0x0000003806da8981 */ /* 0x0006a8000c1e1100 */
[----:B------:R-:W2:Y:S01]  /*20c40*/  LDL.LU R34, [R1+0x10cc] ;  /* 0x0010cc0001227983 */ /* 0x000ea20000300800 */
[----:B---3--:R-:W-:-:S03]  /*20c50*/  @!P0 IMAD.MOV.U32 R6, RZ, RZ, R8 ;  /* 0x000000ffff068224 */ /* 0x008fc600078e0008 */
[----:B------:R-:W3:Y:S01]  /*20c60*/  LDL R8, [R1+0x1110] ;  /* 0x0011100001087983 */ /* 0x000ee20000100800 */
[----:B------:R-:W-:Y:S01]  /*20c70*/  PRMT R217, RZ, 0x7610, R217 ;  /* 0x00007610ffd97816 */ /* 0x000fe200000000d9 */
[----:B----4-:R-:W-:Y:S02]  /*20c80*/  @!P0 IMAD.MOV.U32 R7, RZ, RZ, R9 ;  /* 0x000000ffff078224 */ /* 0x010fe400078e0009 */
[----:B------:R-:W4:Y:S04]  /*20c90*/  LDL R9, [R1+0x110c] ;  /* 0x00110c0001097983 */ /* 0x000f280000100800 */
[----:B------:R-:W2:Y:S04]  /*20ca0*/  LDL.LU R42, [R1+0x10ac] ;  /* 0x0010ac00012a7983 */ /* 0x000ea80000300800 */
[----:B------:R3:W2:Y:S04]  /*20cb0*/  @!P0 LDG.E.U8 R217, desc[UR56][R6.64] ;  /* 0x0000003806d98981 */ /* 0x0006a8000c1e1100 */
[----:B------:R-:W2:Y:S01]  /*20cc0*/  LDL.LU R31, [R1+0x10b0] ;  /* 0x0010b000011f7983 */ /* 0x000ea20000300800 */
[----:B---3--:R-:W-:-:S03]  /*20cd0*/  @!P0 IMAD.MOV.U32 R6, RZ, RZ, R8 ;  /* 0x000000ffff068224 */ /* 0x008fc600078e0008 */
[----:B------:R-:W3:Y:S01]  /*20ce0*/  LDL R8, [R1+0x10f0] ;  /* 0x0010f00001087983 */ /* 0x000ee20000100800 */
[----:B------:R-:W-:Y:S01]  /*20cf0*/  PRMT R216, RZ, 0x7610, R216 ;  /* 0x00007610ffd87816 */ /* 0x000fe200000000d8 */
[----:B----4-:R-:W-:Y:S02]  /*20d00*/  @!P0 IMAD.MOV.U32 R7, RZ, RZ, R9 ;  /* 0x000000ffff078224 */ /* 0x010fe400078e0009 */
[----:B------:R-:W4:Y:S04]  /*20d10*/  LDL.LU R50, [R1+0x108c] ;  /* 0x00108c0001327983 */ /* 0x000f280000300800 */
[----:B------:R-:W4:Y:S04]  /*20d20*/  LDL.LU R39, [R1+0x1090] ;  /* 0x0010900001277983 */ /* 0x000f280000300800 */
[----:B------:R3:W4:Y:S04]  /*20d30*/  @!P0 LDG.E.U8 R216, desc[UR56][R6.64] ;  /* 0x0000003806d88981 */ /* 0x000728000c1e1100 */
[----:B------:R-:W4:Y:S01]  /*20d40*/  LDL R9, [R1+0x1c28] ;  /* 0x001c280001097983 */ /* 0x000f220000100800 */
[----:B------:R-:W-:Y:S01]  /*20d50*/  PRMT R215, RZ, 0x7610, R215 ;  /* 0x00007610ffd77816 */ /* 0x000fe200000000d7 */
[----:B---3--:R-:W-:-:S02]  /*20d60*/  @!P0 IMAD.MOV.U32 R6, RZ, RZ, R8 ;  /* 0x000000ffff068224 */ /* 0x008fc400078e0008 */
[----:B------:R-:W3:Y:S04]  /*20d70*/  LDL R8, [R1+0x1c30] ;  /* 0x001c300001087983 */ /* 0x000ee80000100800 */
[----:B------:R-:W3:Y:S04]  /*20d80*/  LDL.LU R47, [R1+0x1070] ;  /* 0x00107000012f7983 */ /* 0x000ee80000300800 */
[----:B------:R-:W3:Y:S01]  /*20d90*/  LDL.LU R25, [R1+0x106c] ;  /* 0x00106c0001197983 */ /* 0x000ee20000300800 */
[----:B------:R-:W-:Y:S01]  /*20da0*/  @!P0 IMAD.MOV.U32 R7, RZ, RZ, R2 ;  /* 0x000000ffff078224 */ /* 0x000fe200078e0002 */
[----:B------:R-:W-:-:S04]  /*20db0*/  PRMT R214, RZ, 0x7610, R214 ;  /* 0x00007610ffd67816 */ /* 0x000fc800000000d6 */
[----:B------:R0:W3:Y:S01]  /*20dc0*/  @!P0 LDG.E.U8 R215, desc[UR56][R6.64] ;  /* 0x0000003806d78981 */ /* 0x0000e2000c1e1100 */
[----:B------:R-:W-:Y:S01]  /*20dd0*/  PRMT R213, RZ, 0x7610, R213 ;  /* 0x00007610ffd57816 */ /* 0x000fe200000000d5 */
[----:B0-----:R-:W-:Y:S02]  /*20de0*/  @!P0 IMAD.MOV.U32 R6, RZ, RZ, R5 ;  /* 0x000000ffff068224 */ /* 0x001fe400078e0005 */
[----:B--2---:R-:W-:-:S05]  /*20df0*/  @!P0 IMAD.MOV.U32 R7, RZ, RZ, R34 ;  /* 0x000000ffff078224 */ /* 0x004fca00078e0022 */
[----:B------:R0:W2:Y:S01]  /*20e00*/  @!P0 LDG.E.U8 R214, desc[UR56][R6.64] ;  /* 0x0000003806d68981 */ /* 0x0000a2000c1e1100 */
[----:B------:R-:W-:Y:S01]  /*20e10*/  PRMT R212, RZ, 0x7610, R212 ;  /* 0x00007610ffd47816 */ /* 0x000fe200000000d4 */
[----:B0-----:R-:W-:Y:S02]  /*20e20*/  @!P0 IMAD.MOV.U32 R6, RZ, RZ, R31 ;  /* 0x000000ffff068224 */ /* 0x001fe400078e001f */
[----:B------:R-:W-:-:S05]  /*20e30*/  @!P0 IMAD.MOV.U32 R7, RZ, RZ, R42 ;  /* 0x000000ffff078224 */ /* 0x000fca00078e002a */
[----:B------:R4:W2:Y:S01]  /*20e40*/  @!P0 LDG.E.U8 R213, desc[UR56][R6.64] ;  /* 0x0000003806d58981 */ /* 0x0008a2000c1e1100 */
[----:B------:R-:W-:Y:S01]  /*20e50*/  PRMT R211, RZ, 0x7610, R211 ;  /* 0x00007610ffd37816 */ /* 0x000fe200000000d3 */
[----:B----4-:R-:W-:Y:S02]  /*20e60*/  @!P0 IMAD.MOV.U32 R6, RZ, RZ, R39 ;  /* 0x000000ffff068224 */ /* 0x010fe400078e0027 */
[----:B------:R-:W-:Y:S01]  /*20e70*/  @!P0 IMAD.MOV.U32 R7, RZ, RZ, R50 ;  /* 0x000000ffff078224 */ /* 0x000fe200078e0032 */
[----:B------:R0:W-:Y:S04]  /*20e80*/  STL [R1+0x20d0], R2 ;  /* 0x0020d00201007387 */ /* 0x0001e80000100800 */
[----:B------:R3:W4:Y:S04]  /*20e90*/  @!P0 LDG.E.U8 R212, desc[UR56][R6.64] ;  /* 0x0000003806d48981 */ /* 0x000728000c1e1100 */
[----:B0-----:R-:W2:Y:S04]  /*20ea0*/  LDL.LU R2, [R1+0x1104] ;  /* 0x0011040001027983 */ /* 0x001ea80000300800 */
[----:B------:R0:W-:Y:S04]  /*20eb0*/  STL [R1+0x20d4], R5 ;  /* 0x0020d40501007387 */ /* 0x0001e80000100800 */
[----:B0-----:R-:W4:Y:S01]  /*20ec0*/  LDL.LU R5, [R1+0x10e0] ;  /* 0x0010e00001057983 */ /* 0x001f220000300800 */
[----:B---3--:R-:W-:-:S02]  /*20ed0*/  @!P0 IMAD.MOV.U32 R6, RZ, RZ, R47 ;  /* 0x000000ffff068224 */ /* 0x008fc400078e002f */
[----:B------:R-:W-:-:S05]  /*20ee0*/  @!P0 IMAD.MOV.U32 R7, RZ, RZ, R25 ;  /* 0x000000ffff078224 */ /* 0x000fca00078e0019 */
[----:B------:R0:W3:Y:S02]  /*20ef0*/  @!P0 LDG.E.U8 R211, desc[UR56][R6.64] ;  /* 0x0000003806d38981 */ /* 0x0000e4000c1e1100 */
[----:B0-----:R-:W-:Y:S02]  /*20f00*/  @!P0 IMAD.MOV.U32 R6, RZ, RZ, R8 ;  /* 0x000000ffff068224 */ /* 0x001fe400078e0008 */
[----:B------:R-:W2:Y:S01]  /*20f10*/  LDL R8, [R1+0x1428] ;  /* 0x0014280001087983 */ /* 0x000ea20000100800 */
[----:B------:R-:W-:-:S03]  /*20f20*/  @!P0 IMAD.MOV.U32 R7, RZ, RZ, R9 ;  /* 0x000000ffff078224 */ /* 0x000fc600078e0009 */
[----:B------:R-:W4:Y:S01]  /*20f30*/  LDL R9, [R1+0x1424] ;  /* 0x0014240001097983 */ /* 0x000f220000100800 */
[----:B------:R-:W-:-:S06]  /*20f40*/  PRMT R210, RZ, 0x7610, R210 ;  /* 0x00007610ffd27816 */ /* 0x000fcc00000000d2 */
[----:B------:R2:W3:Y:S02]  /*20f50*/  @!P0 LDG.E.U8 R210, desc[UR56][R6.64] ;  /* 0x0000003806d28981 */ /* 0x0004e4000c1e1100 */
[----:B--2---:R-:W-:Y:S02]  /*20f60*/  @!P0 IMAD.MOV.U32 R6, RZ, RZ, R8 ;  /* 0x000000ffff068224 */ /* 0x004fe400078e0008 */
[----:B------:R-:W2:Y:S01]  /*20f70*/  LDL R8, [R1+0x1408] ;  /* 0x0014080001087983 */ /* 0x000ea20000100800 */
[----:B----4-:R-:W-:-:S03]  /*20f80*/  @!P0 IMAD.MOV.U32 R7, RZ, RZ, R9 ;  /* 0x000000ffff078224 */ /* 0x010fc600078e0009 */
        /* <DEDUP_REMOVED lines=127> */
[----:B------:R-:W-:-:S03]  /*21780*/  PRMT R188, RZ, 0x7610, R188 ;  /* 0x00007610ffbc7816 */ /* 0x000fc600000000bc */
[----:B------:R-:W3:Y:S04]  /*21790*/  LDL.LU R28, [R1+0x10e4] ;  /* 0x0010e400011c7983 */ /* 0x000ee80000300800 */
[----:B------:R-:W3:Y:S04]  /*217a0*/  LDL R11, [R1+0x1144] ;  /* 0x00114400010b7983 */ /* 0x000ee80000100800 */
[----:B------:R-:W3:Y:S04]  /*217b0*/  LDL R10, [R1+0x1148] ;  /* 0x00114800010a7983 */ /* 0x000ee80000100800 */
[----:B------:R2:W3:Y:S02]  /*217c0*/  @!P0 LDG.E.U8 R188, desc[UR56][R6.64] ;  /* 0x0000003806bc8981 */ /* 0x0004e4000c1e1100 */
[----:B--2---:R-:W-:-:S02]  /*217d0*/  @!P0 IMAD.MOV.U32 R6, RZ, RZ, R8 ;  /* 0x000000ffff068224 */ /* 0x004fc400078e0008 */
[----:B------:R-:W2:Y:S01]  /*217e0*/  LDL R8, [R1+0x1128] ;  /* 0x0011280001087983 */ /* 0x000ea20000100800 */
[----:B------:R-:W-:Y:S01]  /*217f0*/  PRMT R187, RZ, 0x7610, R187 ;  /* 0x00007610ffbb7816 */ /* 0x000fe200000000bb */
[----:B----4-:R-:W-:Y:S01]  /*21800*/  @!P0 IMAD.MOV.U32 R7, RZ, RZ, R9 ;  /* 0x000000ffff078224 */ /* 0x010fe200078e0009 */
[----:B------:R-:W-:Y:S01]  /*21810*/  PRMT R186, RZ, 0x7610, R186 ;  /* 0x00007610ffba7816 */ /* 0x000fe200000000ba */
[----:B------:R-:W4:Y:S04]  /*21820*/  LDL R9, [R1+0x1124] ;  /* 0x0011240001097983 */ /* 0x000f280000100800 */
[----:B------:R3:W4:Y:S04]  /*21830*/  @!P0 LDG.E.U8 R187, desc[UR56][R6.64] ;  /* 0x0000003806bb8981 */ /* 0x000728000c1e1100 */
[----:B------:R-:W4:Y:S01]  /*21840*/  LDL.LU R36, [R1+0x10c4] ;  /* 0x0010c40001247983 */ /* 0x000f220000300800 */
[----:B---3--:R-:W-:-:S02]  /*21850*/  @!P0 IMAD.MOV.U32 R6, RZ, RZ, R10 ;  /* 0x000000ffff068224 */ /* 0x008fc400078e000a */
[----:B------:R-:W-:-:S05]  /*21860*/  @!P0 IMAD.MOV.U32 R7, RZ, RZ, R11 ;  /* 0x000000ffff078224 */ /* 0x000fca00078e000b */
[----:B------:R2:W3:Y:S02]  /*21870*/  @!P0 LDG.E.U8 R186, desc[UR56][R6.64] ;  /* 0x0000003806ba8981 */ /* 0x0004e4000c1e1100 */
[----:B--2---:R-:W-:Y:S02]  /*21880*/  @!P0 IMAD.MOV.U32 R6, RZ, RZ, R8 ;  /* 0x000000ffff068224 */ /* 0x004fe400078e0008 */
[----:B------:R-:W2:Y:S01]  /*21890*/  LDL R8, [R1+0x1108] ;  /* 0x0011080001087983 */ /* 0x000ea20000100800 */
[----:B------:R-:W-:Y:S01]  /*218a0*/  PRMT R185, RZ, 0x7610, R185 ;  /* 0x00007610ffb97816 */ /* 0x000fe200000000b9 */
[----:B----4-:R-:W-:Y:S02]  /*218b0*/  @!P0 IMAD.MOV.U32 R7, RZ, RZ, R9 ;  /* 0x000000ffff078224 */ /* 0x010fe400078e0009 */
[----:B------:R-:W4:Y:S04]  /*218c0*/  LDL.LU R44, [R1+0x10a4] ;  /* 0x0010a400012c7983 */ /* 0x000f280000300800 */
[----:B------:R2:W3:Y:S04]  /*218d0*/  @!P0 LDG.E.U8 R185, desc[UR56][R6.64] ;  /* 0x0000003806b98981 */ /* 0x0004e8000c1e1100 */
[----:B------:R-:W4:Y:S01]  /*218e0*/  LDL.LU R33, [R1+0x10a8] ;  /* 0x0010a80001217983 */ /* 0x000f220000300800 */
[----:B--2---:R-:W-:-:S03]  /*218f0*/  @!P0 IMAD.MOV.U32 R6, RZ, RZ, R8 ;  /* 0x000000ffff068224 */ /* 0x004fc600078e0008 */
[----:B------:R-:W2:Y:S01]  /*21900*/  LDL R8, [R1+0x10e8] ;  /* 0x0010e80001087983 */ /* 0x000ea20000100800 */
[----:B------:R-:W-:Y:S01]  /*21910*/  PRMT R184, RZ, 0x7610, R184 ;  /* 0x00007610ffb87816 */ /* 0x000fe200000000b8 */
[----:B------:R-:W-:Y:S02]  /*21920*/  @!P0 IMAD.MOV.U32 R7, RZ, RZ, R2 ;  /* 0x000000ffff078224 */ /* 0x000fe400078e0002 */
[----:B------:R-:W3:Y:S04]  /*21930*/  LDL.LU R49, [R1+0x1068] ;  /* 0x0010680001317983 */ /* 0x000ee80000300800 */
[----:B------:R-:W3:Y:S04]  /*21940*/  LDL.LU R41, [R1+0x1088] ;  /* 0x0010880001297983 */ /* 0x000ee80000300800 */
[----:B------:R2:W3:Y:S04]  /*21950*/  @!P0 LDG.E.U8 R184, desc[UR56][R6.64] ;  /* 0x0000003806b88981 */ /* 0x0004e8000c1e1100 */
[----:B------:R0:W-:Y:S01]  /*21960*/  STL [R1+0x20d8], R2 ;  /* 0x0020d80201007387 */ /* 0x0001e20000100800 */
[----:B------:R-:W-:Y:S01]  /*21970*/  PRMT R183, RZ, 0x7610, R183 ;  /* 0x00007610ffb77816 */ /* 0x000fe200000000b7 */
[----:B--2---:R-:W-:-:S02]  /*21980*/  @!P0 IMAD.MOV.U32 R6, RZ, RZ, R8 ;  /* 0x000000ffff068224 */ /* 0x004fc400078e0008 */
[----:B------:R-:W2:Y:S01]  /*21990*/  LDL R8, [R1+0x1084] ;  /* 0x0010840001087983 */ /* 0x000ea20000100800 */
[----:B------:R-:W-:Y:S01]  /*219a0*/  @!P0 IMAD.MOV.U32 R7, RZ, RZ, R28 ;  /* 0x000000ffff078224 */ /* 0x000fe200078e001c */
[----:B------:R-:W-:Y:S02]  /*219b0*/  PRMT R182, RZ, 0x7610, R182 ;  /* 0x00007610ffb67816 */ /* 0x000fe400000000b6 */
[----:B0-----:R-:W3:Y:S04]  /*219c0*/  LDL.LU R2, [R1+0x111c] ;  /* 0x00111c0001027983 */ /* 0x001ee80000300800 */
[----:B------:R0:W3:Y:S01]  /*219d0*/  @!P0 LDG.E.U8 R183, desc[UR56][R6.64] ;  /* 0x0000003806b78981 */ /* 0x0000e2000c1e1100 */
[----:B------:R-:W-:-:S03]  /*219e0*/  PRMT R181, RZ, 0x7610, R181 ;  /* 0x00007610ffb57816 */ /* 0x000fc600000000b5 */
[----:B------:R1:W-:Y:S01]  /*219f0*/  STL [R1+0x20dc], R3 ;  /* 0x0020dc0301007387 */ /* 0x0003e20000100800 */
[----:B0-----:R-:W-:Y:S02]  /*21a00*/  @!P0 IMAD.MOV.U32 R6, RZ, RZ, R3 ;  /* 0x000000ffff068224 */ /* 0x001fe400078e0003 */
[----:B------:R-:W-:Y:S01]  /*21a10*/  @!P0 IMAD.MOV.U32 R7, RZ, RZ, R36 ;  /* 0x000000ffff078224 */ /* 0x000fe200078e0024 */
[----:B-1----:R-:W3:Y:S04]  /*21a20*/  LDL.LU R3, [R1+0x1100] ;  /* 0x0011000001037983 */ /* 0x002ee80000300800 */
[----:B------:R4:W3:Y:S04]  /*21a30*/  @!P0 LDG.E.U8 R182, desc[UR56][R6.64] ;  /* 0x0000003806b68981 */ /* 0x0008e8000c1e1100 */
[----:B------:R-:W3:Y:S01]  /*21a40*/  LDL R10, [R1+0x1064] ;  /* 0x00106400010a7983 */ /* 0x000ee20000100800 */
[----:B------:R-:W-:-:S02]  /*21a50*/  PRMT R180, RZ, 0x7610, R180 ;  /* 0x00007610ffb47816 */ /* 0x000fc400000000b4 */
[----:B------:R-:W-:Y:S01]  /*21a60*/  PRMT R179, RZ, 0x7610, R179 ;  /* 0x00007610ffb37816 */ /* 0x000fe200000000b3 */
[----:B------:R-:W3:Y:S01]  /*21a70*/  LDL R9, [R1+0x1c20] ;  /* 0x001c200001097983 */ /* 0x000ee20000100800 */
[----:B----4-:R-:W-:Y:S02]  /*21a80*/  @!P0 IMAD.MOV.U32 R6, RZ, RZ, R33 ;  /* 0x000000ffff068224 */ /* 0x010fe400078e0021 */
[----:B------:R-:W-:-:S05]  /*21a90*/  @!P0 IMAD.MOV.U32 R7, RZ, RZ, R44 ;  /* 0x000000ffff078224 */ /* 0x000fca00078e002c */
[----:B------:R2:W4:Y:S02]  /*21aa0*/  @!P0 LDG.E.U8 R181, desc[UR56][R6.64] ;  /* 0x0000003806b58981 */ /* 0x000524000c1e1100 */
[----:B--2---:R-:W-:Y:S02]  /*21ab0*/  @!P0 IMAD.MOV.U32 R7, RZ, RZ, R8 ;  /* 0x000000ffff078224 */ /* 0x004fe400078e0008 */
[----:B------:R-:W2:Y:S01]  /*21ac0*/  LDL R8, [R1+0x1c24] ;  /* 0x001c240001087983 */ /* 0x000ea20000100800 */
[----:B---3--:R-:W-:-:S05]  /*21ad0*/  @!P0 IMAD.MOV.U32 R6, RZ, RZ, R41 ;  /* 0x000000ffff068224 */ /* 0x008fca00078e0029 */
[----:B------:R0:W3:Y:S02]  /*21ae0*/  @!P0 LDG.E.U8 R180, desc[UR56][R6.64] ;  /* 0x0000003806b48981 */ /* 0x0000e4000c1e1100 */
[----:B0-----:R-:W-:Y:S02]  /*21af0*/  @!P0 IMAD.MOV.U32 R6, RZ, RZ, R49 ;  /* 0x000000ffff068224 */ /* 0x001fe400078e0031 */
[----:B------:R-:W-:-:S05]  /*21b00*/  @!P0 IMAD.MOV.U32 R7, RZ, RZ, R10 ;  /* 0x000000ffff078224 */ /* 0x000fca00078e000a */
[----:B------:R2:W3:Y:S02]  /*21b10*/  @!P0 LDG.E.U8 R179, desc[UR56][R6.64] ;  /* 0x0000003806b38981 */ /* 0x0004e4000c1e1100 */
[----:B--2---:R-:W-:Y:S02]  /*21b20*/  @!P0 IMAD.MOV.U32 R6, RZ, RZ, R8 ;  /* 0x000000ffff068224 */ /* 0x004fe400078e0008 */
[----:B------:R-:W2:Y:S01]  /*21b30*/  LDL R8, [R1+0x1420] ;  /* 0x0014200001087983 */ /* 0x000ea20000100800 */
[----:B------:R-:W-:Y:S01]  /*21b40*/  PRMT R178, RZ, 0x7610, R178 ;  /* 0x00007610ffb27816 */ /* 0x000fe200000000b2 */
[----:B------:R-:W-:Y:S02]  /*21b50*/  @!P0 IMAD.MOV.U32 R7, RZ, RZ, R9 ;  /* 0x000000ffff078224 */ /* 0x000fe400078e0009 */
[----:B------:R-:W4:Y:S04]  /*21b60*/  LDL R9, [R1+0x141c] ;  /* 0x00141c0001097983 */ /* 0x000f280000100800 */
[----:B------:R2:W3:Y:S02]  /*21b70*/  @!P0 LDG.E.U8 R178, desc[UR56][R6.64] ;  /* 0x0000003806b28981 */ /* 0x0004e4000c1e1100 */
[----:B--2---:R-:W-:-:S02]  /*21b80*/  @!P0 IMAD.MOV.U32 R6, RZ, RZ, R8 ;  /* 0x000000ffff068224 */ /* 0x004fc400078e0008 */
[----:B------:R-:W2:Y:S01]  /*21b90*/  LDL R8, [R1+0x1400] ;  /* 0x0014000001087983 */ /* 0x000ea20000100800 */
[----:B------:R-:W-:Y:S01]  /*21ba0*/  PRMT R177, RZ, 0x7610, R177 ;  /* 0x00007610ffb17816 */ /* 0x000fe200000000b1 */
[----:B----4-:R-:W-:Y:S02]  /*21bb0*/  @!P0 IMAD.MOV.U32 R7, RZ, RZ, R9 ;  /* 0x000000ffff078224 */ /* 0x010fe400078e0009 */
        /* <DEDUP_REMOVED lines=43> */
[----:B------:R2:W3:Y:S01]  /*21e70*/  @!P0 LDG.E.U8 R170, desc[UR56][R6.64] ;  /* 0x0000003806aa8981 */ /* 0x0004e2000c1e1100 */
[----:B------:R-:W-:Y:S01]  /*21e80*/  PRMT R169, RZ, 0x7610, R169 ;  /* 0x00007610ffa97816 */ /* 0x000fe200000000a9 */
[----:B--2---:R-:W-:-:S02]  /*21e90*/  @!P0 IMAD.MOV.U32 R6, RZ, RZ, R8 ;  /* 0x000000ffff068224 */ /* 0x004fc400078e0008 */
[----:B------:R-:W2:Y:S01]  /*21ea0*/  LDL R8, [R1+0x1300] ;  /* 0x0013000001087983 */ /* 0x000ea20000100800 */
[----:B----4-:R-:W-:-:S03]  /*21eb0*/  @!P0 IMAD.MOV.U32 R7, RZ, RZ, R9 ;  /* 0x000000ffff078224 */ /* 0x010fc600078e0009 */
[----:B------:R-:W4:Y:S04]  /*21ec0*/  LDL R9, [R1+0x12fc] ;  /* 0x0012fc0001097983 */ /* 0x000f280000100800 */
[----:B------:R2:W3:Y:S01]  /*21ed0*/  @!P0 LDG.E.U8 R169, desc[UR56][R6.64] ;  /* 0x0000003806a98981 */ /* 0x0004e2000c1e1100 */
[----:B------:R-:W-:Y:S01]  /*21ee0*/  PRMT R168, RZ, 0x7610, R168 ;  /* 0x00007610ffa87816 */ /* 0x000fe200000000a8 */
[----:B--2---:R-:W-:Y:S02]  /*21ef0*/  @!P0 IMAD.MOV.U32 R6, RZ, RZ, R8 ;  /* 0x000000ffff068224 */ /* 0x004fe400078e0008 */
        /* <DEDUP_REMOVED lines=75> */
[----:B------:R2:W3:Y:S04]  /*223b0*/  @!P0 LDG.E.U8 R156, desc[UR56][R6.64] ;  /* 0x00000038069c8981 */ /* 0x0004e8000c1e1100 */
[----:B------:R-:W3:Y:S01]  /*223c0*/  LDL.LU R30, [R1+0x10dc] ;  /* 0x0010dc00011e7983 */ /* 0x000ee20000300800 */
[----:B--2---:R-:W-:-:S03]  /*223d0*/  @!P0 IMAD.MOV.U32 R6, RZ, RZ, R8 ;  /* 0x000000ffff068224 */ /* 0x004fc600078e0008 */
[----:B------:R-:W2:Y:S01]  /*223e0*/  LDL R8, [R1+0x1140] ;  /* 0x0011400001087983 */ /* 0x000ea20000100800 */
[----:B------:R-:W-:Y:S01]  /*223f0*/  PRMT R155, RZ, 0x7610, R155 ;  /* 0x00007610ff9b7816 */ /* 0x000fe2000000009b */
[----:B----4-:R-:W-:Y:S02]  /*22400*/  @!P0 IMAD.MOV.U32 R7, RZ, RZ, R9 ;  /* 0x000000ffff078224 */ /* 0x010fe400078e0009 */
[----:B------:R-:W4:Y:S04]  /*22410*/  LDL R9, [R1+0x113c] ;  /* 0x00113c0001097983 */ /* 0x000f280000100800 */
[----:B------:R2:W3:Y:S04]  /*22420*/  @!P0 LDG.E.U8 R155, desc[UR56][R6.64] ;  /* 0x00000038069b8981 */ /* 0x0004e8000c1e1100 */
[----:B------:R-:W3:Y:S01]  /*22430*/  LDL.LU R38, [R1+0x10bc] ;  /* 0x0010bc0001267983 */ /* 0x000ee20000300800 */
[----:B--2---:R-:W-:-:S03]  /*22440*/  @!P0 IMAD.MOV.U32 R6, RZ, RZ, R8 ;  /* 0x000000ffff068224 */ /* 0x004fc600078e0008 */
[----:B------:R-:W2:Y:S04]  /*22450*/  LDL R8, [R1+0x1120] ;  /* 0x0011200001087983 */ /* 0x000ea80000100800 */
[----:B------:R-:W3:Y:S04]  /*22460*/  LDL.LU R46, [R1+0x109c] ;  /* 0x00109c00012e7983 */ /* 0x000ee80000300800 */
[----:B------:R-:W3:Y:S04]  /*22470*/  LDL.LU R43, [R1+0x1080] ;  /* 0x00108000012b7983 */ /* 0x000ee80000300800 */
[----:B------:R-:W3:Y:S04]  /*22480*/  LDL.LU R35, [R1+0x10a0] ;  /* 0x0010a00001237983 */ /* 0x000ee80000300800 */
[----:B------:R-:W3:Y:S04]  /*22490*/  LDL.LU R24, [R1+0x107c] ;  /* 0x00107c0001187983 */ /* 0x000ee80000300800 */
[----:B------:R-:W3:Y:S04]  /*224a0*/  LDL.LU R125, [R1+0x104c] ;  /* 0x00104c00017d7983 */ /* 0x000ee80000300800 */
[----:B------:R-:W3:Y:S04]  /*224b0*/  LDL.LU R126, [R1+0x1048] ;  /* 0x00104800017e7983 */ /* 0x000ee80000300800 */
[----:B------:R-:W3:Y:S04]  /*224c0*/  LDL.LU R127, [R1+0x1044] ;  /* 0x00104400017f7983 */ /* 0x000ee80000300800 */
[----:B------:R-:W3:Y:S01]  /*224d0*/  LDL.LU R128, [R1+0x1040] ;  /* 0x0010400001807983 */ /* 0x000ee20000300800 */
[----:B------:R-:W-:Y:S01]  /*224e0*/  PRMT R154, RZ, 0x7610, R154 ;  /* 0x00007610ff9a7816 */ /* 0x000fe2000000009a */
[----:B----4-:R-:W-:Y:S01]  /*224f0*/  @!P0 IMAD.MOV.U32 R7, RZ, RZ, R9 ;  /* 0x000000ffff078224 */ /* 0x010fe200078e0009 */
[----:B------:R-:W-:-:S04]  /*22500*/  PRMT R153, RZ, 0x7610, R153 ;  /* 0x00007610ff997816 */ /* 0x000fc80000000099 */
[----:B------:R0:W4:Y:S01]  /*22510*/  @!P0 LDG.E.U8 R154, desc[UR56][R6.64] ;  /* 0x00000038069a8981 */ /* 0x000122000c1e1100 */
[----:B------:R-:W-:Y:S01]  /*22520*/  PRMT R152, RZ, 0x7610, R152 ;  /* 0x00007610ff987816 */ /* 0x000fe20000000098 */
[----:B0-----:R-:W-:Y:S01]  /*22530*/  @!P0 IMAD.MOV.U32 R7, RZ, RZ, R2 ;  /* 0x000000ffff078224 */ /* 0x001fe200078e0002 */
[----:B------:R-:W-:Y:S02]  /*22540*/  PRMT R23, RZ, 0x7610, R23 ;  /* 0x00007610ff177816 */ /* 0x000fe40000000017 */
[----:B------:R-:W-:Y:S02]  /*22550*/  PRMT R22, RZ, 0x7610, R22 ;  /* 0x00007610ff167816 */ /* 0x000fe40000000016 */
[----:B------:R-:W-:Y:S02]  /*22560*/  PRMT R13, RZ, 0x7610, R13 ;  /* 0x00007610ff0d7816 */ /* 0x000fe4000000000d */
[----:B------:R-:W-:Y:S01]  /*22570*/  PRMT R12, RZ, 0x7610, R12 ;  /* 0x00007610ff0c7816 */ /* 0x000fe2000000000c */
[----:B--2---:R-:W-:-:S05]  /*22580*/  @!P0 IMAD.MOV.U32 R6, RZ, RZ, R8 ;  /* 0x000000ffff068224 */ /* 0x004fca00078e0008 */
[----:B------:R0:W2:Y:S02]  /*22590*/  @!P0 LDG.E.U8 R153, desc[UR56][R6.64] ;  /* 0x0000003806998981 */ /* 0x0000a4000c1e1100 */
[----:B0-----:R-:W-:Y:S02]  /*225a0*/  @!P0 IMAD.MOV.U32 R6, RZ, RZ, R3 ;  /* 0x000000ffff068224 */ /* 0x001fe400078e0003 */
[----:B------:R-:W-:-:S05]  /*225b0*/  @!P0 IMAD.MOV.U32 R7, RZ, RZ, R4 ;  /* 0x000000ffff078224 */ /* 0x000fca00078e0004 */
[----:B------:R0:W2:Y:S02]  /*225c0*/  @!P0 LDG.E.U8 R152, desc[UR56][R6.64] ;  /* 0x0000003806988981 */ /* 0x0000a4000c1e1100 */
[----:B0-----:R-:W-:Y:S02]  /*225d0*/  @!P0 IMAD.MOV.U32 R6, RZ, RZ, R5 ;  /* 0x000000ffff068224 */ /* 0x001fe400078e0005 */
[----:B---3--:R-:W-:-:S05]  /*225e0*/  @!P0 IMAD.MOV.U32 R7, RZ, RZ, R30 ;  /* 0x000000ffff078224 */ /* 0x008fca00078e001e */
[----:B------:R0:W3:Y:S01]  /*225f0*/  @!P0 LDG.E.U8 R23, desc[UR56][R6.64] ;  /* 0x0000003806178981 */ /* 0x0000e2000c1e1100 */
[----:B------:R-:W-:Y:S02]  /*22600*/  LOP3.LUT R9, R125, 0xffff, RZ, 0xc0, !PT ;  /* 0x0000ffff7d097812 */ /* 0x000fe400078ec0ff */
[----:B------:R-:W-:Y:S01]  /*22610*/  LOP3.LUT R8, R126, 0xffff, RZ, 0xc0, !PT ;  /* 0x0000ffff7e087812 */ /* 0x000fe200078ec0ff */
[----:B------:R-:W4:Y:S04]  /*22620*/  LDL.LU R125, [R1+0x103c] ;  /* 0x00103c00017d7983 */ /* 0x000f280000300800 */
[----:B------:R-:W2:Y:S01]  /*22630*/  LDL.LU R126, [R1+0x1038] ;  /* 0x00103800017e7983 */ /* 0x000ea20000300800 */
[----:B0-----:R-:W-:Y:S02]  /*22640*/  @!P0 IMAD.MOV.U32 R6, RZ, RZ, R0 ;  /* 0x000000ffff068224 */ /* 0x001fe400078e0000 */
[----:B------:R-:W-:-:S05]  /*22650*/  @!P0 IMAD.MOV.U32 R7, RZ, RZ, R38 ;  /* 0x000000ffff078224 */ /* 0x000fca00078e0026 */
[----:B------:R0:W3:Y:S02]  /*22660*/  @!P0 LDG.E.U8 R22, desc[UR56][R6.64] ;  /* 0x0000003806168981 */ /* 0x0000e4000c1e1100 */
[----:B0-----:R-:W-:Y:S02]  /*22670*/  @!P0 IMAD.MOV.U32 R6, RZ, RZ, R35 ;  /* 0x000000ffff068224 */ /* 0x001fe400078e0023 */
[----:B------:R-:W-:-:S05]  /*22680*/  @!P0 IMAD.MOV.U32 R7, RZ, RZ, R46 ;  /* 0x000000ffff078224 */ /* 0x000fca00078e002e */
[----:B------:R0:W3:Y:S02]  /*22690*/  @!P0 LDG.E.U8 R13, desc[UR56][R6.64] ;  /* 0x00000038060d8981 */ /* 0x0000e4000c1e1100 */
[----:B0-----:R-:W-:Y:S02]  /*226a0*/  @!P0 IMAD.MOV.U32 R6, RZ, RZ, R43 ;  /* 0x000000ffff068224 */ /* 0x001fe400078e002b */
[----:B------:R-:W-:-:S05]  /*226b0*/  @!P0 IMAD.MOV.U32 R7, RZ, RZ, R24 ;  /* 0x000000ffff078224 */ /* 0x000fca00078e0018 */
[----:B------:R0:W3:Y:S02]  /*226c0*/  @!P0 LDG.E.U8 R12, desc[UR56][R6.64] ;  /* 0x00000038060c8981 */ /* 0x0000e4000c1e1100 */
[----:B0-----:R-:W-:Y:S02]  /*226d0*/  LOP3.LUT R7, R127, 0xffff, RZ, 0xc0, !PT ;  /* 0x0000ffff7f077812 */ /* 0x001fe400078ec0ff */
[----:B------:R-:W-:Y:S01]  /*226e0*/  LOP3.LUT R6, R128, 0xffff, RZ, 0xc0, !PT ;  /* 0x0000ffff80067812 */ /* 0x000fe200078ec0ff */
[----:B------:R-:W3:Y:S04]  /*226f0*/  LDL.LU R127, [R1+0x1034] ;  /* 0x00103400017f7983 */ /* 0x000ee80000300800 */
[----:B------:R-:W3:Y:S01]  /*22700*/  LDL.LU R128, [R1+0x102c] ;  /* 0x00102c0001807983 */ /* 0x000ee20000300800 */
[----:B------:R-:W-:-:S02]  /*22710*/  PRMT R103, R9, 0x3340, R8 ;  /* 0x0000334009677816 */ /* 0x000fc40000000008 */
[----:B------:R-:W-:Y:S02]  /*22720*/  PRMT R112, R7, 0x3340, R6 ;  /* 0x0000334007707816 */ /* 0x000fe40000000006 */
[----:B----4-:R-:W-:Y:S02]  /*22730*/  LOP3.LUT R9, R125, 0xffff, RZ, 0xc0, !PT ;  /* 0x0000ffff7d097812 */ /* 0x010fe400078ec0ff */
[----:B--2---:R-:W-:Y:S01]  /*22740*/  LOP3.LUT R8, R126, 0xffff, RZ, 0xc0, !PT ;  /* 0x0000ffff7e087812 */ /* 0x004fe200078ec0ff */
[----:B------:R-:W2:Y:S04]  /*22750*/  LDL.LU R125, [R1+0x1024] ;  /* 0x00102400017d7983 */ /* 0x000ea80000300800 */
[----:B------:R-:W4:Y:S01]  /*22760*/  LDL.LU R126, [R1+0x101c] ;  /* 0x00101c00017e7983 */ /* 0x000f220000300800 */
[----:B---3--:R-:W-:-:S02]  /*22770*/  LOP3.LUT R7, R127, 0xffff, RZ, 0xc0, !PT ;  /* 0x0000ffff7f077812 */ /* 0x008fc400078ec0ff */
[----:B------:R-:W-:Y:S01]  /*22780*/  LOP3.LUT R6, R128, 0xffff, RZ, 0xc0, !PT ;  /* 0x0000ffff80067812 */ /* 0x000fe200078ec0ff */
[----:B------:R-:W3:Y:S04]  /*22790*/  LDL.LU R127, [R1+0x1010] ;  /* 0x00101000017f7983 */ /* 0x000ee80000300800 */
[----:B------:R-:W3:Y:S01]  /*227a0*/  LDL.LU R128, [R1+0x1004] ;  /* 0x0010040001807983 */ /* 0x000ee20000300800 */
[----:B------:R-:W-:Y:S02]  /*227b0*/  PRMT R85, R9, 0x3340, R8 ;  /* 0x0000334009557816 */ /* 0x000fe40000000008 */
[----:B------:R-:W-:Y:S02]  /*227c0*/  PRMT R94, R7, 0x3340, R6 ;  /* 0x00003340075e7816 */ /* 0x000fe40000000006 */
[----:B--2---:R-:W-:-:S02]  /*227d0*/  LOP3.LUT R9, R125, 0xffff, RZ, 0xc0, !PT ;  /* 0x0000ffff7d097812 */ /* 0x004fc400078ec0ff */
[----:B----4-:R-:W-:Y:S01]  /*227e0*/  LOP3.LUT R8, R126, 0xffff, RZ, 0xc0, !PT ;  /* 0x0000ffff7e087812 */ /* 0x010fe200078ec0ff */
[----:B------:R-:W2:Y:S04]  /*227f0*/  LDL.LU R125, [R1+0xff8] ;  /* 0x000ff800017d7983 */ /* 0x000ea80000300800 */
[----:B------:R-:W4:Y:S01]  /*22800*/  LDL.LU R126, [R1+0xfe8] ;  /* 0x000fe800017e7983 */ /* 0x000f220000300800 */
[----:B---3--:R-:W-:Y:S02]  /*22810*/  LOP3.LUT R7, R127, 0xffff, RZ, 0xc0, !PT ;  /* 0x0000ffff7f077812 */ /* 0x008fe400078ec0ff */
[----:B------:R-:W-:Y:S01]  /*22820*/  LOP3.LUT R6, R128, 0xffff, RZ, 0xc0, !PT ;  /* 0x0000ffff80067812 */ /* 0x000fe200078ec0ff */
[----:B------:R-:W3:Y:S04]  /*22830*/  LDL.LU R127, [R1+0xfd8] ;  /* 0x000fd800017f7983 */ /* 0x000ee80000300800 */
[----:B------:R-:W2:Y:S01]  /*22840*/  LDL.LU R128, [R1+0xfc4] ;  /* 0x000fc40001807983 */ /* 0x000ea20000300800 */
[----:B------:R-:W-:-:S02]  /*22850*/  PRMT R32, R9, 0x3340, R8 ;  /* 0x0000334009207816 */ /* 0x000fc40000000008 */
[----:B------:R-:W-:Y:S02]  /*22860*/  PRMT R10, R7, 0x3340, R6 ;  /* 0x00003340070a7816 */ /* 0x000fe40000000006 */
[----:B----4-:R-:W-:Y:S02]  /*22870*/  LOP3.LUT R8, R126, 0xffff, RZ, 0xc0, !PT ;  /* 0x0000ffff7e087812 */ /* 0x010fe400078ec0ff */
[----:B------:R-:W4:Y:S01]  /*22880*/  LDL.LU R126, [R1+0xfcc] ;  /* 0x000fcc00017e7983 */ /* 0x000f220000300800 */
[----:B---3--:R-:W-:Y:S02]  /*22890*/  LOP3.LUT R7, R127, 0xffff, RZ, 0xc0, !PT ;  /* 0x0000ffff7f077812 */ /* 0x008fe400078ec0ff */
[----:B--2---:R-:W-:Y:S01]  /*228a0*/  LOP3.LUT R6, R128, 0xffff, RZ, 0xc0, !PT ;  /* 0x0000ffff80067812 */ /* 0x004fe200078ec0ff */
[----:B------:R-:W2:Y:S04]  /*228b0*/  LDL.LU R127, [R1+0xfb8] ;  /* 0x000fb800017f7983 */ /* 0x000ea80000300800 */
[----:B------:R-:W3:Y:S01]  /*228c0*/  LDL.LU R128, [R1+0xfa8] ;  /* 0x000fa80001807983 */ /* 0x000ee20000300800 */
[----:B------:R-:W-:-:S02]  /*228d0*/  LOP3.LUT R9, R125, 0xffff, RZ, 0xc0, !PT ;  /* 0x0000ffff7d097812 */ /* 0x000fc400078ec0ff */
[----:B------:R-:W-:Y:S02]  /*228e0*/  PRMT R6, R7, 0x3340, R6 ;  /* 0x0000334007067816 */ /* 0x000fe40000000006 */
[----:B------:R-:W-:Y:S02]  /*228f0*/  PRMT R11, R9, 0x3340, R8 ;  /* 0x00003340090b7816 */ /* 0x000fe40000000008 */
[----:B------:R-:W-:Y:S02]  /*22900*/  PRMT R8, R103, 0x5410, R112 ;  /* 0x0000541067087816 */ /* 0x000fe40000000070 */
[----:B------:R-:W-:Y:S02]  /*22910*/  PRMT R9, R85, 0x5410, R94 ;  /* 0x0000541055097816 */ /* 0x000fe4000000005e */
[----:B------:R-:W-:Y:S02]  /*22920*/  PRMT R10, R32, 0x5410, R10 ;  /* 0x00005410200a7816 */ /* 0x000fe4000000000a */
[----:B------:R-:W-:-:S05]  /*22930*/  PRMT R11, R11, 0x5410, R6 ;  /* 0x000054100b0b7816 */ /* 0x000fca0000000006 */
[----:B------:R4:W-:Y:S02]  /*22940*/  STS.128 [R26+UR58+0x6000], R8 ;  /* 0x006000081a007988 */ /* 0x0009e40008000c3a */
[----:B----4-:R-:W-:Y:S02]  /*22950*/  LOP3.LUT R9, R126, 0xffff, RZ, 0xc0, !PT ;  /* 0x0000ffff7e097812 */ /* 0x010fe400078ec0ff */
[----:B------:R-:W4:Y:S01]  /*22960*/  LDL.LU R126, [R1+0xf98] ;  /* 0x000f9800017e7983 */ /* 0x000f220000300800 */
[----:B--2---:R-:W-:Y:S02]  /*22970*/  LOP3.LUT R8, R127, 0xffff, RZ, 0xc0, !PT ;  /* 0x0000ffff7f087812 */ /* 0x004fe400078ec0ff */
[----:B---3--:R-:W-:Y:S01]  /*22980*/  LOP3.LUT R7, R128, 0xffff, RZ, 0xc0, !PT ;  /* 0x0000ffff80077812 */ /* 0x008fe200078ec0ff */
[----:B------:R-:W2:Y:S04]  /*22990*/  LDL.LU R127, [R1+0xf88] ;  /* 0x000f8800017f7983 */ /* 0x000ea80000300800 */
[----:B------:R-:W3:Y:S01]  /*229a0*/  LDL.LU R128, [R1+0xf78] ;  /* 0x000f780001807983 */ /* 0x000ee20000300800 */
[----:B------:R-:W-:-:S02]  /*229b0*/  PRMT R94, R9, 0x3340, R8 ;  /* 0x00003340095e7816 */ /* 0x000fc40000000008 */
[----:B----4-:R-:W-:-:S04]  /*229c0*/  LOP3.LUT R6, R126, 0xffff, RZ, 0xc0, !PT ;  /* 0x0000ffff7e067812 */ /* 0x010fc800078ec0ff */
[----:B------:R-:W-:Y:S02]  /*229d0*/  PRMT R103, R7, 0x3340, R6 ;  /* 0x0000334007677816 */ /* 0x000fe40000000006 */
[----:B------:R-:W-:Y:S02]  /*229e0*/  LOP3.LUT R7, R18, 0xffff, RZ, 0xc0, !PT ;  /* 0x0000ffff12077812 */ /* 0x000fe400078ec0ff */
[----:B------:R-:W4:Y:S04]  /*229f0*/  LDL.LU R18, [R1+0x2a10] ;  /* 0x002a100001127983 */ /* 0x000f280000300800 */
[----:B------:R-:W4:Y:S04]  /*22a00*/  LDL R32, [R1+0xf18] ;  /* 0x000f180001207983 */ /* 0x000f280000100800 */
[----:B------:R-:W4:Y:S01]  /*22a10*/  LDL.LU R126, [R1+0xff4] ;  /* 0x000ff400017e7983 */ /* 0x000f220000300800 */
[----:B--2---:R-:W-:-:S02]  /*22a20*/  LOP3.LUT R9, R127, 0xffff, RZ, 0xc0, !PT ;  /* 0x0000ffff7f097812 */ /* 0x004fc400078ec0ff */
[----:B---3--:R-:W-:Y:S01]  /*22a30*/  LOP3.LUT R8, R128, 0xffff, RZ, 0xc0, !PT ;  /* 0x0000ffff80087812 */ /* 0x008fe200078ec0ff */
[----:B------:R-:W2:Y:S04]  /*22a40*/  LDL.LU R127, [R1+0xfe4] ;  /* 0x000fe400017f7983 */ /* 0x000ea80000300800 */
[----:B------:R-:W3:Y:S01]  /*22a50*/  LDL.LU R128, [R1+0xfd4] ;  /* 0x000fd40001807983 */ /* 0x000ee20000300800 */
[----:B------:R-:W-:Y:S02]  /*22a60*/  LOP3.LUT R6, R84, 0xffff, RZ, 0xc0, !PT ;  /* 0x0000ffff54067812 */ /* 0x000fe400078ec0ff */
[----:B------:R-:W-:Y:S02]  /*22a70*/  PRMT R84, R9, 0x3340, R8 ;  /* 0x0000334009547816 */ /* 0x000fe40000000008 */
[----:B------:R-:W-:-:S02]  /*22a80*/  LOP3.LUT R9, R111, 0xffff, RZ, 0xc0, !PT ;  /* 0x0000ffff6f097812 */ /* 0x000fc400078ec0ff */
[----:B------:R-:W-:Y:S02]  /*22a90*/  LOP3.LUT R8, R110, 0xffff, RZ, 0xc0, !PT ;  /* 0x0000ffff6e087812 */ /* 0x000fe400078ec0ff */
[----:B------:R-:W-:Y:S02]  /*22aa0*/  PRMT R85, R7, 0x3340, R6 ;  /* 0x0000334007557816 */ /* 0x000fe40000000006 */
[----:B------:R-:W-:Y:S02]  /*22ab0*/  LOP3.LUT R7, R109, 0xffff, RZ, 0xc0, !PT ;  /* 0x0000ffff6d077812 */ /* 0x000fe400078ec0ff */
        /* <DEDUP_REMOVED lines=8> */
[----:B------:R-:W-:-:S02]  /*22b40*/  PRMT R6, R7, 0x3340, R6 ;  /* 0x0000334007067816 */ /* 0x000fc40000000006 */
[----:B------:R-:W-:Y:S02]  /*22b50*/  PRMT R8, R94, 0x5410, R103 ;  /* 0x000054105e087816 */ /* 0x000fe40000000067 */
[----:B------:R-:W-:Y:S02]  /*22b60*/  PRMT R9, R84, 0x5410, R85 ;  /* 0x0000541054097816 */ /* 0x000fe40000000055 */
[----:B------:R-:W-:Y:S02]  /*22b70*/  PRMT R10, R26, 0x5410, R10 ;  /* 0x000054101a0a7816 */ /* 0x000fe4000000000a */
[----:B------:R-:W-:-:S05]  /*22b80*/  PRMT R11, R11, 0x5410, R6 ;  /* 0x000054100b0b7816 */ /* 0x000fca0000000006 */
[----:B----4-:R0:W-:Y:S02]  /*22b90*/  STS.128 [R32+UR58], R8 ;  /* 0x0000000820007988 */ /* 0x0101e40008000c3a */
[----:B0-----:R-:W-:Y:S02]  /*22ba0*/  LOP3.LUT R9, R126, 0xffff, RZ, 0xc0, !PT ;  /* 0x0000ffff7e097812 */ /* 0x001fe400078ec0ff */
        /* <DEDUP_REMOVED lines=10> */
[----:B------:R-:W4:Y:S01]  /*22c50*/  LDL.LU R125, [R1+0x1018] ;  /* 0x00101800017d7983 */ /* 0x000f220000300800 */
[----:B---3--:R-:W-:-:S03]  /*22c60*/  LOP3.LUT R8, R128, 0xffff, RZ, 0xc0, !PT ;  /* 0x0000ffff80087812 */ /* 0x008fc600078ec0ff */
[----:B------:R-:W3:Y:S01]  /*22c70*/  LDL.LU R128, [R1+0x100c] ;  /* 0x00100c0001807983 */ /* 0x000ee20000300800 */
[----:B--2---:R-:W-:Y:S02]  /*22c80*/  LOP3.LUT R9, R127, 0xffff, RZ, 0xc0, !PT ;  /* 0x0000ffff7f097812 */ /* 0x004fe400078ec0ff */
[----:B------:R-:W-:Y:S01]  /*22c90*/  LOP3.LUT R6, R76, 0xffff, RZ, 0xc0, !PT ;  /* 0x0000ffff4c067812 */ /* 0x000fe200078ec0ff */
[----:B------:R-:W2:Y:S04]  /*22ca0*/  LDL.LU R126, [R1+0x1000] ;  /* 0x00100000017e7983 */ /* 0x000ea80000300800 */
[----:B------:R-:W2:Y:S01]  /*22cb0*/  LDL.LU R127, [R1+0xff0] ;  /* 0x000ff000017f7983 */ /* 0x000ea20000300800 */
[----:B------:R-:W-:Y:S02]  /*22cc0*/  PRMT R76, R9, 0x3340, R8 ;  /* 0x00003340094c7816 */ /* 0x000fe40000000008 */
[----:B------:R-:W-:-:S02]  /*22cd0*/  PRMT R84, R7, 0x3340, R6 ;  /* 0x0000334007547816 */ /* 0x000fc40000000006 */
[----:B------:R-:W-:Y:S02]  /*22ce0*/  LOP3.LUT R9, R102, 0xffff, RZ, 0xc0, !PT ;  /* 0x0000ffff66097812 */ /* 0x000fe400078ec0ff */
[----:B------:R-:W-:Y:S02]  /*22cf0*/  LOP3.LUT R8, R101, 0xffff, RZ, 0xc0, !PT ;  /* 0x0000ffff65087812 */ /* 0x000fe400078ec0ff */
[----:B------:R-:W-:Y:S02]  /*22d00*/  LOP3.LUT R7, R100, 0xffff, RZ, 0xc0, !PT ;  /* 0x0000ffff64077812 */ /* 0x000fe400078ec0ff */
[----:B------:R-:W-:Y:S02]  /*22d10*/  LOP3.LUT R6, R99, 0xffff, RZ, 0xc0, !PT ;  /* 0x0000ffff63067812 */ /* 0x000fe400078ec0ff */
[----:B------:R-:W-:Y:S02]  /*22d20*/  PRMT R26, R9, 0x3340, R8 ;  /* 0x00003340091a7816 */ /* 0x000fe40000000008 */
[----:B------:R-:W-:-:S02]  /*22d30*/  LOP3.LUT R9, R98, 0xffff, RZ, 0xc0, !PT ;  /* 0x0000ffff62097812 */ /* 0x000fc400078ec0ff */
[----:B------:R-:W-:Y:S02]  /*22d40*/  PRMT R10, R7, 0x3340, R6 ;  /* 0x00003340070a7816 */ /* 0x000fe40000000006 */
        /* <DEDUP_REMOVED lines=9> */
[----:B------:R3:W-:Y:S02]  /*22de0*/  STS.128 [R32+UR58+0x2000], R8 ;  /* 0x0020000820007988 */ /* 0x0007e40008000c3a */
[----:B---3--:R-:W-:Y:S02]  /*22df0*/  LOP3.LUT R8, R128, 0xffff, RZ, 0xc0, !PT ;  /* 0x0000ffff80087812 */ /* 0x008fe400078ec0ff */
[----:B------:R-:W3:Y:S01]  /*22e00*/  LDL.LU R128, [R1+0xfe0] ;  /* 0x000fe00001807983 */ /* 0x000ee20000300800 */
[----:B----4-:R-:W-:Y:S02]  /*22e10*/  LOP3.LUT R9, R125, 0xffff, RZ, 0xc0, !PT ;  /* 0x0000ffff7d097812 */ /* 0x010fe400078ec0ff */
[----:B--2---:R-:W-:Y:S02]  /*22e20*/  LOP3.LUT R7, R126, 0xffff, RZ, 0xc0, !PT ;  /* 0x0000ffff7e077812 */ /* 0x004fe400078ec0ff */
[----:B------:R-:W-:Y:S02]  /*22e30*/  LOP3.LUT R6, R127, 0xffff, RZ, 0xc0, !PT ;  /* 0x0000ffff7f067812 */ /* 0x000fe400078ec0ff */
[----:B------:R-:W-:-:S02]  /*22e40*/  PRMT R84, R9, 0x3340, R8 ;  /* 0x0000334009547816 */ /* 0x000fc40000000008 */
[----:B------:R-:W-:Y:S02]  /*22e50*/  LOP3.LUT R8, R18, 0xffff, RZ, 0xc0, !PT ;  /* 0x0000ffff12087812 */ /* 0x000fe400078ec0ff */
[----:B------:R-:W-:Y:S01]  /*22e60*/  PRMT R85, R7, 0x3340, R6 ;  /* 0x0000334007557816 */ /* 0x000fe20000000006 */
[----:B------:R-:W2:Y:S01]  /*22e70*/  LDL.LU R18, [R1+0x2a08] ;  /* 0x002a080001127983 */ /* 0x000ea20000300800 */
[----:B------:R-:W-:-:S03]  /*22e80*/  LOP3.LUT R7, R21, 0xffff, RZ, 0xc0, !PT ;  /* 0x0000ffff15077812 */ /* 0x000fc600078ec0ff */
[----:B------:R-:W4:Y:S04]  /*22e90*/  LDL.LU R21, [R1+0x2a04] ;  /* 0x002a040001157983 */ /* 0x000f280000300800 */
[----:B------:R-:W2:Y:S04]  /*22ea0*/  LDL.LU R126, [R1+0x1030] ;  /* 0x00103000017e7983 */ /* 0x000ea80000300800 */
[----:B------:R-:W2:Y:S01]  /*22eb0*/  LDL.LU R127, [R1+0x1028] ;  /* 0x00102800017f7983 */ /* 0x000ea20000300800 */
[----:B------:R-:W-:-:S04]  /*22ec0*/  LOP3.LUT R6, R75, 0xffff, RZ, 0xc0, !PT ;  /* 0x0000ffff4b067812 */ /* 0x000fc800078ec0ff */
[----:B------:R-:W-:Y:S02]  /*22ed0*/  PRMT R76, R7, 0x3340, R6 ;  /* 0x00003340074c7816 */ /* 0x000fe40000000006 */
[----:B------:R-:W-:Y:S02]  /*22ee0*/  LOP3.LUT R7, R91, 0xffff, RZ, 0xc0, !PT ;  /* 0x0000ffff5b077812 */ /* 0x000fe400078ec0ff */
[----:B------:R-:W-:Y:S02]  /*22ef0*/  LOP3.LUT R6, R90, 0xffff, RZ, 0xc0, !PT ;  /* 0x0000ffff5a067812 */ /* 0x000fe400078ec0ff */
[----:B---3--:R-:W-:Y:S02]  /*22f00*/  LOP3.LUT R9, R128, 0xffff, RZ, 0xc0, !PT ;  /* 0x0000ffff80097812 */ /* 0x008fe400078ec0ff */
[----:B------:R-:W3:Y:S02]  /*22f10*/  LDL.LU R128, [R1+0x1020] ;  /* 0x0010200001807983 */ /* 0x000ee40000300800 */
[----:B------:R-:W-:-:S02]  /*22f20*/  PRMT R75, R9, 0x3340, R8 ;  /* 0x00003340094b7816 */ /* 0x000fc40000000008 */
[----:B------:R-:W-:Y:S02]  /*22f30*/  LOP3.LUT R9, R93, 0xffff, RZ, 0xc0, !PT ;  /* 0x0000ffff5d097812 */ /* 0x000fe400078ec0ff */
[----:B------:R-:W-:Y:S02]  /*22f40*/  LOP3.LUT R8, R92, 0xffff, RZ, 0xc0, !PT ;  /* 0x0000ffff5c087812 */ /* 0x000fe400078ec0ff */
[----:B------:R-:W-:Y:S02]  /*22f50*/  PRMT R10, R7, 0x3340, R6 ;  /* 0x00003340070a7816 */ /* 0x000fe40000000006 */
[----:B------:R-:W-:Y:S02]  /*22f60*/  LOP3.LUT R7, R87, 0xffff, RZ, 0xc0, !PT ;  /* 0x0000ffff57077812 */ /* 0x000fe400078ec0ff */
[----:B------:R-:W-:Y:S02]  /*22f70*/  LOP3.LUT R6, R86, 0xffff, RZ, 0xc0, !PT ;  /* 0x0000ffff56067812 */ /* 0x000fe400078ec0ff */
[----:B------:R-:W-:-:S02]  /*22f80*/  PRMT R26, R9, 0x3340, R8 ;  /* 0x00003340091a7816 */ /* 0x000fc40000000008 */
[----:B------:R-:W-:Y:S02]  /*22f90*/  LOP3.LUT R9, R89, 0xffff, RZ, 0xc0, !PT ;  /* 0x0000ffff59097812 */ /* 0x000fe400078ec0ff */
[----:B------:R-:W-:Y:S02]  /*22fa0*/  LOP3.LUT R8, R88, 0xffff, RZ, 0xc0, !PT ;  /* 0x0000ffff58087812 */ /* 0x000fe400078ec0ff */
[----:B------:R-:W-:Y:S02]  /*22fb0*/  PRMT R6, R7, 0x3340, R6 ;  /* 0x0000334007067816 */ /* 0x000fe40000000006 */
[----:B------:R-:W-:Y:S02]  /*22fc0*/  PRMT R11, R9, 0x3340, R8 ;  /* 0x00003340090b7816 */ /* 0x000fe40000000008 */
[----:B------:R-:W-:Y:S02]  /*22fd0*/  PRMT R8, R84, 0x5410, R85 ;  /* 0x0000541054087816 */ /* 0x000fe40000000055 */
[----:B------:R-:W-:-:S02]  /*22fe0*/  PRMT R9, R75, 0x5410, R76 ;  /* 0x000054104b097816 */ /* 0x000fc4000000004c */
[----:B------:R-:W-:Y:S02]  /*22ff0*/  PRMT R10, R26, 0x5410, R10 ;  /* 0x000054101a0a7816 */ /* 0x000fe4000000000a */
[----:B------:R-:W-:Y:S02]  /*23000*/  PRMT R11, R11, 0x5410, R6 ;  /* 0x000054100b0b7816 */ /* 0x000fe40000000006 */
[----:B----4-:R-:W-:Y:S02]  /*23010*/  LOP3.LUT R6, R21, 0xffff, RZ, 0xc0, !PT ;  /* 0x0000ffff15067812 */ /* 0x010fe400078ec0ff */
[----:B------:R-:W4:Y:S04]  /*23020*/  LDL.LU R21, [R1+0x2a00] ;  /* 0x002a000001157983 */ /* 0x000f280000300800 */
[----:B------:R2:W-:Y:S02]  /*23030*/  STS.128 [R32+UR58+0x4000], R8 ;  /* 0x0040000820007988 */ /* 0x0005e40008000c3a */
[----:B--2---:R-:W-:-:S02]  /*23040*/  LOP3.LUT R9, R126, 0xffff, RZ, 0xc0, !PT ;  /* 0x0000ffff7e097812 */ /* 0x004fc400078ec0ff */
[----:B------:R-:W-:-:S04]  /*23050*/  LOP3.LUT R8, R127, 0xffff, RZ, 0xc0, !PT ;  /* 0x0000ffff7f087812 */ /* 0x000fc800078ec0ff */
[----:B------:R-:W-:Y:S02]  /*23060*/  PRMT R75, R9, 0x3340, R8 ;  /* 0x00003340094b7816 */ /* 0x000fe40000000008 */
[----:B------:R-:W-:Y:S02]  /*23070*/  LOP3.LUT R9, R18, 0xffff, RZ, 0xc0, !PT ;  /* 0x0000ffff12097812 */ /* 0x000fe400078ec0ff */
[----:B------:R-:W-:Y:S01]  /*23080*/  LOP3.LUT R8, R15, 0xffff, RZ, 0xc0, !PT ;  /* 0x0000ffff0f087812 */ /* 0x000fe200078ec0ff */
[----:B------:R-:W2:Y:S04]  /*23090*/  LDL.LU R18, [R1+0x29fc] ;  /* 0x0029fc0001127983 */ /* 0x000ea80000300800 */
[----:B------:R-:W2:Y:S01]  /*230a0*/  LDL.LU R15, [R1+0x29f8] ;  /* 0x0029f800010f7983 */ /* 0x000ea20000300800 */
[----:B------:R-:W-:-:S02]  /*230b0*/  PRMT R26, R9, 0x3340, R8 ;  /* 0x00003340091a7816 */ /* 0x000fc40000000008 */
[----:B------:R-:W-:Y:S02]  /*230c0*/  LOP3.LUT R9, R83, 0xffff, RZ, 0xc0, !PT ;  /* 0x0000ffff53097812 */ /* 0x000fe400078ec0ff */
[----:B------:R-:W-:Y:S01]  /*230d0*/  LOP3.LUT R8, R82, 0xffff, RZ, 0xc0, !PT ;  /* 0x0000ffff52087812 */ /* 0x000fe200078ec0ff */
        /* <DEDUP_REMOVED lines=10> */
[----:B------:R-:W-:Y:S01]  /*23180*/  STL.64 [R1+0x29a0], R130 ;  /* 0x0029a08201007387 */ /* 0x000fe20000100a00 */
[----:B---3--:R-:W-:-:S04]  /*23190*/  LOP3.LUT R7, R128, 0xffff, RZ, 0xc0, !PT ;  /* 0x0000ffff80077812 */ /* 0x008fc800078ec0ff */
[----:B------:R-:W-:Y:S02]  /*231a0*/  PRMT R76, R7, 0x3340, R6 ;  /* 0x00003340074c7816 */ /* 0x000fe40000000006 */
[----:B------:R-:W-:Y:S02]  /*231b0*/  LOP3.LUT R7, R129, 0xffff, RZ, 0xc0, !PT ;  /* 0x0000ffff81077812 */ /* 0x000fe400078ec0ff */
[----:B------:R-:W-:-:S04]  /*231c0*/  LOP3.LUT R6, R74, 0xffff, RZ, 0xc0, !PT ;  /* 0x0000ffff4a067812 */ /* 0x000fc800078ec0ff */
[----:B------:R-:W-:Y:S02]  /*231d0*/  PRMT R74, R7, 0x3340, R6 ;  /* 0x00003340074a7816 */ /* 0x000fe40000000006 */
[----:B------:R-:W-:Y:S02]  /*231e0*/  LOP3.LUT R6, R73, 0xffff, RZ, 0xc0, !PT ;  /* 0x0000ffff49067812 */ /* 0x000fe400078ec0ff */
[----:B------:R-:W-:Y:S02]  /*231f0*/  PRMT R73, R9, 0x3340, R8 ;  /* 0x0000334009497816 */ /* 0x000fe40000000008 */
[----:B------:R-:W-:Y:S02]  /*23200*/  LOP3.LUT R9, R80, 0xffff, RZ, 0xc0, !PT ;  /* 0x0000ffff50097812 */ /* 0x000fe400078ec0ff */
[----:B------:R-:W-:-:S04]  /*23210*/  LOP3.LUT R8, R79, 0xffff, RZ, 0xc0, !PT ;  /* 0x0000ffff4f087812 */ /* 0x000fc800078ec0ff */
[----:B------:R-:W-:Y:S02]  /*23220*/  PRMT R11, R9, 0x3340, R8 ;  /* 0x00003340090b7816 */ /* 0x000fe40000000008 */
[----:B------:R-:W-:Y:S02]  /*23230*/  PRMT R9, R26, 0x5410, R74 ;  /* 0x000054101a097816 */ /* 0x000fe4000000004a */
[----:B------:R-:W0:Y:S01]  /*23240*/  S2R R26, SR_TID.X ;  /* 0x00000000001a7919 */ /* 0x000e220000002100 */
[----:B------:R-:W-:-:S04]  /*23250*/  LOP3.LUT R7, R81, 0xffff, RZ, 0xc0, !PT ;  /* 0x0000ffff51077812 */ /* 0x000fc800078ec0ff */
[----:B------:R-:W-:Y:S02]  /*23260*/  PRMT R10, R7, 0x3340, R6 ;  /* 0x00003340070a7816 */ /* 0x000fe40000000006 */
[----:B------:R-:W-:Y:S02]  /*23270*/  LOP3.LUT R7, R78, 0xffff, RZ, 0xc0, !PT ;  /* 0x0000ffff4e077812 */ /* 0x000fe400078ec0ff */
[----:B------:R-:W-:Y:S01]  /*23280*/  LOP3.LUT R6, R77, 0xffff, RZ, 0xc0, !PT ;  /* 0x0000ffff4d067812 */ /* 0x000fe200078ec0ff */
[----:B------:R-:W1:Y:S03]  /*23290*/  S2R R129, SR_TID.X ;  /* 0x0000000000817919 */ /* 0x000e660000002100 */
[----:B------:R-:W-:Y:S02]  /*232a0*/  PRMT R6, R7, 0x3340, R6 ;  /* 0x0000334007067816 */ /* 0x000fe40000000006 */
[----:B------:R-:W-:-:S02]  /*232b0*/  PRMT R8, R75, 0x5410, R76 ;  /* 0x000054104b087816 */ /* 0x000fc4000000004c */
[----:B------:R-:W-:Y:S02]  /*232c0*/  PRMT R10, R73, 0x5410, R10 ;  /* 0x00005410490a7816 */ /* 0x000fe4000000000a */
[----:B------:R-:W-:-:S05]  /*232d0*/  PRMT R11, R11, 0x5410, R6 ;  /* 0x000054100b0b7816 */ /* 0x000fca0000000006 */
[----:B------:R-:W-:Y:S01]  /*232e0*/  STS.128 [R32+UR58+0x6000], R8 ;  /* 0x0060000820007988 */ /* 0x000fe20008000c3a */
[----:B0-----:R-:W-:-:S05]  /*232f0*/  LOP3.LUT R26, R26, 0x7f, RZ, 0xc0, !PT ;  /* 0x0000007f1a1a7812 */ /* 0x001fca00078ec0ff */
[----:B------:R-:W-:Y:S04]  /*23300*/  STS.U8 [R26+UR58+0x8000], R72 ;  /* 0x008000481a007988 */ /* 0x000fe8000800003a */
        /* <DEDUP_REMOVED lines=22> */
[----:B------:R-:W-:Y:S01]  /*23470*/  STS.U8 [R26+UR58+0xae00], R251 ;  /* 0x00ae00fb1a007988 */ /* 0x000fe2000800003a */
[----:B-1----:R-:W-:-:S03]  /*23480*/  LOP3.LUT R129, R129, 0x7f, RZ, 0xc0, !PT ;  /* 0x0000007f81817812 */ /* 0x002fc600078ec0ff */
[----:B------:R-:W-:Y:S04]  /*23490*/  STS.U8 [R26+UR58+0xb000], R250 ;  /* 0x00b000fa1a007988 */ /* 0x000fe8000800003a */
[----:B------:R-:W-:Y:S04]  /*234a0*/  STS.U8 [R26+UR58+0xb200], R249 ;  /* 0x00b200f91a007988 */ /* 0x000fe8000800003a */
[----:B------:R-:W-:Y:S04]  /*234b0*/  STS.U8 [R26+UR58+0xb400], R248 ;  /* 0x00b400f81a007988 */ /* 0x000fe8000800003a */
[----:B------:R-:W-:Y:S01]  /*234c0*/  STS.U8 [R26+UR58+0xb600], R247 ;  /* 0x00b600f71a007988 */ /* 0x000fe2000800003a */
[----:B------:R-:W-:-:S03]  /*234d0*/  LOP3.LUT R6, R129, 0x10, RZ, 0x3c, !PT ;  /* 0x0000001081067812 */ /* 0x000fc600078e3cff */
        /* <DEDUP_REMOVED lines=36> */
[----:B------:R0:W-:Y:S04]  /*23720*/  STS.U8 [R6+UR58+0xbe80], R211 ;  /* 0x00be80d306007988 */ /* 0x0001e8000800003a */
        /* <DEDUP_REMOVED lines=28> */
[----:B0-----:R-:W-:-:S03]  /*238f0*/  LOP3.LUT R6, R26, 0x30, RZ, 0x3c, !PT ;  /* 0x000000301a067812 */ /* 0x001fc600078e3cff */
[----:B------:R-:W-:Y:S04]  /*23900*/  STS.U8 [R7+UR58+0xb900], R182 ;  /* 0x00b900b607007988 */ /* 0x000fe8000800003a */
[----:B------:R-:W-:Y:S04]  /*23910*/  STS.U8 [R7+UR58+0xbb00], R181 ;  /* 0x00bb00b507007988 */ /* 0x000fe8000800003a */
[----:B------:R-:W-:Y:S04]  /*23920*/  STS.U8 [R7+UR58+0xbd00], R180 ;  /* 0x00bd00b407007988 */ /* 0x000fe8000800003a */
[----:B------:R-:W-:Y:S04]  /*23930*/  STS.U8 [R7+UR58+0xbf00], R179 ;  /* 0x00bf00b307007988 */ /* 0x000fe8000800003a */
[----:B------:R0:W-:Y:S04]  /*23940*/  STS.U8 [R6+UR58+0xbf80], R52 ;  /* 0x00bf803406007988 */ /* 0x0001e8000800003a */
[----:B0-----:R-:W3:Y:S04]  /*23950*/  LDL.LU.64 R52, [R1+0xc00] ;  /* 0x000c000001347983 */ /* 0x001ee80000300a00 */
[----:B------:R-:W3:Y:S04]  /*23960*/  LDL.LU.64 R54, [R1+0xc08] ;  /* 0x000c080001367983 */ /* 0x000ee80000300a00 */
        /* <DEDUP_REMOVED lines=21> */
[----:B------:R-:W-:Y:S04]  /*23ac0*/  STS.U8 [R6+UR58+0x8180], R178 ;  /* 0x008180b206007988 */ /* 0x000fe8000800003a */
        /* <DEDUP_REMOVED lines=51> */
[----:B------:R0:W-:Y:S04]  /*23e00*/  STS.U8 [R6+UR58+0xb580], R152 ;  /* 0x00b5809806007988 */ /* 0x0001e8000800003a */
[----:B------:R-:W3:Y:S04]  /*23e10*/  LDL.LU.64 R150, [R1+0xd88] ;  /* 0x000d880001967983 */ /* 0x000ee80000300a00 */
        /* <DEDUP_REMOVED lines=15> */
[----:B------:R-:W-:Y:S04]  /*23f10*/  STS.U8 [R6+UR58+0xb980], R22 ;  /* 0x00b9801606007988 */ /* 0x000fe8000800003a */
[----:B------:R-:W-:Y:S04]  /*23f20*/  STS.U8 [R6+UR58+0xbb80], R13 ;  /* 0x00bb800d06007988 */ /* 0x000fe8000800003a */
[----:B------:R-:W-:Y:S01]  /*23f30*/  STS.U8 [R6+UR58+0xbd80], R12 ;  /* 0x00bd800c06007988 */ /* 0x000fe2000800003a */
[----:B------:R0:W-:Y:S06]  /*23f40*/  MEMBAR.ALL.CTA ;  /* 0x0000000000007992 */ /* 0x0001ec0000008000 */
[----:B0-----:R-:W0:Y:S02]  /*23f50*/  FENCE.VIEW.ASYNC.S ;  /* 0x00000000000073c6 */ /* 0x001e240000000000 */
[----:B0-----:R-:W-:Y:S06]  /*23f60*/  BAR.SYNC.DEFER_BLOCKING 0x0 ;  /* 0x0000000000007b1d */ /* 0x001fec0000010000 */
[----:B------:R-:W-:Y:S01]  /*23f70*/  UMOV UR13, 0x80000020 ;  /* 0x80000020000d7882 */ /* 0x000fe20000000000 */
[----:B---3--:R-:W-:-:S06]  /*23f80*/  WARPGROUP.ARRIVE ;  /* 0x00000000000079c5 */ /* 0x008fcc0000000000 */
[----:B------:R-:W-:Y:S01]  /*23f90*/  QGMMA.64x256x32.F32.E4M3.E4M3 R52, gdesc[UR12], R52, gsb0 ;  /* 0x03e000000c3479f3 */ /* 0x000fe20008000834 */
[----:B------:R-:W-:Y:S04]  /*23fa0*/  STL [R1+0x2998], R50 ;  /* 0x0029983201007387 */ /* 0x000fe80000100800 */
        /* <DEDUP_REMOVED lines=8> */
[----:B------:R-:W-:Y:S04]  /*24030*/  STL [R1+0x2950], R33 ;  /* 0x0029502101007387 */ /* 0x000fe80000100800 */
[----:B------:R-:W-:Y:S04]  /*24040*/  STL.64 [R1+0x2948], R30 ;  /* 0x0029481e01007387 */ /* 0x000fe80000100a00 */
[----:B------:R-:W-:Y:S04]  /*24050*/  STL.64 [R1+0x2940], R28 ;  /* 0x0029401c01007387 */ /* 0x000fe80000100a00 */
[----:B------:R-:W-:Y:S01]  /*24060*/  STL.64 [R1+0x2938], R24 ;  /* 0x0029381801007387 */ /* 0x000fe20000100a00 */
[----:B------:R-:W-:-:S02]  /*24070*/  WARPGROUP.DEPBAR.LE gsb0, 0x0 ;  /* 0x00008000000079c5 */ /* 0x000fc40000010000 */
[----:B------:R-:W-:-:S06]  /*24080*/  WARPGROUP.ARRIVE ;  /* 0x00000000000079c5 */ /* 0x000fcc0000000000 */
[----:B------:R-:W-:Y:S03]  /*24090*/  QGMMA.64x256x32.F32.E4M3.E4M3 R52, gdesc[UR8], R52, gsb0 ;  /* 0x03e00000083479f3 */ /* 0x000fe60008000834 */
[----:B------:R-:W-:Y:S02]  /*240a0*/  WARPGROUP.DEPBAR.LE gsb0, 0x0 ;  /* 0x00008000000079c5 */ /* 0x000fe40000010000 */
        /* <DEDUP_REMOVED lines=49> */
[----:B------:R0:W-:Y:S04]  /*243c0*/  STL.64 [R1+0xd88], R150 ;  /* 0x000d889601007387 */ /* 0x0001e80000100a00 */
        /* <DEDUP_REMOVED lines=14> */
[----:B0-----:R-:W3:Y:S04]  /*244b0*/  LDL.LU.64 R150, [R1+0x29f0] ;  /* 0x0029f00001967983 */ /* 0x001ee80000300a00 */
[----:B------:R-:W4:Y:S04]  /*244c0*/  LDL.LU.64 R148, [R1+0x29e8] ;  /* 0x0029e80001947983 */ /* 0x000f280000300a00 */
[----:B------:R-:W2:Y:S04]  /*244d0*/  LDL.LU.64 R146, [R1+0x29e0] ;  /* 0x0029e00001927983 */ /* 0x000ea80000300a00 */
        /* <DEDUP_REMOVED lines=8> */
[----:B------:R-:W2:Y:S04]  /*24560*/  LDL.LU R50, [R1+0x2998] ;  /* 0x0029980001327983 */ /* 0x000ea80000300800 */
        /* <DEDUP_REMOVED lines=12> */
[----:B------:R-:W2:Y:S04]  /*24630*/  LDL.LU R128, [R1+0x1c5c] ;  /* 0x001c5c0001807983 */ /* 0x000ea80000300800 */
[----:B------:R-:W2:Y:S04]  /*24640*/  LDL.LU R129, [R1+0x1c58] ;  /* 0x001c580001817983 */ /* 0x000ea80000300800 */
[----:B---3--:R-:W-:Y:S04]  /*24650*/  STL.64 [R1+0x2930], R150 ;  /* 0x0029309601007387 */ /* 0x008fe80000100a00 */
[----:B----4-:R-:W-:Y:S04]  /*24660*/  STL.64 [R1+0x2928], R148 ;  /* 0x0029289401007387 */ /* 0x010fe80000100a00 */
[----:B--2---:R-:W-:Y:S04]  /*24670*/  STL.64 [R1+0x2920], R146 ;  /* 0x0029209201007387 */ /* 0x004fe80000100a00 */
        /* <DEDUP_REMOVED lines=47> */
[----:B0-----:R-:W2:Y:S04]  /*24970*/  LDL.LU.64 R128, [R1+0xb30] ;  /* 0x000b300001807983 */ /* 0x001ea80000300a00 */
        /* <DEDUP_REMOVED lines=24> */
[----:B------:R-:W2:Y:S01]  /*24b00*/  LDL.LU.64 R178, [R1+0xbf8] ;  /* 0x000bf80001b27983 */ /* 0x000ea20000300a00 */
[----:B------:R-:W-:Y:S01]  /*24b10*/  UIADD3.64 UR52, UR8, 0xfe, URZ ;  /* 0x000000fe08347897 */ /* 0x000fe2000fffe03f */
[----:B------:R-:W-:Y:S01]  /*24b20*/  UMOV UR54, UR14 ;  /* 0x0000000e00367c82 */ /* 0x000fe20008000000 */
[----:B------:R-:W-:Y:S01]  /*24b30*/  UMOV UR55, UR15 ;  /* 0x0000000f00377c82 */ /* 0x000fe20008000000 */
[----:B------:R-:W-:Y:S01]  /*24b40*/  UIADD3.64 UR48, UR8, 0x100, URZ ;  /* 0x0000010008307897 */ /* 0x000fe2000fffe03f */
[----:B------:R-:W-:Y:S01]  /*24b50*/  UMOV UR50, UR10 ;  /* 0x0000000a00327c82 */ /* 0x000fe20008000000 */
[----:B------:R-:W-:Y:S01]  /*24b60*/  UMOV UR51, UR11 ;  /* 0x0000000b00337c82 */ /* 0x000fe20008000000 */
[----:B--2---:R-:W-:-:S06]  /*24b70*/  WARPGROUP.ARRIVE ;  /* 0x00000000000079c5 */ /* 0x004fcc0000000000 */
        /* <DEDUP_REMOVED lines=82> */
[----:B0-----:R-:W2:Y:S04]  /*250a0*/  LDL.LU.64 R150, [R1+0x2930] ;  /* 0x0029300001967983 */ /* 0x001ea80000300a00 */
[----:B------:R-:W3:Y:S04]  /*250b0*/  LDL.LU.64 R148, [R1+0x2928] ;  /* 0x0029280001947983 */ /* 0x000ee80000300a00 */
[----:B------:R-:W4:Y:S04]  /*250c0*/  LDL.LU.64 R146, [R1+0x2920] ;  /* 0x0029200001927983 */ /* 0x000f280000300a00 */
[----:B------:R-:W2:Y:S04]  /*250d0*/  LDL.LU.64 R144, [R1+0x2918] ;  /* 0x0029180001907983 */ /* 0x000ea80000300a00 */
[----:B------:R-:W3:Y:S04]  /*250e0*/  LDL.LU.64 R142, [R1+0x2910] ;  /* 0x00291000018e7983 */ /* 0x000ee80000300a00 */
[----:B------:R-:W4:Y:S04]  /*250f0*/  LDL.LU.64 R140, [R1+0x2908] ;  /* 0x00290800018c7983 */ /* 0x000f280000300a00 */
[----:B------:R-:W3:Y:S04]  /*25100*/  LDL.LU.64 R138, [R1+0x2900] ;  /* 0x00290000018a7983 */ /* 0x000ee80000300a00 */
[----:B------:R-:W2:Y:S04]  /*25110*/  LDL.LU.64 R136, [R1+0x28f8] ;  /* 0x0028f80001887983 */ /* 0x000ea80000300a00 */
[----:B------:R-:W4:Y:S04]  /*25120*/  LDL.LU.64 R134, [R1+0x28f0] ;  /* 0x0028f00001867983 */ /* 0x000f280000300a00 */
[----:B------:R-:W3:Y:S04]  /*25130*/  LDL.LU.64 R132, [R1+0x28e8] ;  /* 0x0028e80001847983 */ /* 0x000ee80000300a00 */
[----:B------:R-:W2:Y:S04]  /*25140*/  LDL.LU.64 R130, [R1+0x28e0] ;  /* 0x0028e00001827983 */ /* 0x000ea80000300a00 */
[----:B------:R-:W4:Y:S04]  /*25150*/  LDL.LU.64 R128, [R1+0x28d8] ;  /* 0x0028d80001807983 */ /* 0x000f280000300a00 */
[----:B------:R-:W3:Y:S04]  /*25160*/  LDL.LU R50, [R1+0x28d0] ;  /* 0x0028d00001327983 */ /* 0x000ee80000300800 */
        /* <DEDUP_REMOVED lines=8> */
[----:B------:R-:W3:Y:S04]  /*251f0*/  LDL.LU R33, [R1+0x2888] ;  /* 0x0028880001217983 */ /* 0x000ee80000300800 */
[----:B------:R-:W3:Y:S04]  /*25200*/  LDL.LU.64 R30, [R1+0x2880] ;  /* 0x00288000011e7983 */ /* 0x000ee80000300a00 */
[----:B------:R-:W3:Y:S04]  /*25210*/  LDL.LU.64 R28, [R1+0x2878] ;  /* 0x00287800011c7983 */ /* 0x000ee80000300a00 */
[----:B------:R-:W3:Y:S04]  /*25220*/  LDL.LU.64 R24, [R1+0x2870] ;  /* 0x0028700001187983 */ /* 0x000ee80000300a00 */
[----:B------:R-:W3:Y:S04]  /*25230*/  LDL.LU R124, [R1+0x1c54] ;  /* 0x001c5400017c7983 */ /* 0x000ee80000300800 */
[----:B------:R-:W3:Y:S01]  /*25240*/  LDL.LU R125, [R1+0x1c50] ;  /* 0x001c5000017d7983 */ /* 0x000ee20000300800 */
[----:B--2---:R-:W-:-:S02]  /*25250*/  IMAD.MOV.U32 R126, RZ, RZ, R130 ;  /* 0x000000ffff7e7224 */ /* 0x004fc400078e0082 */
[----:B------:R-:W-:Y:S01]  /*25260*/  IMAD.MOV.U32 R127, RZ, RZ, R131 ;  /* 0x000000ffff7f7224 */ /* 0x000fe200078e0083 */
[----:B----4-:R-:W-:Y:S02]  /*25270*/  R2UR UR49, R128 ;  /* 0x00000000803172ca */ /* 0x010fe400000e0000 */
[----:B------:R-:W-:Y:S01]  /*25280*/  R2UR UR48, R129 ;  /* 0x00000000813072ca */ /* 0x000fe200000e0000 */
[----:B------:R-:W-:Y:S02]  /*25290*/  IMAD.MOV.U32 R130, RZ, RZ, R134 ;  /* 0x000000ffff827224 */ /* 0x000fe400078e0086 */
[----:B------:R-:W-:Y:S02]  /*252a0*/  IMAD.MOV.U32 R131, RZ, RZ, R135 ;  /* 0x000000ffff837224 */ /* 0x000fe400078e0087 */
[----:B---3--:R-:W-:Y:S02]  /*252b0*/  IMAD.MOV.U32 R128, RZ, RZ, R132 ;  /* 0x000000ffff807224 */ /* 0x008fe400078e0084 */
[----:B------:R-:W-:Y:S01]  /*252c0*/  IMAD.MOV.U32 R129, RZ, RZ, R133 ;  /* 0x000000ffff817224 */ /* 0x000fe200078e0085 */
[----:B------:R-:W-:Y:S04]  /*252d0*/  STL.64 [R1+0x2868], R130 ;  /* 0x0028688201007387 */ /* 0x000fe80000100a00 */
[----:B------:R-:W-:Y:S04]  /*252e0*/  STL.64 [R1+0x2860], R128 ;  /* 0x0028608001007387 */ /* 0x000fe80000100a00 */
[----:B------:R-:W-:Y:S04]  /*252f0*/  STL.64 [R1+0x2858], R126 ;  /* 0x0028587e01007387 */ /* 0x000fe80000100a00 */
[----:B------:R-:W-:Y:S04]  /*25300*/  STL.64 [R1+0x2850], R124 ;  /* 0x0028507c01007387 */ /* 0x000fe80000100a00 */
        /* <DEDUP_REMOVED lines=13> */
[----:B------:R-:W-:Y:S04]  /*253e0*/  STL [R1+0x27e4], R21 ;  /* 0x0027e41501007387 */ /* 0x000fe80000100800 */
[----:B------:R-:W-:Y:S04]  /*253f0*/  STL [R1+0x27e0], R18 ;  /* 0x0027e01201007387 */ /* 0x000fe80000100800 */
[----:B------:R-:W-:Y:S04]  /*25400*/  STL [R1+0x27dc], R17 ;  /* 0x0027dc1101007387 */ /* 0x000fe80000100800 */
[----:B------:R-:W-:Y:S04]  /*25410*/  STL [R1+0x27d8], R15 ;  /* 0x0027d80f01007387 */ /* 0x000fe80000100800 */
[----:B------:R0:W-:Y:S01]  /*25420*/  STL.64 [R1+0x27d0], R4 ;  /* 0x0027d00401007387 */ /* 0x0001e20000100a00 */
[----:B------:R-:W-:-:S02]  /*25430*/  IMAD.MOV.U32 R132, RZ, RZ, R136 ;  /* 0x000000ffff847224 */ /* 0x000fc400078e0088 */
[----:B------:R-:W-:Y:S02]  /*25440*/  IMAD.MOV.U32 R134, RZ, RZ, R140 ;  /* 0x000000ffff867224 */ /* 0x000fe400078e008c */
[----:B------:R-:W-:Y:S02]  /*25450*/  IMAD.MOV.U32 R136, RZ, RZ, R144 ;  /* 0x000000ffff887224 */ /* 0x000fe400078e0090 */
[----:B------:R-:W-:Y:S02]  /*25460*/  IMAD.MOV.U32 R140, RZ, RZ, R14 ;  /* 0x000000ffff8c7224 */ /* 0x000fe400078e000e */
[----:B------:R-:W-:Y:S02]  /*25470*/  IMAD.MOV.U32 R133, RZ, RZ, R138 ;  /* 0x000000ffff857224 */ /* 0x000fe400078e008a */
[----:B------:R-:W-:Y:S01]  /*25480*/  IMAD.MOV.U32 R144, RZ, RZ, R16 ;  /* 0x000000ffff907224 */ /* 0x000fe200078e0010 */
[----:B0-----:R-:W2:Y:S04]  /*25490*/  LDL.LU.64 R4, [R1+0x800] ;  /* 0x0008000001047983 */ /* 0x001ea80000300a00 */
[----:B------:R-:W2:Y:S04]  /*254a0*/  LDL.LU.64 R6, [R1+0x808] ;  /* 0x0008080001067983 */ /* 0x000ea80000300a00 */
[----:B------:R-:W2:Y:S04]  /*254b0*/  LDL.LU.64 R8, [R1+0x810] ;  /* 0x0008100001087983 */ /* 0x000ea80000300a00 */
[----:B------:R-:W2:Y:S04]  /*254c0*/  LDL.LU.64 R10, [R1+0x818] ;  /* 0x00081800010a7983 */ /* 0x000ea80000300a00 */
[----:B------:R-:W2:Y:S04]  /*254d0*/  LDL.LU.64 R12, [R1+0x820] ;  /* 0x00082000010c7983 */ /* 0x000ea80000300a00 */
[----:B------:R-:W2:Y:S01]  /*254e0*/  LDL.LU.64 R14, [R1+0x828] ;  /* 0x00082800010e7983 */ /* 0x000ea20000300a00 */
[----:B------:R-:W-:-:S02]  /*254f0*/  IMAD.MOV.U32 R135, RZ, RZ, R143 ;  /* 0x000000ffff877224 */ /* 0x000fc400078e008f */
[----:B------:R-:W-:Y:S01]  /*25500*/  IMAD.MOV.U32 R138, RZ, RZ, R19 ;  /* 0x000000ffff8a7224 */ /* 0x000fe200078e0013 */
[----:B------:R-:W2:Y:S01]  /*25510*/  LDL.LU.64 R16, [R1+0x830] ;  /* 0x0008300001107983 */ /* 0x000ea20000300a00 */
[----:B------:R-:W-:-:S03]  /*25520*/  IMAD.MOV.U32 R143, RZ, RZ, R20 ;  /* 0x000000ffff8f7224 */ /* 0x000fc600078e0014 */
        /* <DEDUP_REMOVED lines=60> */
[----:B--2---:R-:W-:-:S06]  /*258f0*/  WARPGROUP.ARRIVE ;  /* 0x00000000000079c5 */ /* 0x004fcc0000000000 */
        /* <DEDUP_REMOVED lines=44> */
[----:B0-----:R-:W2:Y:S04]  /*25bc0*/  LDL.LU.64 R130, [R1+0x2868] ;  /* 0x0028680001827983 */ /* 0x001ea80000300a00 */
[----:B------:R-:W3:Y:S04]  /*25bd0*/  LDL.LU.64 R128, [R1+0x2860] ;  /* 0x0028600001807983 */ /* 0x000ee80000300a00 */
[----:B------:R-:W4:Y:S04]  /*25be0*/  LDL.LU.64 R126, [R1+0x2858] ;  /* 0x00285800017e7983 */ /* 0x000f280000300a00 */
[----:B------:R-:W2:Y:S04]  /*25bf0*/  LDL.LU.64 R124, [R1+0x2850] ;  /* 0x00285000017c7983 */ /* 0x000ea80000300a00 */
[----:B------:R-:W4:Y:S01]  /*25c00*/  LDL.LU R50, [R1+0x2848] ;  /* 0x0028480001327983 */ /* 0x000f220000300800 */
[----:B------:R-:W-:-:S02]  /*25c10*/  IMAD.MOV.U32 R166, RZ, RZ, R46 ;  /* 0x000000ffffa67224 */ /* 0x000fc400078e002e */
[----:B------:R-:W-:Y:S01]  /*25c20*/  IMAD.MOV.U32 R122, RZ, RZ, R47 ;  /* 0x000000ffff7a7224 */ /* 0x000fe200078e002f */
[----:B------:R-:W4:Y:S01]  /*25c30*/  LDL.LU.64 R48, [R1+0x2840] ;  /* 0x0028400001307983 */ /* 0x000f220000300a00 */
[----:B------:R-:W-:Y:S02]  /*25c40*/  IMAD.MOV.U32 R164, RZ, RZ, R44 ;  /* 0x000000ffffa47224 */ /* 0x000fe400078e002c */
[----:B------:R-:W-:Y:S01]  /*25c50*/  IMAD.MOV.U32 R165, RZ, RZ, R45 ;  /* 0x000000ffffa57224 */ /* 0x000fe200078e002d */
[----:B------:R-:W4:Y:S01]  /*25c60*/  LDL.LU.64 R46, [R1+0x2838] ;  /* 0x00283800012e7983 */ /* 0x000f220000300a00 */
[----:B------:R-:W-:Y:S02]  /*25c70*/  IMAD.MOV.U32 R162, RZ, RZ, R42 ;  /* 0x000000ffffa27224 */ /* 0x000fe400078e002a */
[----:B------:R-:W-:Y:S01]  /*25c80*/  IMAD.MOV.U32 R163, RZ, RZ, R43 ;  /* 0x000000ffffa37224 */ /* 0x000fe200078e002b */
[----:B------:R-:W4:Y:S01]  /*25c90*/  LDL.LU.64 R44, [R1+0x2830] ;  /* 0x00283000012c7983 */ /* 0x000f220000300a00 */
        /* <DEDUP_REMOVED lines=12> */
[----:B------:R-:W-:-:S03]  /*25d60*/  IMAD.MOV.U32 R153, RZ, RZ, R33 ;  /* 0x000000ffff997224 */ /* 0x000fc600078e0021 */
[----:B------:R-:W4:Y:S01]  /*25d70*/  LDL.LU.64 R34, [R1+0x2808] ;  /* 0x0028080001227983 */ /* 0x000f220000300a00 */
[----:B------:R-:W-:Y:S02]  /*25d80*/  IMAD.MOV.U32 R168, RZ, RZ, R30 ;  /* 0x000000ffffa87224 */ /* 0x000fe400078e001e */
[----:B------:R-:W-:Y:S01]  /*25d90*/  IMAD.MOV.U32 R167, RZ, RZ, R31 ;  /* 0x000000ffffa77224 */ /* 0x000fe200078e001f */
[----:B------:R-:W4:Y:S01]  /*25da0*/  LDL.LU R33, [R1+0x2800] ;  /* 0x0028000001217983 */ /* 0x000f220000300800 */
[----:B------:R-:W-:Y:S02]  /*25db0*/  IMAD.MOV.U32 R170, RZ, RZ, R28 ;  /* 0x000000ffffaa7224 */ /* 0x000fe400078e001c */
[----:B------:R-:W-:Y:S01]  /*25dc0*/  IMAD.MOV.U32 R169, RZ, RZ, R29 ;  /* 0x000000ffffa97224 */ /* 0x000fe200078e001d */
[----:B------:R-:W4:Y:S01]  /*25dd0*/  LDL.LU.64 R30, [R1+0x27f8] ;  /* 0x0027f800011e7983 */ /* 0x000f220000300a00 */
[----:B------:R-:W-:Y:S02]  /*25de0*/  IMAD.MOV.U32 R174, RZ, RZ, R24 ;  /* 0x000000ffffae7224 */ /* 0x000fe400078e0018 */
[----:B------:R-:W-:Y:S01]  /*25df0*/  IMAD.MOV.U32 R173, RZ, RZ, R25 ;  /* 0x000000ffffad7224 */ /* 0x000fe200078e0019 */
[----:B------:R-:W4:Y:S01]  /*25e00*/  LDL.LU.64 R28, [R1+0x27f0] ;  /* 0x0027f000011c7983 */ /* 0x000f220000300a00 */
[----:B------:R-:W-:-:S03]  /*25e10*/  IMAD.MOV.U32 R177, RZ, RZ, R21 ;  /* 0x000000ffffb17224 */ /* 0x000fc600078e0015 */
[----:B------:R-:W4:Y:S01]  /*25e20*/  LDL.LU.64 R24, [R1+0x27e8] ;  /* 0x0027e80001187983 */ /* 0x000f220000300a00 */
[----:B------:R-:W-:-:S03]  /*25e30*/  IMAD.MOV.U32 R180, RZ, RZ, R18 ;  /* 0x000000ffffb47224 */ /* 0x000fc600078e0012 */
[----:B------:R-:W4:Y:S01]  /*25e40*/  LDL.LU R21, [R1+0x27e4] ;  /* 0x0027e40001157983 */ /* 0x000f220000300800 */
[----:B------:R-:W-:-:S03]  /*25e50*/  IMAD.MOV.U32 R181, RZ, RZ, R17 ;  /* 0x000000ffffb57224 */ /* 0x000fc600078e0011 */
[----:B------:R-:W4:Y:S01]  /*25e60*/  LDL.LU R18, [R1+0x27e0] ;  /* 0x0027e00001127983 */ /* 0x000f220000300800 */
[----:B------:R-:W-:-:S03]  /*25e70*/  IMAD.MOV.U32 R183, RZ, RZ, R15 ;  /* 0x000000ffffb77224 */ /* 0x000fc600078e000f */
[----:B------:R-:W4:Y:S01]  /*25e80*/  LDL.LU R17, [R1+0x27dc] ;  /* 0x0027dc0001117983 */ /* 0x000f220000300800 */
[----:B------:R-:W-:Y:S02]  /*25e90*/  IMAD.MOV.U32 R194, RZ, RZ, R4 ;  /* 0x000000ffffc27224 */ /* 0x000fe400078e0004 */
[----:B------:R-:W-:Y:S01]  /*25ea0*/  IMAD.MOV.U32 R193, RZ, RZ, R5 ;  /* 0x000000ffffc17224 */ /* 0x000fe200078e0005 */
[----:B------:R-:W4:Y:S04]  /*25eb0*/  LDL.LU R15, [R1+0x27d8] ;  /* 0x0027d800010f7983 */ /* 0x000f280000300800 */
[----:B------:R-:W4:Y:S04]  /*25ec0*/  LDL.LU.64 R4, [R1+0x27d0] ;  /* 0x0027d00001047983 */ /* 0x000f280000300a00 */
[----:B------:R-:W4:Y:S04]  /*25ed0*/  LDL.LU R121, [R1+0x8b0] ;  /* 0x0008b00001797983 */ /* 0x000f280000300800 */
        /* <DEDUP_REMOVED lines=68> */
[----:B------:R-:W4:Y:S01]  /*26320*/  LDL.LU R52, [R1+0x9c4] ;  /* 0x0009c40001347983 */ /* 0x000f220000300800 */
[----:B------:R-:W-:-:S03]  /*26330*/  IMAD.MOV.U32 R152, RZ, RZ, R32 ;  /* 0x000000ffff987224 */ /* 0x000fc600078e0020 */
        /* <DEDUP_REMOVED lines=32> */
[----:B------:R-:W4:Y:S04]  /*26540*/  LDL.LU R6, [R1+0x9fc] ;  /* 0x0009fc0001067983 */ /* 0x000f280000300800 */
[----:B------:R-:W4:Y:S04]  /*26550*/  LDL.LU R16, [R1+0x27c0] ;  /* 0x0027c00001107983 */ /* 0x000f280000300800 */
[----:B------:R-:W4:Y:S01]  /*26560*/  LDL.LU R123, [R1+0x1c4c] ;  /* 0x001c4c00017b7983 */ /* 0x000f220000300800 */
[----:B--2---:R-:W-:Y:S02]  /*26570*/  R2UR UR53, R124 ;  /* 0x000000007c3572ca */ /* 0x004fe400000e0000 */
[----:B------:R-:W-:Y:S01]  /*26580*/  R2UR UR52, R125 ;  /* 0x000000007d3472ca */ /* 0x000fe200000e0000 */
[----:B------:R-:W2:Y:S04]  /*26590*/  LDL.LU R124, [R1+0x1c48] ;  /* 0x001c4800017c7983 */ /* 0x000ea80000300800 */
[----:B------:R-:W2:Y:S04]  /*265a0*/  LDL.LU R125, [R1+0x1c44] ;  /* 0x001c4400017d7983 */ /* 0x000ea80000300800 */
[----:B------:R-:W-:Y:S04]  /*265b0*/  STL.64 [R1+0x27b8], R150 ;  /* 0x0027b89601007387 */ /* 0x000fe80000100a00 */
[----:B------:R-:W-:Y:S04]  /*265c0*/  STL.64 [R1+0x27b0], R148 ;  /* 0x0027b09401007387 */ /* 0x000fe80000100a00 */
[----:B------:R-:W-:Y:S04]  /*265d0*/  STL.64 [R1+0x27a8], R146 ;  /* 0x0027a89201007387 */ /* 0x000fe80000100a00 */
[----:B------:R0:W-:Y:S04]  /*265e0*/  STL.64 [R1+0x27a0], R144 ;  /* 0x0027a09001007387 */ /* 0x0001e80000100a00 */
[----:B------:R1:W-:Y:S04]  /*265f0*/  STL.64 [R1+0x2798], R142 ;  /* 0x0027988e01007387 */ /* 0x0003e80000100a00 */
[----:B------:R1:W-:Y:S04]  /*26600*/  STL.64 [R1+0x2790], R140 ;  /* 0x0027908c01007387 */ /* 0x0003e80000100a00 */
[----:B------:R1:W-:Y:S04]  /*26610*/  STL.64 [R1+0x2788], R138 ;  /* 0x0027888a01007387 */ /* 0x0003e80000100a00 */
[----:B------:R1:W-:Y:S04]  /*26620*/  STL.64 [R1+0x2780], R136 ;  /* 0x0027808801007387 */ /* 0x0003e80000100a00 */
[----:B------:R1:W-:Y:S04]  /*26630*/  STL.64 [R1+0x2778], R134 ;  /* 0x0027788601007387 */ /* 0x0003e80000100a00 */
[----:B------:R1:W-:Y:S04]  /*26640*/  STL.64 [R1+0x2770], R132 ;  /* 0x0027708401007387 */ /* 0x0003e80000100a00 */
[----:B------:R1:W-:Y:S04]  /*26650*/  STL.64 [R1+0x2768], R130 ;  /* 0x0027688201007387 */ /* 0x0003e80000100a00 */
[----:B---3--:R3:W-:Y:S04]  /*26660*/  STL.64 [R1+0x2760], R128 ;  /* 0x0027608001007387 */ /* 0x0087e80000100a00 */
[----:B----4-:R4:W-:Y:S01]  /*26670*/  STL.64 [R1+0x2758], R126 ;  /* 0x0027587e01007387 */ /* 0x0109e20000100a00 */
[----:B0-----:R-:W-:-:S02]  /*26680*/  IMAD.MOV.U32 R144, RZ, RZ, R174 ;  /* 0x000000ffff907224 */ /* 0x001fc400078e00ae */
[----:B------:R-:W-:Y:S02]  /*26690*/  IMAD.MOV.U32 R146, RZ, RZ, R172 ;  /* 0x000000ffff927224 */ /* 0x000fe400078e00ac */
[----:B------:R-:W-:Y:S02]  /*266a0*/  IMAD.MOV.U32 R145, RZ, RZ, R173 ;  /* 0x000000ffff917224 */ /* 0x000fe400078e00ad */
[----:B-1----:R-:W-:Y:S02]  /*266b0*/  IMAD.MOV.U32 R142, RZ, RZ, R176 ;  /* 0x000000ffff8e7224 */ /* 0x002fe400078e00b0 */
[----:B------:R-:W-:Y:S02]  /*266c0*/  IMAD.MOV.U32 R140, RZ, RZ, R178 ;  /* 0x000000ffff8c7224 */ /* 0x000fe400078e00b2 */
[----:B------:R-:W-:Y:S02]  /*266d0*/  IMAD.MOV.U32 R138, RZ, RZ, R180 ;  /* 0x000000ffff8a7224 */ /* 0x000fe400078e00b4 */
[----:B------:R-:W-:-:S02]  /*266e0*/  IMAD.MOV.U32 R136, RZ, RZ, R182 ;  /* 0x000000ffff887224 */ /* 0x000fc400078e00b6 */
[----:B------:R-:W-:Y:S02]  /*266f0*/  IMAD.MOV.U32 R134, RZ, RZ, R184 ;  /* 0x000000ffff867224 */ /* 0x000fe400078e00b8 */
[----:B------:R-:W-:Y:S02]  /*26700*/  IMAD.MOV.U32 R132, RZ, RZ, R186 ;  /* 0x000000ffff847224 */ /* 0x000fe400078e00ba */
[----:B------:R-:W-:Y:S02]  /*26710*/  IMAD.MOV.U32 R130, RZ, RZ, R188 ;  /* 0x000000ffff827224 */ /* 0x000fe400078e00bc */
[----:B---3--:R-:W-:Y:S02]  /*26720*/  IMAD.MOV.U32 R128, RZ, RZ, R190 ;  /* 0x000000ffff807224 */ /* 0x008fe400078e00be */
[----:B----4-:R-:W-:Y:S02]  /*26730*/  IMAD.MOV.U32 R126, RZ, RZ, R192 ;  /* 0x000000ffff7e7224 */ /* 0x010fe400078e00c0 */
[----:B------:R-:W-:-:S02]  /*26740*/  IMAD.MOV.U32 R127, RZ, RZ, R191 ;  /* 0x000000ffff7f7224 */ /* 0x000fc400078e00bf */
[----:B------:R-:W-:Y:S02]  /*26750*/  IMAD.MOV.U32 R129, RZ, RZ, R189 ;  /* 0x000000ffff817224 */ /* 0x000fe400078e00bd */
[----:B------:R-:W-:Y:S02]  /*26760*/  IMAD.MOV.U32 R131, RZ, RZ, R187 ;  /* 0x000000ffff837224 */ /* 0x000fe400078e00bb */
[----:B------:R-:W-:Y:S02]  /*26770*/  IMAD.MOV.U32 R133, RZ, RZ, R185 ;  /* 0x000000ffff857224 */ /* 0x000fe400078e00b9 */
[----:B------:R-:W-:Y:S02]  /*26780*/  IMAD.MOV.U32 R135, RZ, RZ, R183 ;  /* 0x000000ffff877224 */ /* 0x000fe400078e00b7 */
[----:B------:R-:W-:Y:S02]  /*26790*/  IMAD.MOV.U32 R137, RZ, RZ, R181 ;  /* 0x000000ffff897224 */ /* 0x000fe400078e00b5 */
        /* <DEDUP_REMOVED lines=87> */
[----:B------:R-:W-:Y:S01]  /*26d10*/  IMAD.MOV.U32 R248, RZ, RZ, R9 ;  /* 0x000000fffff87224 */ /* 0x000fe200078e0009 */
[----:B------:R-:W-:Y:S01]  /*26d20*/  UIADD3.64 UR4, UR8, 0x200, URZ ;  /* 0x0000020008047897 */ /* 0x000fe2000fffe03f */
[----:B------:R-:W-:Y:S02]  /*26d30*/  IMAD.MOV.U32 R249, RZ, RZ, R8 ;  /* 0x000000fffff97224 */ /* 0x000fe400078e0008 */
[----:B------:R-:W-:Y:S02]  /*26d40*/  IMAD.MOV.U32 R250, RZ, RZ, R7 ;  /* 0x000000fffffa7224 */ /* 0x000fe400078e0007 */
[----:B------:R-:W-:Y:S01]  /*26d50*/  IMAD.MOV.U32 R251, RZ, RZ, R6 ;  /* 0x000000fffffb7224 */ /* 0x000fe200078e0006 */
[----:B------:R-:W-:Y:S01]  /*26d60*/  UMOV UR6, UR10 ;  /* 0x0000000a00067c82 */ /* 0x000fe20008000000 */
[----:B------:R-:W-:Y:S01]  /*26d70*/  UMOV UR7, UR11 ;  /* 0x0000000b00077c82 */ /* 0x000fe20008000000 */
[----:B--2---:R0:W-:Y:S02]  /*26d80*/  STL.64 [R1+0x2750], R124 ;  /* 0x0027507c01007387 */ /* 0x0041e40000100a00 */
[----:B0-----:R-:W-:-:S02]  /*26d90*/  IMAD.MOV.U32 R124, RZ, RZ, R194 ;  /* 0x000000ffff7c7224 */ /* 0x001fc400078e00c2 */
[----:B------:R-:W-:Y:S02]  /*26da0*/  IMAD.MOV.U32 R125, RZ, RZ, R193 ;  /* 0x000000ffff7d7224 */ /* 0x000fe400078e00c1 */
[----:B------:R-:W-:Y:S02]  /*26db0*/  IMAD.MOV.U32 R193, RZ, RZ, R96 ;  /* 0x000000ffffc17224 */ /* 0x000fe400078e0060 */
[----:B------:R-:W-:-:S06]  /*26dc0*/  IMAD.MOV.U32 R194, RZ, RZ, R95 ;  /* 0x000000ffffc27224 */ /* 0x000fcc00078e005f */
[----:B------:R-:W-:-:S06]  /*26dd0*/  WARPGROUP.ARRIVE ;  /* 0x00000000000079c5 */ /* 0x000fcc0000000000 */
[----:B------:R-:W-:Y:S01]  /*26de0*/  QGMMA.64x256x32.F32.E4M3.E4M3 R124, gdesc[UR4], R124, gsb0 ;  /* 0x03e00000047c79f3 */ /* 0x000fe2000800087c */
[----:B------:R-:W-:Y:S04]  /*26df0*/  STL [R1+0x274c], R123 ;  /* 0x00274c7b01007387 */ /* 0x000fe80000100800 */
        /* <DEDUP_REMOVED lines=13> */
[----:B------:R-:W-:-:S03]  /*26ed0*/  WARPGROUP.DEPBAR.LE gsb0, 0x0 ;  /* 0x00008000000079c5 */ /* 0x000fc60000010000 */
        /* <DEDUP_REMOVED lines=78> */
[----:B------:R-:W4:Y:S04]  /*273c0*/  LDL.LU R123, [R1+0x274c] ;  /* 0x00274c00017b7983 */ /* 0x000f280000300800 */
[----:B------:R-:W4:Y:S04]  /*273d0*/  LDL.LU R50, [R1+0x2748] ;  /* 0x0027480001327983 */ /* 0x000f280000300800 */
        /* <DEDUP_REMOVED lines=9> */
[----:B------:R-:W4:Y:S04]  /*27470*/  LDL.LU.64 R30, [R1+0x26f8] ;  /* 0x0026f800011e7983 */ /* 0x000f280000300a00 */
[----:B------:R-:W4:Y:S04]  /*27480*/  LDL.LU.64 R28, [R1+0x26f0] ;  /* 0x0026f000011c7983 */ /* 0x000f280000300a00 */
[----:B------:R-:W4:Y:S04]  /*27490*/  LDL.LU.64 R24, [R1+0x26e8] ;  /* 0x0026e80001187983 */ /* 0x000f280000300a00 */
[----:B------:R-:W4:Y:S04]  /*274a0*/  LDL.LU R51, [R1+0x1c40] ;  /* 0x001c400001337983 */ /* 0x000f280000300800 */
[----:B--2---:R-:W-:Y:S04]  /*274b0*/  STL.64 [R1+0x26e0], R150 ;  /* 0x0026e09601007387 */ /* 0x004fe80000100a00 */
[----:B---3--:R-:W-:Y:S04]  /*274c0*/  STL.64 [R1+0x26d8], R148 ;  /* 0x0026d89401007387 */ /* 0x008fe80000100a00 */
[----:B----4-:R-:W-:Y:S04]  /*274d0*/  STL.64 [R1+0x26d0], R146 ;  /* 0x0026d09201007387 */ /* 0x010fe80000100a00 */
        /* <DEDUP_REMOVED lines=44> */
[----:B------:R-:W-:-:S03]  /*277a0*/  R2UR UR7, R123 ;  /* 0x000000007b0772ca */ /* 0x000fc600000e0000 */
[----:B------:R-:W2:Y:S01]  /*277b0*/  LDL.LU.64 R120, [R1+0x710] ;  /* 0x0007100001787983 */ /* 0x000ea20000300a00 */
[----:B------:R-:W-:Y:S02]  /*277c0*/  R2UR UR6, R124 ;  /* 0x000000007c0672ca */ /* 0x000fe400000e0000 */
[----:B------:R-:W-:Y:S01]  /*277d0*/  R2UR UR5, R125 ;  /* 0x000000007d0572ca */ /* 0x000fe200000e0000 */
        /* <DEDUP_REMOVED lines=29> */
[----:B------:R-:W-:Y:S01]  /*279b0*/  UMOV UR18, UR14 ;  /* 0x0000000e00127c82 */ /* 0x000fe20008000000 */
[----:B------:R-:W-:Y:S01]  /*279c0*/  UMOV UR19, UR15 ;  /* 0x0000000f00137c82 */ /* 0x000fe20008000000 */
        /* <DEDUP_REMOVED lines=110> */
[----:B------:R-:W3:Y:S01]  /*280b0*/  LDL.LU.64 R24, [R1+0x2618] ;  /* 0x0026180001187983 */ /* 0x000ee20000300a00 */
[----:B------:R-:W-:Y:S01]  /*280c0*/  R2UR UR4, R51 ;  /* 0x00000000330472ca */ /* 0x000fe200000e0000 */
[----:B--2---:R-:W-:-:S02]  /*280d0*/  IMAD.MOV.U32 R122, RZ, RZ, R151 ;  /* 0x000000ffff7a7224 */ /* 0x004fc400078e0097 */
[----:B----4-:R-:W-:Y:S02]  /*280e0*/  IMAD.MOV.U32 R123, RZ, RZ, R146 ;  /* 0x000000ffff7b7224 */ /* 0x010fe400078e0092 */
[----:B---3--:R-:W-:Y:S02]  /*280f0*/  IMAD.MOV.U32 R124, RZ, RZ, R141 ;  /* 0x000000ffff7c7224 */ /* 0x008fe400078e008d */
[----:B------:R-:W-:Y:S01]  /*28100*/  IMAD.MOV.U32 R125, RZ, RZ, R137 ;  /* 0x000000ffff7d7224 */ /* 0x000fe200078e0089 */
        /* <DEDUP_REMOVED lines=20> */
[----:B------:R-:W-:Y:S04]  /*28250*/  STL.64 [R1+0x2578], R14 ;  /* 0x0025780e01007387 */ /* 0x000fe80000100a00 */
        /* <DEDUP_REMOVED lines=13> */
[----:B------:R-:W-:-:S03]  /*28330*/  IMAD.MOV.U32 R146, RZ, RZ, R18 ;  /* 0x000000ffff927224 */ /* 0x000fc600078e0012 */
        /* <DEDUP_REMOVED lines=61> */
[----:B--2---:R-:W-:-:S06]  /*28710*/  WARPGROUP.ARRIVE ;  /* 0x00000000000079c5 */ /* 0x004fcc0000000000 */
[----:B------:R-:W-:Y:S03]  /*28720*/  QGMMA.64x256x32.F32.E4M3.E4M3 R4, gdesc[UR24], R4, gsb0 ;  /* 0x03e00000180479f3 */ /* 0x000fe60008000804 */
[----:B------:R-:W-:Y:S02]  /*28730*/  WARPGROUP.DEPBAR.LE gsb0, 0x0 ;  /* 0x00008000000079c5 */ /* 0x000fe40000010000 */
        /* <DEDUP_REMOVED lines=41> */
[----:B------:R1:W-:Y:S01]  /*289d0*/  STL.64 [R1+0x5f8], R130 ;  /* 0x0005f88201007387 */ /* 0x0003e20000100a00 */
[----:B------:R-:W-:-:S02]  /*289e0*/  IMAD.MOV.U32 R166, RZ, RZ, R46 ;  /* 0x000000ffffa67224 */ /* 0x000fc400078e002e */
[----:B------:R-:W-:Y:S02]  /*289f0*/  IMAD.MOV.U32 R167, RZ, RZ, R47 ;  /* 0x000000ffffa77224 */ /* 0x000fe400078e002f */
[----:B------:R-:W-:Y:S02]  /*28a00*/  IMAD.MOV.U32 R164, RZ, RZ, R44 ;  /* 0x000000ffffa47224 */ /* 0x000fe400078e002c */
[----:B------:R-:W-:Y:S02]  /*28a10*/  IMAD.MOV.U32 R165, RZ, RZ, R45 ;  /* 0x000000ffffa57224 */ /* 0x000fe400078e002d */
[----:B0-----:R-:W-:Y:S01]  /*28a20*/  IMAD.MOV.U32 R121, RZ, RZ, R48 ;  /* 0x000000ffff797224 */ /* 0x001fe200078e0030 */
[----:B-1----:R-:W2:Y:S04]  /*28a30*/  LDL.LU.64 R130, [R1+0x2610] ;  /* 0x0026100001827983 */ /* 0x002ea80000300a00 */
[----:B------:R-:W3:Y:S04]  /*28a40*/  LDL.LU.64 R128, [R1+0x2608] ;  /* 0x0026080001807983 */ /* 0x000ee80000300a00 */
[----:B------:R-:W4:Y:S04]  /*28a50*/  LDL.LU.64 R126, [R1+0x2600] ;  /* 0x00260000017e7983 */ /* 0x000f280000300a00 */
[----:B------:R-:W2:Y:S04]  /*28a60*/  LDL.LU.64 R124, [R1+0x25f8] ;  /* 0x0025f800017c7983 */ /* 0x000ea80000300a00 */
[----:B------:R-:W3:Y:S04]  /*28a70*/  LDL.LU.64 R122, [R1+0x25f0] ;  /* 0x0025f000017a7983 */ /* 0x000ee80000300a00 */
[----:B------:R-:W4:Y:S04]  /*28a80*/  LDL.LU R50, [R1+0x25e8] ;  /* 0x0025e80001327983 */ /* 0x000f280000300800 */
[----:B------:R-:W4:Y:S04]  /*28a90*/  LDL.LU.64 R48, [R1+0x25e0] ;  /* 0x0025e00001307983 */ /* 0x000f280000300a00 */
        /* <DEDUP_REMOVED lines=31> */
[----:B------:R-:W-:Y:S02]  /*28c90*/  IMAD.MOV.U32 R185, RZ, RZ, R14 ;  /* 0x000000ffffb97224 */ /* 0x000fe400078e000e */
[----:B------:R-:W-:Y:S01]  /*28ca0*/  IMAD.MOV.U32 R184, RZ, RZ, R15 ;  /* 0x000000ffffb87224 */ /* 0x000fe200078e000f */
[----:B------:R-:W4:Y:S04]  /*28cb0*/  LDL.LU R16, [R1+0x2580] ;  /* 0x0025800001107983 */ /* 0x000f280000300800 */
[----:B------:R-:W2:Y:S01]  /*28cc0*/  LDL.LU.64 R14, [R1+0x2578] ;  /* 0x00257800010e7983 */ /* 0x000ea20000300a00 */
[----:B------:R-:W-:Y:S02]  /*28cd0*/  IMAD.MOV.U32 R195, RZ, RZ, R4 ;  /* 0x000000ffffc37224 */ /* 0x000fe400078e0004 */
[----:B------:R-:W-:-:S02]  /*28ce0*/  IMAD.MOV.U32 R194, RZ, RZ, R5 ;  /* 0x000000ffffc27224 */ /* 0x000fc400078e0005 */
        /* <DEDUP_REMOVED lines=104> */
[----:B------:R-:W4:Y:S01]  /*29370*/  LDL.LU R6, [R1+0x5fc] ;  /* 0x0005fc0001067983 */ /* 0x000f220000300800 */
[----:B------:R-:W-:-:S03]  /*29380*/  IMAD.MOV.U32 R136, RZ, RZ, R144 ;  /* 0x000000ffff887224 */ /* 0x000fc600078e0090 */
[----:B------:R-:W4:Y:S01]  /*29390*/  LDL.LU R17, [R1+0x2560] ;  /* 0x0025600001117983 */ /* 0x000f220000300800 */
[----:B--2---:R-:W-:-:S03]  /*293a0*/  IMAD.MOV.U32 R144, RZ, RZ, R15 ;  /* 0x000000ffff907224 */ /* 0x004fc600078e000f */
[----:B------:R-:W2:Y:S04]  /*293b0*/  LDL.LU R15, [R1+0x255c] ;  /* 0x00255c00010f7983 */ /* 0x000ea80000300800 */
[----:B------:R-:W3:Y:S01]  /*293c0*/  LDL R196, [R1+0x1c60] ;  /* 0x001c600001c47983 */ /* 0x000ee20000100800 */
[----:B------:R-:W-:-:S05]  /*293d0*/  VIADD R252, R252, 0x1 ;  /* 0x00000001fcfc7836 */ /* 0x000fca0000000000 */
[----:B------:R0:W-:Y:S01]  /*293e0*/  STL [R1+0xe68], R252 ;  /* 0x000e68fc01007387 */ /* 0x0001e20000100800 */
[----:B---3--:R-:W-:Y:S01]  /*293f0*/  ISETP.NE.U32.AND P0, PT, R252, R196, PT ;  /* 0x000000c4fc00720c */ /* 0x008fe20003f05070 */
[----:B0-----:R-:W-:Y:S02]  /*29400*/  IMAD.MOV.U32 R252, RZ, RZ, R122 ;  /* 0x000000fffffc7224 */ /* 0x001fe400078e007a */
[----:B------:R-:W-:Y:S02]  /*29410*/  IMAD.MOV.U32 R122, RZ, RZ, R123 ;  /* 0x000000ffff7a7224 */ /* 0x000fe400078e007b */
[----:B------:R-:W-:Y:S02]  /*29420*/  IMAD.MOV.U32 R123, RZ, RZ, R124 ;  /* 0x000000ffff7b7224 */ /* 0x000fe400078e007c */
[----:B------:R-:W-:Y:S02]  /*29430*/  IMAD.MOV.U32 R124, RZ, RZ, R125 ;  /* 0x000000ffff7c7224 */ /* 0x000fe400078e007d */
[----:B----4-:R-:W-:-:S02]  /*29440*/  IMAD.MOV.U32 R125, RZ, RZ, R126 ;  /* 0x000000ffff7d7224 */ /* 0x010fc400078e007e */
        /* <DEDUP_REMOVED lines=15> */
[----:B------:R-:W3:Y:S01]  /*29540*/  LDL.LU R14, [R1+0x2558] ;  /* 0x00255800010e7983 */ /* 0x000ee20000300800 */
[----:B------:R-:W-:-:S05]  /*29550*/  IADD3 R252, P2, R252, UR6, RZ ;  /* 0x00000006fcfc7c10 */ /* 0x000fca000ff5e0ff */
[----:B------:R-:W-:Y:S01]  /*29560*/  STL [R1+0x1c14], R252 ;  /* 0x001c14fc01007387 */ /* 0x000fe20000100800 */
[----:B---3--:R-:W-:-:S05]  /*29570*/  IADD3 R14, P3, R14, UR6, RZ ;  /* 0x000000060e0e7c10 */ /* 0x008fca000ff7e0ff */
[----:B------:R0:W-:Y:S04]  /*29580*/  STL [R1+0x1c0c], R14 ;  /* 0x001c0c0e01007387 */ /* 0x0001e80000100800 */
[----:B0-----:R-:W3:Y:S01]  /*29590*/  LDL.LU R14, [R1+0x2554] ;  /* 0x00255400010e7983 */ /* 0x001ee20000300800 */
        /* <DEDUP_REMOVED lines=9> */
[----:B------:R-:W-:Y:S01]  /*29630*/  IMAD.MOV.U32 R130, RZ, RZ, R131 ;  /* 0x000000ffff827224 */ /* 0x000fe200078e0083 */
[----:B--2---:R-:W-:Y:S01]  /*29640*/  IADD3 R15, P4, R15, UR6, RZ ;  /* 0x000000060f0f7c10 */ /* 0x004fe2000ff9e0ff */
        /* <DEDUP_REMOVED lines=9> */
[----:B------:R-:W2:Y:S01]  /*296e0*/  LDL.LU R16, [R1+0x2550] ;  /* 0x0025500001107983 */ /* 0x000ea20000300800 */
        /* <DEDUP_REMOVED lines=55> */
[----:B------:R-:W-:Y:S01]  /*29a60*/  IMAD.MOV.U32 R251, RZ, RZ, R6 ;  /* 0x000000fffffb7224 */ /* 0x000fe200078e0006 */
[----:B------:R-:W-:Y:S01]  /*29a70*/  UMOV UR30, UR10 ;  /* 0x0000000a001e7c82 */ /* 0x000fe20008000000 */
[----:B------:R-:W-:Y:S01]  /*29a80*/  UMOV UR31, UR11 ;  /* 0x0000000b001f7c82 */ /* 0x000fe20008000000 */
[----:B---3--:R-:W-:Y:S02]  /*29a90*/  IADD3.X R14, R14, UR5, RZ, P4, !PT ;  /* 0x000000050e0e7c10 */ /* 0x008fe4000a7fe4ff */
[----:B------:R-:W-:-:S05]  /*29aa0*/  IADD3 R252, P4, R252, UR6, RZ ;  /* 0x00000006fcfc7c10 */ /* 0x000fca000ff9e0ff */
[----:B------:R-:W-:Y:S04]  /*29ab0*/  STL [R1+0x1c04], R252 ;  /* 0x001c04fc01007387 */ /* 0x000fe80000100800 */
[----:B------:R-:W-:Y:S04]  /*29ac0*/  STL.64 [R1+0x2548], R150 ;  /* 0x0025489601007387 */ /* 0x000fe80000100a00 */
        /* <DEDUP_REMOVED lines=12> */
[----:B------:R2:W-:Y:S01]  /*29b90*/  STL.64 [R1+0x24e0], R124 ;  /* 0x0024e07c01007387 */ /* 0x0005e20000100a00 */
[----:B0-----:R-:W-:-:S02]  /*29ba0*/  IMAD.MOV.U32 R142, RZ, RZ, R177 ;  /* 0x000000ffff8e7224 */ /* 0x001fc400078e00b1 */
[----:B------:R-:W-:Y:S02]  /*29bb0*/  IMAD.MOV.U32 R144, RZ, RZ, R175 ;  /* 0x000000ffff907224 */ /* 0x000fe400078e00af */
[----:B------:R-:W-:Y:S02]  /*29bc0*/  IMAD.MOV.U32 R143, RZ, RZ, R176 ;  /* 0x000000ffff8f7224 */ /* 0x000fe400078e00b0 */
[----:B-1----:R-:W-:Y:S02]  /*29bd0*/  IMAD.MOV.U32 R140, RZ, RZ, R179 ;  /* 0x000000ffff8c7224 */ /* 0x002fe400078e00b3 */
[----:B---3--:R-:W-:Y:S02]  /*29be0*/  IMAD.MOV.U32 R138, RZ, RZ, R181 ;  /* 0x000000ffff8a7224 */ /* 0x008fe400078e00b5 */
[----:B----4-:R-:W-:Y:S02]  /*29bf0*/  IMAD.MOV.U32 R136, RZ, RZ, R183 ;  /* 0x000000ffff887224 */ /* 0x010fe400078e00b7 */
[----:B--2---:R-:W-:-:S02]  /*29c00*/  IMAD.MOV.U32 R134, RZ, RZ, R185 ;  /* 0x000000ffff867224 */ /* 0x004fc400078e00b9 */
        /* <DEDUP_REMOVED lines=48> */
[----:B------:R-:W-:-:S06]  /*29f10*/  IMAD.MOV.U32 R195, RZ, RZ, R94 ;  /* 0x000000ffffc37224 */ /* 0x000fcc00078e005e */
[----:B------:R-:W-:-:S06]  /*29f20*/  WARPGROUP.ARRIVE ;  /* 0x00000000000079c5 */ /* 0x000fcc0000000000 */
[----:B------:R-:W-:Y:S01]  /*29f30*/  QGMMA.64x256x32.F32.E4M3.E4M3 R124, gdesc[UR28], R124, gsb0 ;  /* 0x03e000001c7c79f3 */ /* 0x000fe2000800087c */
        /* <DEDUP_REMOVED lines=84> */
[----:B------:R-:W2:Y:S04]  /*2a480*/  LDL.LU.64 R140, [R1+0x2520] ;  /* 0x00252000018c7983 */ /* 0x000ea80000300a00 */
[----:B------:R-:W3:Y:S04]  /*2a490*/  LDL.LU.64 R138, [R1+0x2518] ;  /* 0x00251800018a7983 */ /* 0x000ee80000300a00 */
        /* <DEDUP_REMOVED lines=8> */
[----:B------:R-:W3:Y:S04]  /*2a520*/  LDL.LU R50, [R1+0x24d0] ;  /* 0x0024d00001327983 */ /* 0x000ee80000300800 */
[----:B------:R-:W3:Y:S04]  /*2a530*/  LDL.LU.64 R48, [R1+0x24c8] ;  /* 0x0024c80001307983 */ /* 0x000ee80000300a00 */
[----:B------:R-:W3:Y:S01]  /*2a540*/  LDL.LU.64 R46, [R1+0x24c0] ;  /* 0x0024c000012e7983 */ /* 0x000ee20000300a00 */
[----:B------:R-:W-:-:S03]  /*2a550*/  IADD3 R17, P5, R17, UR6, RZ ;  /* 0x0000000611117c10 */ /* 0x000fc6000ffbe0ff */
[----:B------:R-:W3:Y:S04]  /*2a560*/  LDL.LU.64 R44, [R1+0x24b8] ;  /* 0x0024b800012c7983 */ /* 0x000ee80000300a00 */
[----:B------:R-:W3:Y:S04]  /*2a570*/  LDL.LU.64 R42, [R1+0x24b0] ;  /* 0x0024b000012a7983 */ /* 0x000ee80000300a00 */
[----:B------:R-:W3:Y:S04]  /*2a580*/  LDL.LU.64 R40, [R1+0x24a8] ;  /* 0x0024a80001287983 */ /* 0x000ee80000300a00 */
[----:B------:R-:W3:Y:S01]  /*2a590*/  LDL.LU.64 R38, [R1+0x24a0] ;  /* 0x0024a00001267983 */ /* 0x000ee20000300a00 */
[----:B------:R-:W-:-:S03]  /*2a5a0*/  IADD3.X R16, R16, UR5, RZ, P5, !PT ;  /* 0x0000000510107c10 */ /* 0x000fc6000affe4ff */
[----:B------:R-:W3:Y:S04]  /*2a5b0*/  LDL.LU.64 R36, [R1+0x2498] ;  /* 0x0024980001247983 */ /* 0x000ee80000300a00 */
[----:B------:R-:W3:Y:S01]  /*2a5c0*/  LDL.LU.64 R34, [R1+0x2490] ;  /* 0x0024900001227983 */ /* 0x000ee20000300a00 */
[----:B------:R-:W-:-:S03]  /*2a5d0*/  IADD3 R18, P5, R18, UR6, RZ ;  /* 0x0000000612127c10 */ /* 0x000fc6000ffbe0ff */
[----:B------:R-:W3:Y:S04]  /*2a5e0*/  LDL.LU R33, [R1+0x2488] ;  /* 0x0024880001217983 */ /* 0x000ee80000300800 */
[----:B------:R-:W3:Y:S04]  /*2a5f0*/  LDL.LU.64 R30, [R1+0x2480] ;  /* 0x00248000011e7983 */ /* 0x000ee80000300a00 */
[----:B------:R-:W3:Y:S04]  /*2a600*/  LDL.LU.64 R28, [R1+0x2478] ;  /* 0x00247800011c7983 */ /* 0x000ee80000300a00 */
[----:B------:R-:W3:Y:S04]  /*2a610*/  LDL.LU.64 R24, [R1+0x2470] ;  /* 0x0024700001187983 */ /* 0x000ee80000300a00 */
[----:B------:R0:W-:Y:S04]  /*2a620*/  STL [R1+0x1bfc], R18 ;  /* 0x001bfc1201007387 */ /* 0x0001e80000100800 */
[----:B0-----:R-:W3:Y:S01]  /*2a630*/  LDL.LU R18, [R1+0x246c] ;  /* 0x00246c0001127983 */ /* 0x001ee20000300800 */
[----:B--2---:R-:W-:-:S02]  /*2a640*/  IMAD.MOV.U32 R121, RZ, RZ, R122 ;  /* 0x000000ffff797224 */ /* 0x004fc400078e007a */
[----:B------:R-:W-:Y:S02]  /*2a650*/  IMAD.MOV.U32 R122, RZ, RZ, R123 ;  /* 0x000000ffff7a7224 */ /* 0x000fe400078e007b */
[----:B----4-:R-:W-:Y:S02]  /*2a660*/  IMAD.MOV.U32 R123, RZ, RZ, R124 ;  /* 0x000000ffff7b7224 */ /* 0x010fe400078e007c */
[----:B------:R-:W-:Y:S02]  /*2a670*/  IMAD.MOV.U32 R124, RZ, RZ, R125 ;  /* 0x000000ffff7c7224 */ /* 0x000fe400078e007d */
[----:B---3--:R-:W-:Y:S02]  /*2a680*/  IMAD.MOV.U32 R125, RZ, RZ, R126 ;  /* 0x000000ffff7d7224 */ /* 0x008fe400078e007e */
        /* <DEDUP_REMOVED lines=13> */
[----:B------:R-:W2:Y:S01]  /*2a760*/  LDL.LU R20, [R1+0x2468] ;  /* 0x0024680001147983 */ /* 0x000ea20000300800 */
[----:B------:R-:W-:-:S04]  /*2a770*/  IADD3 R19, P6, R19, UR6, RZ ;  /* 0x0000000613137c10 */ /* 0x000fc8000ffde0ff */
[----:B------:R-:W-:Y:S02]  /*2a780*/  IADD3.X R18, R18, UR5, RZ, P6, !PT ;  /* 0x0000000512127c10 */ /* 0x000fe4000b7fe4ff */
[----:B------:R-:W-:-:S05]  /*2a790*/  IADD3 R121, P6, R121, UR6, RZ ;  /* 0x0000000679797c10 */ /* 0x000fca000ffde0ff */
[----:B------:R0:W-:Y:S01]  /*2a7a0*/  STL [R1+0x1bf4], R121 ;  /* 0x001bf47901007387 */ /* 0x0001e20000100800 */
[----:B------:R-:W-:Y:S01]  /*2a7b0*/  IADD3 R21, P1, R21, UR6, RZ ;  /* 0x0000000615157c10 */ /* 0x000fe2000ff3e0ff */
[----:B0-----:R-:W-:Y:S02]  /*2a7c0*/  IMAD.MOV.U32 R121, RZ, RZ, R122 ;  /* 0x000000ffff797224 */ /* 0x001fe400078e007a */
        /* <DEDUP_REMOVED lines=15> */
[----:B------:R-:W3:Y:S01]  /*2a8c0*/  LDL.LU R138, [R1+0x18e4] ;  /* 0x0018e400018a7983 */ /* 0x000ee20000300800 */
[----:B--2---:R-:W-:-:S02]  /*2a8d0*/  IADD3.X R20, R20, UR5, RZ, P1, !PT ;  /* 0x0000000514147c10 */ /* 0x004fc40008ffe4ff */
[----:B------:R-:W-:-:S05]  /*2a8e0*/  IADD3 R121, P1, R121, UR6, RZ ;  /* 0x0000000679797c10 */ /* 0x000fca000ff3e0ff */
[----:B------:R0:W-:Y:S04]  /*2a8f0*/  STL [R1+0x1bec], R121 ;  /* 0x001bec7901007387 */ /* 0x0001e80000100800 */
[----:B0-----:R-:W2:Y:S02]  /*2a900*/  LDL.LU R121, [R1+0x1c10] ;  /* 0x001c100001797983 */ /* 0x001ea40000300800 */
[----:B--2---:R-:W-:-:S05]  /*2a910*/  IADD3.X R121, R121, UR5, RZ, P2, !PT ;  /* 0x0000000579797c10 */ /* 0x004fca00097fe4ff */
[----:B------:R0:W-:Y:S04]  /*2a920*/  STL [R1+0x1c10], R121 ;  /* 0x001c107901007387 */ /* 0x0001e80000100800 */
[----:B0-----:R-:W2:Y:S02]  /*2a930*/  LDL.LU R121, [R1+0x1be4] ;  /* 0x001be40001797983 */ /* 0x001ea40000300800 */
[----:B--2---:R-:W-:-:S05]  /*2a940*/  IADD3 R121, P2, R121, UR6, RZ ;  /* 0x0000000679797c10 */ /* 0x004fca000ff5e0ff */
        /* <DEDUP_REMOVED lines=58> */
[----:B0-----:R-:W2:Y:S01]  /*2acf0*/  LDL.LU R121, [R1+0x1b94] ;  /* 0x001b940001797983 */ /* 0x001ea20000300800 */
        /* <DEDUP_REMOVED lines=16> */
[----:B--2---:R-:W-:-:S05]  /*2ae00*/  IADD3 R121, P6, R121, UR6, RZ ;  /* 0x0000000679797c10 */ /* 0x004fca000ffde0ff */
[----:B------:R-:W-:Y:S04]  /*2ae10*/  STL [R1+0x1b94], R121 ;  /* 0x001b947901007387 */ /* 0x000fe80000100800 */
        /* <DEDUP_REMOVED lines=11> */
[----:B---3--:R0:W-:Y:S04]  /*2aed0*/  STL.64 [R1+0x2408], R138 ;  /* 0x0024088a01007387 */ /* 0x0081e80000100a00 */
        /* <DEDUP_REMOVED lines=104> */
[----:B------:R-:W3:Y:S04]  /*2b560*/  LDL.LU.64 R248, [R1+0x2458] ;  /* 0x0024580001f87983 */ /* 0x000ee80000300a00 */
[----:B------:R-:W4:Y:S04]  /*2b570*/  LDL.LU.64 R246, [R1+0x2450] ;  /* 0x0024500001f67983 */ /* 0x000f280000300a00 */
[----:B------:R-:W2:Y:S04]  /*2b580*/  LDL.LU.64 R244, [R1+0x2448] ;  /* 0x0024480001f47983 */ /* 0x000ea80000300a00 */
[----:B------:R-:W3:Y:S04]  /*2b590*/  LDL.LU R243, [R1+0x2440] ;  /* 0x0024400001f37983 */ /* 0x000ee80000300800 */
[----:B------:R-:W4:Y:S04]  /*2b5a0*/  LDL.LU.64 R150, [R1+0x2438] ;  /* 0x0024380001967983 */ /* 0x000f280000300a00 */
[----:B------:R-:W2:Y:S01]  /*2b5b0*/  LDL.LU.64 R148, [R1+0x2430] ;  /* 0x0024300001947983 */ /* 0x000ea20000300a00 */
[----:B------:R-:W-:-:S02]  /*2b5c0*/  IMAD.MOV.U32 R72, RZ, RZ, R144 ;  /* 0x000000ffff487224 */ /* 0x000fc400078e0090 */
[----:B------:R-:W-:Y:S01]  /*2b5d0*/  IMAD.MOV.U32 R73, RZ, RZ, R145 ;  /* 0x000000ffff497224 */ /* 0x000fe200078e0091 */
[----:B------:R-:W2:Y:S01]  /*2b5e0*/  LDL.LU.64 R146, [R1+0x2428] ;  /* 0x0024280001927983 */ /* 0x000ea20000300a00 */
[----:B------:R-:W-:Y:S02]  /*2b5f0*/  IMAD.MOV.U32 R70, RZ, RZ, R142 ;  /* 0x000000ffff467224 */ /* 0x000fe400078e008e */
[----:B------:R-:W-:Y:S01]  /*2b600*/  IMAD.MOV.U32 R71, RZ, RZ, R143 ;  /* 0x000000ffff477224 */ /* 0x000fe200078e008f */
[----:B------:R-:W2:Y:S01]  /*2b610*/  LDL.LU.64 R144, [R1+0x2420] ;  /* 0x0024200001907983 */ /* 0x000ea20000300a00 */
[----:B------:R-:W-:Y:S02]  /*2b620*/  IMAD.MOV.U32 R68, RZ, RZ, R140 ;  /* 0x000000ffff447224 */ /* 0x000fe400078e008c */
[----:B------:R-:W-:Y:S01]  /*2b630*/  IMAD.MOV.U32 R69, RZ, RZ, R141 ;  /* 0x000000ffff457224 */ /* 0x000fe200078e008d */
[----:B------:R-:W2:Y:S01]  /*2b640*/  LDL.LU.64 R142, [R1+0x2418] ;  /* 0x00241800018e7983 */ /* 0x000ea20000300a00 */
[----:B------:R-:W-:-:S02]  /*2b650*/  IMAD.MOV.U32 R66, RZ, RZ, R138 ;  /* 0x000000ffff427224 */ /* 0x000fc400078e008a */
[----:B------:R-:W-:Y:S01]  /*2b660*/  IMAD.MOV.U32 R67, RZ, RZ, R139 ;  /* 0x000000ffff437224 */ /* 0x000fe200078e008b */
[----:B------:R-:W2:Y:S01]  /*2b670*/  LDL.LU.64 R140, [R1+0x2410] ;  /* 0x00241000018c7983 */ /* 0x000ea20000300a00 */
[----:B------:R-:W-:-:S03]  /*2b680*/  IMAD.MOV.U32 R53, RZ, RZ, R125 ;  /* 0x000000ffff357224 */ /* 0x000fc600078e007d */
[----:B------:R-:W2:Y:S01]  /*2b690*/  LDL.LU.64 R138, [R1+0x2408] ;  /* 0x00240800018a7983 */ /* 0x000ea20000300a00 */
[----:B------:R-:W-:-:S03]  /*2b6a0*/  IMAD.MOV.U32 R54, RZ, RZ, R126 ;  /* 0x000000ffff367224 */ /* 0x000fc600078e007e */
[----:B------:R-:W2:Y:S01]  /*2b6b0*/  LDL.LU R125, [R1+0x324] ;  /* 0x00032400017d7983 */ /* 0x000ea20000300800 */
        /* <DEDUP_REMOVED lines=97> */
[----:B------:R-:W2:Y:S04]  /*2bcd0*/  LDL.LU R174, [R1+0x3e8] ;  /* 0x0003e80001ae7983 */ /* 0x000ea80000300800 */
        /* <DEDUP_REMOVED lines=9> */
[----:B------:R-:W3:Y:S02]  /*2bd70*/  LDL.LU R242, [R1+0x1bb8] ;  /* 0x001bb80001f27983 */ /* 0x000ee40000300800 */
[----:B---3--:R-:W-:-:S05]  /*2bd80*/  IADD3.X R242, R242, UR5, RZ, P1, !PT ;  /* 0x00000005f2f27c10 */ /* 0x008fca0008ffe4ff */
[----:B------:R0:W-:Y:S04]  /*2bd90*/  STL [R1+0x1bb8], R242 ;  /* 0x001bb8f201007387 */ /* 0x0001e80000100800 */
[----:B0-----:R-:W3:Y:S02]  /*2bda0*/  LDL.LU R242, [R1+0x1b8c] ;  /* 0x001b8c0001f27983 */ /* 0x001ee40000300800 */
[----:B---3--:R-:W-:-:S05]  /*2bdb0*/  IADD3 R242, P1, R242, UR6, RZ ;  /* 0x00000006f2f27c10 */ /* 0x008fca000ff3e0ff */
[----:B------:R0:W-:Y:S04]  /*2bdc0*/  STL [R1+0x1b8c], R242 ;  /* 0x001b8cf201007387 */ /* 0x0001e80000100800 */
[----:B0-----:R-:W3:Y:S02]  /*2bdd0*/  LDL.LU R242, [R1+0x1bb0] ;  /* 0x001bb00001f27983 */ /* 0x001ee40000300800 */
        /* <DEDUP_REMOVED lines=452> */
[----:B0-----:R-:W3:Y:S01]  /*2da20*/  LDL.LU R242, [R1+0x192c] ;  /* 0x00192c0001f27983 */ /* 0x001ee20000300800 */
[----:B------:R-:W-:Y:S01]  /*2da30*/  IADD3.X R243, R243, UR5, RZ, P6, !PT ;  /* 0x00000005f3f37c10 */ /* 0x000fe2000b7fe4ff */
[----:B------:R-:W-:Y:S02]  /*2da40*/  IMAD.MOV.U32 R52, RZ, RZ, R124 ;  /* 0x000000ffff347224 */ /* 0x000fe400078e007c */
[----:B------:R-:W-:Y:S02]  /*2da50*/  IMAD.MOV.U32 R118, RZ, RZ, R190 ;  /* 0x000000ffff767224 */ /* 0x000fe400078e00be */
[----:B------:R-:W-:-:S02]  /*2da60*/  IMAD.MOV.U32 R119, RZ, RZ, R191 ;  /* 0x000000ffff777224 */ /* 0x000fc400078e00bf */
[----:B------:R-:W-:Y:S02]  /*2da70*/  IMAD.MOV.U32 R120, RZ, RZ, R192 ;  /* 0x000000ffff787224 */ /* 0x000fe400078e00c0 */
[----:B------:R-:W-:Y:S02]  /*2da80*/  IMAD.MOV.U32 R121, RZ, RZ, R193 ;  /* 0x000000ffff797224 */ /* 0x000fe400078e00c1 */
[----:B------:R-:W-:Y:S02]  /*2da90*/  IMAD.MOV.U32 R122, RZ, RZ, R194 ;  /* 0x000000ffff7a7224 */ /* 0x000fe400078e00c2 */
[----:B------:R-:W-:Y:S02]  /*2daa0*/  IMAD.MOV.U32 R123, RZ, RZ, R195 ;  /* 0x000000ffff7b7224 */ /* 0x000fe400078e00c3 */
[----:B------:R-:W-:Y:S01]  /*2dab0*/  IMAD.MOV.U32 R124, RZ, RZ, R196 ;  /* 0x000000ffff7c7224 */ /* 0x000fe200078e00c4 */
[----:B------:R-:W-:Y:S01]  /*2dac0*/  UMOV UR38, UR10 ;  /* 0x0000000a00267c82 */ /* 0x000fe20008000000 */
[----:B------:R-:W-:Y:S01]  /*2dad0*/  UMOV UR39, UR11 ;  /* 0x0000000b00277c82 */ /* 0x000fe20008000000 */
[----:B---3--:R-:W-:-:S05]  /*2dae0*/  IADD3 R242, P5, R242, UR6, RZ ;  /* 0x00000006f2f27c10 */ /* 0x008fca000ffbe0ff */
[----:B------:R-:W-:Y:S04]  /*2daf0*/  STL [R1+0x192c], R242 ;  /* 0x00192cf201007387 */ /* 0x000fe80000100800 */
[----:B------:R0:W-:Y:S04]  /*2db00*/  STL [R1+0x1950], R243 ;  /* 0x001950f301007387 */ /* 0x0001e80000100800 */
[----:B0-----:R-:W3:Y:S04]  /*2db10*/  LDL.LU R243, [R1+0x1924] ;  /* 0x0019240001f37983 */ /* 0x001ee80000300800 */
[----:B----4-:R0:W-:Y:S04]  /*2db20*/  STL.64 [R1+0x23f0], R150 ;  /* 0x0023f09601007387 */ /* 0x0101e80000100a00 */
[----:B--2---:R1:W-:Y:S04]  /*2db30*/  STL.64 [R1+0x23e8], R148 ;  /* 0x0023e89401007387 */ /* 0x0043e80000100a00 */
[----:B------:R-:W-:Y:S04]  /*2db40*/  STL.64 [R1+0x23e0], R146 ;  /* 0x0023e09201007387 */ /* 0x000fe80000100a00 */
[----:B------:R-:W-:Y:S04]  /*2db50*/  STL.64 [R1+0x23d8], R144 ;  /* 0x0023d89001007387 */ /* 0x000fe80000100a00 */
[----:B------:R2:W-:Y:S04]  /*2db60*/  STL.64 [R1+0x23d0], R142 ;  /* 0x0023d08e01007387 */ /* 0x0005e80000100a00 */
[----:B------:R4:W-:Y:S04]  /*2db70*/  STL.64 [R1+0x23c8], R140 ;  /* 0x0023c88c01007387 */ /* 0x0009e80000100a00 */
[----:B------:R4:W-:Y:S01]  /*2db80*/  STL.64 [R1+0x23c0], R138 ;  /* 0x0023c08a01007387 */ /* 0x0009e20000100a00 */
[----:B0-----:R-:W-:-:S02]  /*2db90*/  IMAD.MOV.U32 R150, RZ, RZ, R177 ;  /* 0x000000ffff967224 */ /* 0x001fc400078e00b1 */
[----:B-1----:R-:W-:Y:S02]  /*2dba0*/  IMAD.MOV.U32 R148, RZ, RZ, R179 ;  /* 0x000000ffff947224 */ /* 0x002fe400078e00b3 */
[----:B------:R-:W-:Y:S02]  /*2dbb0*/  IMAD.MOV.U32 R149, RZ, RZ, R178 ;  /* 0x000000ffff957224 */ /* 0x000fe400078e00b2 */
[----:B------:R-:W-:Y:S02]  /*2dbc0*/  IMAD.MOV.U32 R151, RZ, RZ, R176 ;  /* 0x000000ffff977224 */ /* 0x000fe400078e00b0 */
[----:B--2---:R-:W-:Y:S02]  /*2dbd0*/  IMAD.MOV.U32 R142, RZ, RZ, R185 ;  /* 0x000000ffff8e7224 */ /* 0x004fe400078e00b9 */
        /* <DEDUP_REMOVED lines=12> */
[----:B------:R-:W-:-:S06]  /*2dca0*/  IMAD.MOV.U32 R179, RZ, RZ, R12 ;  /* 0x000000ffffb37224 */ /* 0x000fcc00078e000c */
[----:B------:R-:W-:-:S06]  /*2dcb0*/  WARPGROUP.ARRIVE ;  /* 0x00000000000079c5 */ /* 0x000fcc0000000000 */
[----:B------:R-:W-:Y:S01]  /*2dcc0*/  QGMMA.64x256x32.F32.E4M3.E4M3 R52, gdesc[UR36], R52, gsb0 ;  /* 0x03e00000243479f3 */ /* 0x000fe20008000834 */
        /* <DEDUP_REMOVED lines=11> */
[----:B------:R-:W-:-:S03]  /*2dd80*/  IADD3.X R244, R244, UR5, RZ, P1, !PT ;  /* 0x00000005f4f47c10 */ /* 0x000fc60008ffe4ff */
[----:B------:R-:W-:Y:S01]  /*2dd90*/  STL.64 [R1+0x2360], R28 ;  /* 0x0023601c01007387 */ /* 0x000fe20000100a00 */
[----:B------:R-:W-:-:S03]  /*2dda0*/  IADD3 R245, P1, R245, UR6, RZ ;  /* 0x00000006f5f57c10 */ /* 0x000fc6000ff3e0ff */
[----:B------:R-:W-:Y:S01]  /*2ddb0*/  STL.64 [R1+0x2358], R26 ;  /* 0x0023581a01007387 */ /* 0x000fe20000100a00 */
[----:B------:R-:W-:-:S03]  /*2ddc0*/  IADD3.X R246, R246, UR5, RZ, P2, !PT ;  /* 0x00000005f6f67c10 */ /* 0x000fc600097fe4ff */
[----:B------:R-:W-:Y:S01]  /*2ddd0*/  STL.64 [R1+0x2350], R24 ;  /* 0x0023501801007387 */ /* 0x000fe20000100a00 */
[----:B------:R-:W-:Y:S02]  /*2dde0*/  IADD3 R247, P2, R247, UR6, RZ ;  /* 0x00000006f7f77c10 */ /* 0x000fe4000ff5e0ff */
[----:B------:R-:W-:Y:S02]  /*2ddf0*/  IADD3.X R248, R248, UR5, RZ, P3, !PT ;  /* 0x00000005f8f87c10 */ /* 0x000fe40009ffe4ff */
[----:B------:R-:W-:Y:S02]  /*2de00*/  IADD3 R249, P3, R249, UR6, RZ ;  /* 0x00000006f9f97c10 */ /* 0x000fe4000ff7e0ff */
[----:B------:R-:W-:Y:S02]  /*2de10*/  IADD3.X R250, R250, UR5, RZ, P4, !PT ;  /* 0x00000005fafa7c10 */ /* 0x000fe4000a7fe4ff */
[----:B------:R-:W-:Y:S02]  /*2de20*/  IADD3 R251, P4, R251, UR6, RZ ;  /* 0x00000006fbfb7c10 */ /* 0x000fe4000ff9e0ff */
[----:B------:R-:W-:-:S02]  /*2de30*/  IADD3.X R252, R252, UR5, RZ, P5, !PT ;  /* 0x00000005fcfc7c10 */ /* 0x000fc4000affe4ff */
[----:B------:R-:W-:Y:S02]  /*2de40*/  IADD3 R8, P5, R8, UR6, RZ ;  /* 0x0000000608087c10 */ /* 0x000fe4000ffbe0ff */
[----:B------:R-:W-:Y:S02]  /*2de50*/  IADD3.X R11, R11, UR5, RZ, P1, !PT ;  /* 0x000000050b0b7c10 */ /* 0x000fe40008ffe4ff */
[----:B------:R-:W-:Y:S02]  /*2de60*/  IADD3 R6, P1, R6, UR6, RZ ;  /* 0x0000000606067c10 */ /* 0x000fe4000ff3e0ff */
[----:B------:R-:W-:Y:S02]  /*2de70*/  IADD3.X R7, R7, UR5, RZ, P2, !PT ;  /* 0x0000000507077c10 */ /* 0x000fe400097fe4ff */
[----:B---3--:R-:W-:-:S05]  /*2de80*/  IADD3 R243, P6, R243, UR6, RZ ;  /* 0x00000006f3f37c10 */ /* 0x008fca000ffde0ff */
[----:B------:R-:W-:Y:S04]  /*2de90*/  STL [R1+0x1924], R243 ;  /* 0x001924f301007387 */ /* 0x000fe80000100800 */
[----:B------:R-:W-:Y:S04]  /*2dea0*/  STL [R1+0x1948], R244 ;  /* 0x001948f401007387 */ /* 0x000fe80000100800 */
[----:B------:R-:W-:Y:S04]  /*2deb0*/  STL [R1+0x191c], R245 ;  /* 0x00191cf501007387 */ /* 0x000fe80000100800 */
[----:B------:R-:W-:Y:S04]  /*2dec0*/  STL [R1+0x1940], R246 ;  /* 0x001940f601007387 */ /* 0x000fe80000100800 */
[----:B------:R-:W-:Y:S04]  /*2ded0*/  STL [R1+0x1914], R247 ;  /* 0x001914f701007387 */ /* 0x000fe80000100800 */
[----:B------:R-:W-:Y:S04]  /*2dee0*/  STL [R1+0x1938], R248 ;  /* 0x001938f801007387 */ /* 0x000fe80000100800 */
[----:B------:R-:W-:Y:S01]  /*2def0*/  STL [R1+0x190c], R249 ;  /* 0x00190cf901007387 */ /* 0x000fe20000100800 */
[----:B------:R-:W-:-:S03]  /*2df00*/  IADD3.X R9, R9, UR5, RZ, P6, !PT ;  /* 0x0000000509097c10 */ /* 0x000fc6000b7fe4ff */
[----:B------:R-:W-:Y:S01]  /*2df10*/  STL [R1+0x1930], R250 ;  /* 0x001930fa01007387 */ /* 0x000fe20000100800 */
[----:B------:R-:W-:-:S03]  /*2df20*/  IADD3 R10, P6, R10, UR6, RZ ;  /* 0x000000060a0a7c10 */ /* 0x000fc6000ffde0ff */
[----:B------:R-:W-:Y:S04]  /*2df30*/  STL [R1+0x1904], R251 ;  /* 0x001904fb01007387 */ /* 0x000fe80000100800 */
[----:B------:R-:W-:Y:S04]  /*2df40*/  STL [R1+0x1928], R252 ;  /* 0x001928fc01007387 */ /* 0x000fe80000100800 */
[----:B------:R-:W-:Y:S04]  /*2df50*/  STL [R1+0x18fc], R8 ;  /* 0x0018fc0801007387 */ /* 0x000fe80000100800 */
[----:B------:R-:W-:Y:S04]  /*2df60*/  STL [R1+0x1920], R9 ;  /* 0x0019200901007387 */ /* 0x000fe80000100800 */
[----:B------:R-:W-:Y:S04]  /*2df70*/  STL [R1+0x18f4], R10 ;  /* 0x0018f40a01007387 */ /* 0x000fe80000100800 */
[----:B------:R-:W-:Y:S01]  /*2df80*/  STL [R1+0x1918], R11 ;  /* 0x0019180b01007387 */ /* 0x000fe20000100800 */
[----:B------:R-:W-:-:S03]  /*2df90*/  WARPGROUP.DEPBAR.LE gsb0, 0x0 ;  /* 0x00008000000079c5 */ /* 0x000fc60000010000 */
[----:B------:R-:W-:Y:S04]  /*2dfa0*/  STL.64 [R1+0x200], R52 ;  /* 0x0002003401007387 */ /* 0x000fe80000100a00 */
[----:B------:R-:W-:Y:S04]  /*2dfb0*/  STL [R1+0x18ec], R6 ;  /* 0x0018ec0601007387 */ /* 0x000fe80000100800 */
        /* <DEDUP_REMOVED lines=70> */
[----:B------:R-:W2:Y:S04]  /*2e420*/  LDL.LU.64 R138, [R1+0x23c0] ;  /* 0x0023c000018a7983 */ /* 0x000ea80000300a00 */
        /* <DEDUP_REMOVED lines=13> */
[----:B------:R-:W3:Y:S01]  /*2e500*/  LDL.LU.64 R24, [R1+0x2350] ;  /* 0x0023500001187983 */ /* 0x000ee20000300a00 */
[----:B--2---:R-:W-:-:S02]  /*2e510*/  IADD3 R138, P2, R138, UR6, RZ ;  /* 0x000000068a8a7c10 */ /* 0x004fc4000ff5e0ff */
[----:B------:R-:W-:Y:S02]  /*2e520*/  IADD3.X R139, R139, UR5, RZ, P3, !PT ;  /* 0x000000058b8b7c10 */ /* 0x000fe40009ffe4ff */
[----:B----4-:R-:W-:Y:S02]  /*2e530*/  IADD3 R140, P3, R140, UR6, RZ ;  /* 0x000000068c8c7c10 */ /* 0x010fe4000ff7e0ff */
[----:B------:R-:W-:Y:S02]  /*2e540*/  IADD3.X R141, R141, UR5, RZ, P4, !PT ;  /* 0x000000058d8d7c10 */ /* 0x000fe4000a7fe4ff */
[----:B---3--:R-:W-:Y:S01]  /*2e550*/  IADD3 R142, P4, R142, UR6, RZ ;  /* 0x000000068e8e7c10 */ /* 0x008fe2000ff9e0ff */
[----:B------:R-:W-:Y:S01]  /*2e560*/  STL [R1+0x18e4], R138 ;  /* 0x0018e48a01007387 */ /* 0x000fe20000100800 */
[----:B------:R-:W-:-:S03]  /*2e570*/  IADD3.X R143, R143, UR5, RZ, P5, !PT ;  /* 0x000000058f8f7c10 */ /* 0x000fc6000affe4ff */
[----:B------:R0:W-:Y:S01]  /*2e580*/  STL [R1+0x1908], R139 ;  /* 0x0019088b01007387 */ /* 0x0001e20000100800 */
[----:B------:R-:W-:-:S03]  /*2e590*/  IADD3 R144, P5, R144, UR6, RZ ;  /* 0x0000000690907c10 */ /* 0x000fc6000ffbe0ff */
        /* <DEDUP_REMOVED lines=10> */
[----:B------:R3:W-:Y:S04]  /*2e640*/  STL [R1+0x18f0], R145 ;  /* 0x0018f09101007387 */ /* 0x0007e80000100800 */
[----:B------:R-:W-:Y:S04]  /*2e650*/  STL [R1+0x18c4], R146 ;  /* 0x0018c49201007387 */ /* 0x000fe80000100800 */
[----:B------:R4:W-:Y:S04]  /*2e660*/  STL [R1+0x18e8], R147 ;  /* 0x0018e89301007387 */ /* 0x0009e80000100800 */
[----:B------:R-:W-:Y:S04]  /*2e670*/  STL [R1+0x18bc], R148 ;  /* 0x0018bc9401007387 */ /* 0x000fe80000100800 */
[----:B------:R4:W-:Y:S04]  /*2e680*/  STL [R1+0x18e0], R149 ;  /* 0x0018e09501007387 */ /* 0x0009e80000100800 */
[----:B------:R-:W4:Y:S01]  /*2e690*/  LDL.LU R228, [R1+0x18b4] ;  /* 0x0018b40001e47983 */ /* 0x000f220000300800 */
[----:B------:R-:W-:-:S02]  /*2e6a0*/  IMAD.MOV.U32 R6, RZ, RZ, R25 ;  /* 0x000000ffff067224 */ /* 0x000fc400078e0019 */
[----:B------:R-:W-:Y:S02]  /*2e6b0*/  IMAD.MOV.U32 R11, RZ, RZ, R24 ;  /* 0x000000ffff0b7224 */ /* 0x000fe400078e0018 */
[----:B------:R-:W-:Y:S02]  /*2e6c0*/  IMAD.MOV.U32 R231, RZ, RZ, R27 ;  /* 0x000000ffffe77224 */ /* 0x000fe400078e001b */
[----:B------:R-:W-:Y:S01]  /*2e6d0*/  IMAD.MOV.U32 R7, RZ, RZ, R26 ;  /* 0x000000ffff077224 */ /* 0x000fe200078e001a */
[----:B------:R-:W4:Y:S01]  /*2e6e0*/  LDL.LU.64 R24, [R1] ;  /* 0x0000000001187983 */ /* 0x000f220000300a00 */
        /* <DEDUP_REMOVED lines=80> */
[----:B0-----:R-:W4:Y:S04]  /*2ebf0*/  LDL.LU.64 R138, [R1+0x1c8] ;  /* 0x0001c800018a7983 */ /* 0x001f280000300a00 */
[----:B-1----:R-:W4:Y:S04]  /*2ec00*/  LDL.LU.64 R140, [R1+0x1d0] ;  /* 0x0001d000018c7983 */ /* 0x002f280000300a00 */
[----:B--2---:R-:W2:Y:S04]  /*2ec10*/  LDL.LU.64 R142, [R1+0x1d8] ;  /* 0x0001d800018e7983 */ /* 0x004ea80000300a00 */
[----:B---3--:R-:W2:Y:S04]  /*2ec20*/  LDL.LU.64 R144, [R1+0x1e0] ;  /* 0x0001e00001907983 */ /* 0x008ea80000300a00 */
[----:B----4-:R-:W2:Y:S01]  /*2ec30*/  LDL.LU.64 R146, [R1+0x1e8] ;  /* 0x0001e80001927983 */ /* 0x010ea20000300a00 */
[----:B------:R-:W-:-:S02]  /*2ec40*/  IMAD.MOV.U32 R230, RZ, RZ, R150 ;  /* 0x000000ffffe67224 */ /* 0x000fc400078e0096 */
[----:B------:R-:W-:Y:S01]  /*2ec50*/  IMAD.MOV.U32 R229, RZ, RZ, R151 ;  /* 0x000000ffffe57224 */ /* 0x000fe200078e0097 */
[----:B------:R-:W2:Y:S04]  /*2ec60*/  LDL.LU.64 R148, [R1+0x1f0] ;  /* 0x0001f00001947983 */ /* 0x000ea80000300a00 */
[----:B------:R-:W2:Y:S01]  /*2ec70*/  LDL.LU.64 R150, [R1+0x1f8] ;  /* 0x0001f80001967983 */ /* 0x000ea20000300a00 */
[----:B------:R-:W-:-:S05]  /*2ec80*/  IADD3 R228, P2, R228, UR6, RZ ;  /* 0x00000006e4e47c10 */ /* 0x000fca000ff5e0ff */
        /* <DEDUP_REMOVED lines=42> */
[----:B------:R0:W-:Y:S02]  /*2ef30*/  STL [R1+0x187c], R228 ;  /* 0x00187ce401007387 */ /* 0x0001e40000100800 */
        /* <DEDUP_REMOVED lines=23> */
[----:B------:R-:W-:Y:S01]  /*2f0b0*/  IMAD.MOV.U32 R251, RZ, RZ, R252 ;  /* 0x000000fffffb7224 */ /* 0x000fe200078e00fc */
[----:B------:R-:W-:Y:S01]  /*2f0c0*/  IADD3.X R228, R228, UR5, RZ, P4, !PT ;  /* 0x00000005e4e47c10 */ /* 0x000fe2000a7fe4ff */
[----:B------:R-:W-:Y:S02]  /*2f0d0*/  IMAD.MOV.U32 R252, RZ, RZ, R8 ;  /* 0x000000fffffc7224 */ /* 0x000fe400078e0008 */
[----:B------:R-:W-:Y:S02]  /*2f0e0*/  IMAD.MOV.U32 R8, RZ, RZ, R9 ;  /* 0x000000ffff087224 */ /* 0x000fe400078e0009 */
[----:B------:R-:W-:Y:S02]  /*2f0f0*/  IMAD.MOV.U32 R9, RZ, RZ, R10 ;  /* 0x000000ffff097224 */ /* 0x000fe400078e000a */
[----:B------:R-:W3:Y:S04]  /*2f100*/  LDL.LU R10, [R1+0x1084] ;  /* 0x00108400010a7983 */ /* 0x000ee80000300800 */
[----:B------:R0:W-:Y:S04]  /*2f110*/  STL [R1+0x18a0], R228 ;  /* 0x0018a0e401007387 */ /* 0x0001e80000100800 */
[----:B0-----:R-:W4:Y:S02]  /*2f120*/  LDL.LU R228, [R1+0x1874] ;  /* 0x0018740001e47983 */ /* 0x001f240000300800 */
[----:B----4-:R-:W-:-:S05]  /*2f130*/  IADD3 R228, P4, R228, UR6, RZ ;  /* 0x00000006e4e47c10 */ /* 0x010fca000ff9e0ff */
[----:B------:R0:W-:Y:S04]  /*2f140*/  STL [R1+0x1874], R228 ;  /* 0x001874e401007387 */ /* 0x0001e80000100800 */
[----:B0-----:R-:W4:Y:S02]  /*2f150*/  LDL.LU R228, [R1+0x1898] ;  /* 0x0018980001e47983 */ /* 0x001f240000300800 */
[----:B----4-:R-:W-:-:S05]  /*2f160*/  IADD3.X R228, R228, UR5, RZ, P5, !PT ;  /* 0x00000005e4e47c10 */ /* 0x010fca000affe4ff */
        /* <DEDUP_REMOVED lines=496> */
[----:B0-----:R-:W4:Y:S01]  /*31070*/  LDL.LU R228, [R1+0x1600] ;  /* 0x0016000001e47983 */ /* 0x001f220000300800 */
[----:B--2---:R-:W-:Y:S01]  /*31080*/  WARPGROUP.ARRIVE ;  /* 0x00000000000079c5 */ /* 0x004fe20000000000 */
[----:B------:R-:W-:Y:S01]  /*31090*/  UMOV UR42, UR14 ;  /* 0x0000000e002a7c82 */ /* 0x000fe20008000000 */
[----:B------:R-:W-:-:S04]  /*310a0*/  UMOV UR43, UR15 ;  /* 0x0000000f002b7c82 */ /* 0x000fc80008000000 */
[----:B------:R-:W-:Y:S01]  /*310b0*/  QGMMA.64x256x32.F32.E4M3.E4M3 R24, gdesc[UR40], R24, gsb0 ;  /* 0x03e00000281879f3 */ /* 0x000fe20008000818 */
[----:B----4-:R-:W-:-:S05]  /*310c0*/  IADD3.X R228, R228, UR5, RZ, P4, !PT ;  /* 0x00000005e4e47c10 */ /* 0x010fca000a7fe4ff */
[----:B------:R0:W-:Y:S04]  /*310d0*/  STL [R1+0x1600], R228 ;  /* 0x001600e401007387 */ /* 0x0001e80000100800 */
[----:B0-----:R-:W2:Y:S01]  /*310e0*/  LDL.LU R228, [R1+0x15d4] ;  /* 0x0015d40001e47983 */ /* 0x001ea20000300800 */
[----:B------:R-:W-:Y:S02]  /*310f0*/  WARPGROUP.DEPBAR.LE gsb0, 0x0 ;  /* 0x00008000000079c5 */ /* 0x000fe40000010000 */
[----:B------:R-:W-:Y:S01]  /*31100*/  WARPGROUP.ARRIVE ;  /* 0x00000000000079c5 */ /* 0x000fe20000000000 */
[----:B------:R-:W-:Y:S01]  /*31110*/  UMOV UR46, UR10 ;  /* 0x0000000a002e7c82 */ /* 0x000fe20008000000 */
[----:B------:R-:W-:-:S13]  /*31120*/  UMOV UR47, UR11 ;  /* 0x0000000b002f7c82 */ /* 0x000fda0008000000 */
[----:B------:R-:W-:Y:S01]  /*31130*/  QGMMA.64x256x32.F32.E4M3.E4M3 R24, gdesc[UR44], R24, gsb0 ;  /* 0x03e000002c1879f3 */ /* 0x000fe20008000818 */
[----:B--2---:R-:W-:-:S05]  /*31140*/  IADD3 R228, P4, R228, UR6, RZ ;  /* 0x00000006e4e47c10 */ /* 0x004fca000ff9e0ff */
[----:B------:R0:W-:Y:S04]  /*31150*/  STL [R1+0x15d4], R228 ;  /* 0x0015d4e401007387 */ /* 0x0001e80000100800 */
[----:B0-----:R-:W2:Y:S01]  /*31160*/  LDL.LU R228, [R1+0x15f8] ;  /* 0x0015f80001e47983 */ /* 0x001ea20000300800 */
[----:B------:R-:W-:Y:S02]  /*31170*/  WARPGROUP.DEPBAR.LE gsb0, 0x0 ;  /* 0x00008000000079c5 */ /* 0x000fe40000010000 */
[----:B--2---:R-:W-:-:S05]  /*31180*/  IADD3.X R228, R228, UR5, RZ, P5, !PT ;  /* 0x00000005e4e47c10 */ /* 0x004fca000affe4ff */
[----:B------:R-:W-:Y:S04]  /*31190*/  STL [R1+0x15f8], R228 ;  /* 0x0015f8e401007387 */ /* 0x000fe80000100800 */
[----:B------:R-:W-:Y:S04]  /*311a0*/  STL.64 [R1], R24 ;  /* 0x0000001801007387 */ /* 0x000fe80000100a00 */
        /* <DEDUP_REMOVED lines=64> */
[----:B------:R-:W4:Y:S04]  /*315b0*/  LDL.LU.64 R148, [R1+0x2340] ;  /* 0x0023400001947983 */ /* 0x000f280000300a00 */
[----:B------:R-:W2:Y:S04]  /*315c0*/  LDL.LU.64 R146, [R1+0x2338] ;  /* 0x0023380001927983 */ /* 0x000ea80000300a00 */
        /* <DEDUP_REMOVED lines=87> */
[----:B---3--:R-:W-:Y:S02]  /*31b40*/  IMAD.MOV.U32 R9, RZ, RZ, R10 ;  /* 0x000000ffff097224 */ /* 0x008fe400078e000a */
[----:B------:R-:W-:Y:S01]  /*31b50*/  IMAD.MOV.U32 R10, RZ, RZ, R11 ;  /* 0x000000ffff0a7224 */ /* 0x000fe200078e000b */
[----:B----4-:R-:W-:Y:S02]  /*31b60*/  IADD3 R125, P5, R125, UR6, RZ ;  /* 0x000000067d7d7c10 */ /* 0x010fe4000ffbe0ff */
[----:B--2---:R-:W-:Y:S02]  /*31b70*/  IADD3.X R126, R126, UR5, RZ, P6, !PT ;  /* 0x000000057e7e7c10 */ /* 0x004fe4000b7fe4ff */
[----:B------:R-:W-:Y:S02]  /*31b80*/  IADD3 R127, P6, R127, UR6, RZ ;  /* 0x000000067f7f7c10 */ /* 0x000fe4000ffde0ff */
[----:B------:R-:W-:Y:S01]  /*31b90*/  IADD3.X R128, R128, UR5, RZ, P1, !PT ;  /* 0x0000000580807c10 */ /* 0x000fe20008ffe4ff */
[----:B------:R0:W-:Y:S01]  /*31ba0*/  STL [R1+0x15cc], R125 ;  /* 0x0015cc7d01007387 */ /* 0x0001e20000100800 */
[----:B------:R-:W-:-:S02]  /*31bb0*/  IADD3 R129, P1, R129, UR6, RZ ;  /* 0x0000000681817c10 */ /* 0x000fc4000ff3e0ff */
[----:B------:R-:W-:Y:S02]  /*31bc0*/  IADD3.X R130, R130, UR5, RZ, P2, !PT ;  /* 0x0000000582827c10 */ /* 0x000fe400097fe4ff */
[----:B------:R-:W-:Y:S01]  /*31bd0*/  IADD3 R131, P2, R131, UR6, RZ ;  /* 0x0000000683837c10 */ /* 0x000fe2000ff5e0ff */
[----:B0-----:R-:W2:Y:S04]  /*31be0*/  LDL.LU R125, [R1+0x2148] ;  /* 0x00214800017d7983 */ /* 0x001ea80000300800 */
[----:B------:R0:W-:Y:S01]  /*31bf0*/  STL [R1+0x15f0], R126 ;  /* 0x0015f07e01007387 */ /* 0x0001e20000100800 */
[----:B------:R-:W-:Y:S02]  /*31c00*/  IADD3.X R132, R132, UR5, RZ, P3, !PT ;  /* 0x0000000584847c10 */ /* 0x000fe40009ffe4ff */
[----:B------:R-:W-:Y:S01]  /*31c10*/  IADD3 R133, P3, R133, UR6, RZ ;  /* 0x0000000685857c10 */ /* 0x000fe2000ff7e0ff */
[----:B0-----:R-:W2:Y:S04]  /*31c20*/  LDL.LU R126, [R1+0x2144] ;  /* 0x00214400017e7983 */ /* 0x001ea80000300800 */
[----:B------:R0:W-:Y:S01]  /*31c30*/  STL [R1+0x15c4], R127 ;  /* 0x0015c47f01007387 */ /* 0x0001e20000100800 */
[----:B------:R-:W-:-:S03]  /*31c40*/  IADD3.X R134, R134, UR5, RZ, P4, !PT ;  /* 0x0000000586867c10 */ /* 0x000fc6000a7fe4ff */
[----:B0-----:R-:W2:Y:S04]  /*31c50*/  LDL.LU R127, [R1+0x2140] ;  /* 0x00214000017f7983 */ /* 0x001ea80000300800 */
[----:B------:R0:W-:Y:S01]  /*31c60*/  STL [R1+0x15e8], R128 ;  /* 0x0015e88001007387 */ /* 0x0001e20000100800 */
[----:B------:R-:W-:-:S03]  /*31c70*/  IADD3 R135, P4, R135, UR6, RZ ;  /* 0x0000000687877c10 */ /* 0x000fc6000ff9e0ff */
        /* <DEDUP_REMOVED lines=52> */
[----:B------:R0:W-:Y:S04]  /*31fc0*/  STL [R1+0x15a0], R146 ;  /* 0x0015a09201007387 */ /* 0x0001e80000100800 */
        /* <DEDUP_REMOVED lines=549> */
[----:B------:R-:W-:Y:S01]  /*34220*/  IADD3 R228, P2, R228, UR7, RZ ;  /* 0x00000007e4e47c10 */ /* 0x000fe2000ff5e0ff */
[----:B------:R-:W-:Y:S02]  /*34230*/  IMAD.MOV.U32 R9, RZ, RZ, R10 ;  /* 0x000000ffff097224 */ /* 0x000fe400078e000a */
[----:B---3--:R-:W-:Y:S02]  /*34240*/  IMAD.MOV.U32 R10, RZ, RZ, R11 ;  /* 0x000000ffff0a7224 */ /* 0x008fe400078e000b */
[----:B------:R-:W-:-:S02]  /*34250*/  IMAD.MOV.U32 R11, RZ, RZ, R6 ;  /* 0x000000ffff0b7224 */ /* 0x000fc400078e0006 */
[----:B------:R-:W3:Y:S04]  /*34260*/  LDL.LU R6, [R1+0x1064] ;  /* 0x0010640001067983 */ /* 0x000ee80000300800 */
        /* <DEDUP_REMOVED lines=350> */
[----:B----4-:R-:W-:Y:S02]  /*35850*/  IADD3.X R228, R228, UR4, RZ, P1, !PT ;  /* 0x00000004e4e47c10 */ /* 0x010fe40008ffe4ff */
[----:B------:R-:W-:-:S03]  /*35860*/  IADD3 R3, P1, R3, UR7, RZ ;  /* 0x0000000703037c10 */ /* 0x000fc6000ff3e0ff */
[----:B------:R-:W-:Y:S04]  /*35870*/  STL [R1+0x112c], R228 ;  /* 0x00112ce401007387 */ /* 0x000fe80000100800 */
[----:B------:R0:W-:Y:S04]  /*35880*/  STL [R1+0x1100], R3 ;  /* 0x0011000301007387 */ /* 0x0001e80000100800 */
[----:B0-----:R-:W4:Y:S04]  /*35890*/  LDL.LU R3, [R1+0x20dc] ;  /* 0x0020dc0001037983 */ /* 0x001f280000300800 */
[----:B------:R-:W2:Y:S02]  /*358a0*/  LDL.LU R228, [R1+0x1124] ;  /* 0x0011240001e47983 */ /* 0x000ea40000300800 */
[----:B--2---:R-:W-:-:S05]  /*358b0*/  IADD3.X R228, R228, UR4, RZ, P2, !PT ;  /* 0x00000004e4e47c10 */ /* 0x004fca00097fe4ff */
[----:B------:R0:W-:Y:S04]  /*358c0*/  STL [R1+0x1124], R228 ;  /* 0x001124e401007387 */ /* 0x0001e80000100800 */
[----:B0-----:R-:W2:Y:S01]  /*358d0*/  LDL.LU R228, [R1+0x10f8] ;  /* 0x0010f80001e47983 */ /* 0x001ea20000300800 */
[----:B------:R-:W-:Y:S02]  /*358e0*/  IADD3.X R2, R2, UR4, RZ, P3, !PT ;  /* 0x0000000402027c10 */ /* 0x000fe40009ffe4ff */
[----:B--2---:R-:W-:-:S05]  /*358f0*/  IADD3 R228, P2, R228, UR7, RZ ;  /* 0x00000007e4e47c10 */ /* 0x004fca000ff5e0ff */
[----:B------:R-:W-:Y:S04]  /*35900*/  STL [R1+0x10f8], R228 ;  /* 0x0010f8e401007387 */ /* 0x000fe80000100800 */
[----:B------:R0:W-:Y:S04]  /*35910*/  STL [R1+0x111c], R2 ;  /* 0x00111c0201007387 */ /* 0x0001e80000100800 */
[----:B0-----:R-:W2:Y:S04]  /*35920*/  LDL.LU R2, [R1+0x20d8] ;  /* 0x0020d80001027983 */ /* 0x001ea80000300800 */
[----:B------:R-:W3:Y:S02]  /*35930*/  LDL.LU R228, [R1+0x10f0] ;  /* 0x0010f00001e47983 */ /* 0x000ee40000300800 */
        /* <DEDUP_REMOVED lines=8> */
[----:B0-----:R-:W3:Y:S01]  /*359c0*/  LDL.LU R228, [R1+0x110c] ;  /* 0x00110c0001e47983 */ /* 0x001ee20000300800 */
[----:B--2---:R-:W-:Y:S02]  /*359d0*/  IADD3.X R2, R2, UR4, RZ, P6, !PT ;  /* 0x0000000402027c10 */ /* 0x004fe4000b7fe4ff */
[----:B---3--:R-:W-:Y:S02]  /*359e0*/  IADD3.X R228, R228, UR4, RZ, P5, !PT ;  /* 0x00000004e4e47c10 */ /* 0x008fe4000affe4ff */
[----:B------:R-:W-:-:S03]  /*359f0*/  IADD3 R5, P5, R5, UR7, RZ ;  /* 0x0000000705057c10 */ /* 0x000fc6000ffbe0ff */
[----:B------:R-:W-:Y:S04]  /*35a00*/  STL [R1+0x110c], R228 ;  /* 0x00110ce401007387 */ /* 0x000fe80000100800 */
[----:B------:R0:W-:Y:S04]  /*35a10*/  STL [R1+0x10e0], R5 ;  /* 0x0010e00501007387 */ /* 0x0001e80000100800 */
[----:B0-----:R-:W2:Y:S04]  /*35a20*/  LDL.LU R5, [R1+0x20d4] ;  /* 0x0020d40001057983 */ /* 0x001ea80000300800 */
[----:B------:R0:W-:Y:S04]  /*35a30*/  STL [R1+0x1104], R2 ;  /* 0x0011040201007387 */ /* 0x0001e80000100800 */
[----:B0-----:R-:W3:Y:S04]  /*35a40*/  LDL.LU R2, [R1+0x20d0] ;  /* 0x0020d00001027983 */ /* 0x001ee80000300800 */
[----:B------:R-:W4:Y:S01]  /*35a50*/  LDL.LU R228, [R1+0x10d8] ;  /* 0x0010d80001e47983 */ /* 0x000f220000300800 */
[----:B------:R-:W-:Y:S01]  /*35a60*/  IADD3.X R4, R4, UR4, RZ, P1, !PT ;  /* 0x0000000404047c10 */ /* 0x000fe20008ffe4ff */
[----:B------:R-:W-:Y:S01]  /*35a70*/  WARPGROUP.ARRIVE ;  /* 0x00000000000079c5 */ /* 0x000fe20000000000 */
[----:B------:R-:W-:Y:S01]  /*35a80*/  UMOV UR50, UR14 ;  /* 0x0000000e00327c82 */ /* 0x000fe20008000000 */
[----:B------:R-:W-:-:S04]  /*35a90*/  UMOV UR51, UR15 ;  /* 0x0000000f00337c82 */ /* 0x000fc80008000000 */
[----:B------:R-:W-:Y:S01]  /*35aa0*/  QGMMA.64x256x32.F32.E4M3.E4M3 R24, gdesc[UR48], R24, gsb0 ;  /* 0x03e00000301879f3 */ /* 0x000fe20008000818 */
[----:B------:R-:W-:Y:S01]  /*35ab0*/  UMOV UR54, UR10 ;  /* 0x0000000a00367c82 */ /* 0x000fe20008000000 */
[----:B------:R-:W-:Y:S01]  /*35ac0*/  UMOV UR55, UR11 ;  /* 0x0000000b00377c82 */ /* 0x000fe20008000000 */
[----:B----4-:R-:W-:-:S05]  /*35ad0*/  IADD3 R228, P6, R228, UR7, RZ ;  /* 0x00000007e4e47c10 */ /* 0x010fca000ffde0ff */
[----:B------:R-:W-:Y:S04]  /*35ae0*/  STL [R1+0x10d8], R228 ;  /* 0x0010d8e401007387 */ /* 0x000fe80000100800 */
[----:B------:R0:W-:Y:S04]  /*35af0*/  STL [R1+0x10fc], R4 ;  /* 0x0010fc0401007387 */ /* 0x0001e80000100800 */
[----:B0-----:R-:W4:Y:S01]  /*35b00*/  LDL.LU R4, [R1+0x20cc] ;  /* 0x0020cc0001047983 */ /* 0x001f220000300800 */
[----:B------:R-:W-:Y:S02]  /*35b10*/  WARPGROUP.DEPBAR.LE gsb0, 0x0 ;  /* 0x00008000000079c5 */ /* 0x000fe40000010000 */
[----:B------:R-:W-:-:S09]  /*35b20*/  WARPGROUP.ARRIVE ;  /* 0x00000000000079c5 */ /* 0x000fd20000000000 */
[----:B------:R-:W-:Y:S01]  /*35b30*/  QGMMA.64x256x32.F32.E4M3.E4M3 R24, gdesc[UR52], R24, gsb0 ;  /* 0x03e00000341879f3 */ /* 0x000fe20008000818 */
[----:B--2---:R-:W-:Y:S02]  /*35b40*/  IADD3 R5, P1, R5, UR7, RZ ;  /* 0x0000000705057c10 */ /* 0x004fe4000ff3e0ff */
[----:B---3--:R-:W-:Y:S02]  /*35b50*/  IADD3.X R2, R2, UR4, RZ, P3, !PT ;  /* 0x0000000402027c10 */ /* 0x008fe40009ffe4ff */
[----:B------:R-:W-:Y:S01]  /*35b60*/  IADD3 R0, P3, R0, UR7, RZ ;  /* 0x0000000700007c10 */ /* 0x000fe2000ff7e0ff */
[----:B------:R0:W-:Y:S01]  /*35b70*/  STL [R1+0x10d0], R5 ;  /* 0x0010d00501007387 */ /* 0x0001e20000100800 */
[----:B------:R-:W-:Y:S02]  /*35b80*/  IADD3.X R229, R229, UR4, RZ, P4, !PT ;  /* 0x00000004e5e57c10 */ /* 0x000fe4000a7fe4ff */
[----:B------:R-:W-:Y:S02]  /*35b90*/  IADD3 R230, P4, R230, UR7, RZ ;  /* 0x00000007e6e67c10 */ /* 0x000fe4000ff9e0ff */
[----:B------:R-:W-:Y:S01]  /*35ba0*/  IADD3.X R231, R231, UR4, RZ, P5, !PT ;  /* 0x00000004e7e77c10 */ /* 0x000fe2000affe4ff */
[----:B0-----:R0:W5:Y:S01]  /*35bb0*/  LDL.LU R5, [R1+0x20c8] ;  /* 0x0020c80001057983 */ /* 0x0011620000300800 */
[----:B------:R-:W-:-:S02]  /*35bc0*/  IADD3 R232, P5, R232, UR7, RZ ;  /* 0x00000007e8e87c10 */ /* 0x000fc4000ffbe0ff */
[----:B------:R-:W-:Y:S02]  /*35bd0*/  IADD3.X R233, R233, UR4, RZ, P6, !PT ;  /* 0x00000004e9e97c10 */ /* 0x000fe4000b7fe4ff */
[----:B------:R-:W-:Y:S02]  /*35be0*/  IADD3 R234, P6, R234, UR7, RZ ;  /* 0x00000007eaea7c10 */ /* 0x000fe4000ffde0ff */
[----:B------:R-:W-:Y:S02]  /*35bf0*/  IADD3.X R235, R235, UR4, RZ, P1, !PT ;  /* 0x00000004ebeb7c10 */ /* 0x000fe40008ffe4ff */
[----:B------:R-:W-:Y:S02]  /*35c00*/  IADD3 R236, P1, R236, UR7, RZ ;  /* 0x00000007ecec7c10 */ /* 0x000fe4000ff3e0ff */
[----:B------:R-:W-:Y:S02]  /*35c10*/  IADD3.X R239, R239, UR4, RZ, P3, !PT ;  /* 0x00000004efef7c10 */ /* 0x000fe40009ffe4ff */
        /* <DEDUP_REMOVED lines=12> */
[----:B------:R-:W-:-:S02]  /*35ce0*/  IADD3.X R9, R9, UR4, RZ, P5, !PT ;  /* 0x0000000409097c10 */ /* 0x000fc4000affe4ff */
[----:B------:R-:W-:Y:S02]  /*35cf0*/  IADD3.X R10, R10, UR4, RZ, P6, !PT ;  /* 0x000000040a0a7c10 */ /* 0x000fe4000b7fe4ff */
[----:B------:R-:W-:Y:S02]  /*35d00*/  IADD3.X R7, R7, UR4, RZ, P3, !PT ;  /* 0x0000000407077c10 */ /* 0x000fe40009ffe4ff */
[----:B------:R-:W-:Y:S02]  /*35d10*/  IADD3.X R11, R11, UR4, RZ, P1, !PT ;  /* 0x000000040b0b7c10 */ /* 0x000fe40008ffe4ff */
[----:B----4-:R-:W-:Y:S02]  /*35d20*/  IADD3.X R4, R4, UR4, RZ, P2, !PT ;  /* 0x0000000404047c10 */ /* 0x010fe400097fe4ff */
[----:B------:R-:W-:-:S03]  /*35d30*/  IADD3 R3, P2, R3, UR7, RZ ;  /* 0x0000000703037c10 */ /* 0x000fc6000ff5e0ff */
[----:B------:R1:W-:Y:S04]  /*35d40*/  STL [R1+0x10f4], R4 ;  /* 0x0010f40401007387 */ /* 0x0003e80000100800 */
[----:B-1----:R0:W5:Y:S04]  /*35d50*/  LDL.LU R4, [R1+0x20c4] ;  /* 0x0020c40001047983 */ /* 0x0021680000300800 */
[----:B------:R1:W-:Y:S01]  /*35d60*/  STL [R1+0x10c8], R3 ;  /* 0x0010c80301007387 */ /* 0x0003e20000100800 */
[----:B------:R-:W-:-:S03]  /*35d70*/  IADD3.X R237, R237, UR4, RZ, P2, !PT ;  /* 0x00000004eded7c10 */ /* 0x000fc600097fe4ff */
[----:B-1----:R0:W5:Y:S04]  /*35d80*/  LDL.LU R3, [R1+0x20c0] ;  /* 0x0020c00001037983 */ /* 0x0021680000300800 */
[----:B------:R1:W-:Y:S01]  /*35d90*/  STL [R1+0x10ec], R2 ;  /* 0x0010ec0201007387 */ /* 0x0003e20000100800 */
[----:B------:R-:W-:-:S03]  /*35da0*/  IADD3 R238, P2, R238, UR7, RZ ;  /* 0x00000007eeee7c10 */ /* 0x000fc6000ff5e0ff */
[----:B-1----:R0:W5:Y:S04]  /*35db0*/  LDL.LU R2, [R1+0x20bc] ;  /* 0x0020bc0001027983 */ /* 0x0021680000300800 */
[----:B------:R1:W-:Y:S04]  /*35dc0*/  STL [R1+0x10c0], R0 ;  /* 0x0010c00001007387 */ /* 0x0003e80000100800 */
[----:B-1----:R0:W5:Y:S04]  /*35dd0*/  LDL.LU R0, [R1+0x20b8] ;  /* 0x0020b80001007983 */ /* 0x0021680000300800 */
[----:B------:R0:W-:Y:S04]  /*35de0*/  STL [R1+0x10e4], R229 ;  /* 0x0010e4e501007387 */ /* 0x0001e80000100800 */
        /* <DEDUP_REMOVED lines=14> */
[----:B------:R0:W-:Y:S01]  /*35ed0*/  STL [R1+0x1080], R244 ;  /* 0x001080f401007387 */ /* 0x0001e20000100800 */
[----:B------:R-:W-:-:S03]  /*35ee0*/  IADD3.X R249, R249, UR4, RZ, P2, !PT ;  /* 0x00000004f9f97c10 */ /* 0x000fc600097fe4ff */
[----:B------:R0:W-:Y:S01]  /*35ef0*/  STL [R1+0x10a4], R245 ;  /* 0x0010a4f501007387 */ /* 0x0001e20000100800 */
[----:B------:R-:W-:-:S03]  /*35f00*/  IADD3 R250, P2, R250, UR7, RZ ;  /* 0x00000007fafa7c10 */ /* 0x000fc6000ff5e0ff */
        /* <DEDUP_REMOVED lines=9> */
[----:B------:R0:W-:Y:S04]  /*35fa0*/  STL [R1+0x107c], R9 ;  /* 0x00107c0901007387 */ /* 0x0001e80000100800 */
[----:B------:R0:W-:Y:S04]  /*35fb0*/  STL [R1+0x1074], R10 ;  /* 0x0010740a01007387 */ /* 0x0001e80000100800 */
[----:B------:R0:W-:Y:S04]  /*35fc0*/  STL [R1+0x105c], R7 ;  /* 0x00105c0701007387 */ /* 0x0001e80000100800 */
[----:B------:R0:W-:Y:S04]  /*35fd0*/  STL [R1+0x106c], R11 ;  /* 0x00106c0b01007387 */ /* 0x0001e80000100800 */
[----:B------:R0:W-:Y:S01]  /*35fe0*/  STL [R1+0x1064], R6 ;  /* 0x0010640601007387 */ /* 0x0001e20000100800 */
[----:B------:R-:W-:-:S02]  /*35ff0*/  WARPGROUP.DEPBAR.LE gsb0, 0x0 ;  /* 0x00008000000079c5 */ /* 0x000fc40000010000 */
[----:B------:R-:W-:Y:S05]  /*36000*/  @P0 BRA `(.L_x_2) ;  /* 0xfffffdf400cc0947 */ /* 0x000fea000383ffff */
.L_x_1:
[----:B------:R-:W2:Y:S01]  /*36010*/  LDL.LU R177, [R1+0xc08] ;  /* 0x000c080001b17983 */ /* 0x000ea20000300800 */
[----:B------:R-:W-:Y:S01]  /*36020*/  F2FP.SATFINITE.E4M3.F32.PACK_AB_MERGE_C R24, R25, R24, RZ ;  /* 0x000000181918723e */ /* 0x000fe200048070ff */
[----:B------:R-:W-:Y:S01]  /*36030*/  ULDC.64 UR10, c[0x0][0x228] ;  /* 0x00008a00000a7ab9 */ /* 0x000fe20000000a00 */
[----:B------:R-:W-:Y:S01]  /*36040*/  F2FP.SATFINITE.E4M3.F32.PACK_AB_MERGE_C R26, R27, R26, RZ ;  /* 0x0000001a1b1a723e */ /* 0x000fe200048070ff */
[----:B------:R-:W2:Y:S01]  /*36050*/  LDL.LU R176, [R1+0xc0c] ;  /* 0x000c0c0001b07983 */ /* 0x000ea20000300800 */
[----:B------:R-:W-:Y:S01]  /*36060*/  ULDC.64 UR8, c[0x0][0x228] ;  /* 0x00008a0000087ab9 */ /* 0x000fe20000000a00 */
[----:B------:R-:W-:Y:S01]  /*36070*/  ULDC UR4, c[0x0][0x248] ;  /* 0x0000920000047ab9 */ /* 0x000fe20000000800 */
[----:B------:R-:W-:Y:S01]  /*36080*/  ULDC UR5, c[0x0][0x248] ;  /* 0x0000920000057ab9 */ /* 0x000fe20000000800 */
[----:B------:R-:W3:Y:S01]  /*36090*/  LDL.LU R175, [R1+0xc10] ;  /* 0x000c100001af7983 */ /* 0x000ee20000300800 */
[----:B------:R-:W-:Y:S01]  /*360a0*/  ULDC UR6, c[0x0][0x248] ;  /* 0x0000920000067ab9 */ /* 0x000fe20000000800 */
[----:B------:R-:W-:Y:S01]  /*360b0*/  ULDC UR13, c[0x0][0x248] ;  /* 0x00009200000d7ab9 */ /* 0x000fe20000000800 */
[----:B------:R-:W-:Y:S01]  /*360c0*/  ULDC UR14, c[0x0][0x248] ;  /* 0x00009200000e7ab9 */ /* 0x000fe20000000800 */
[----:B------:R-:W3:Y:S01]  /*360d0*/  LDL.LU R174, [R1+0xc14] ;  /* 0x000c140001ae7983 */ /* 0x000ee20000300800 */
[----:B------:R-:W-:Y:S01]  /*360e0*/  ULDC UR15, c[0x0][0x248] ;  /* 0x00009200000f7ab9 */ /* 0x000fe20000000800 */
[----:B------:R-:W-:Y:S01]  /*360f0*/  ULDC UR17, c[0x0][0x248] ;  /* 0x0000920000117ab9 */ /* 0x000fe20000000800 */
[----:B------:R-:W-:Y:S01]  /*36100*/  ULDC UR18, c[0x0][0x248] ;  /* 0x0000920000127ab9 */ /* 0x000fe20000000800 */
[----:B------:R-:W4:Y:S01]  /*36110*/  LDL.LU R173, [R1+0xc18] ;  /* 0x000c180001ad7983 */ /* 0x000f220000300800 */
        /* <DEDUP_REMOVED lines=39> */
[----:B------:R-:W2:Y:S01]  /*36390*/  LDL.LU R163, [R1+0xc48] ;  /* 0x000c480001a37983 */ /* 0x000ea20000300800 */
        /* <DEDUP_REMOVED lines=27> */
[----:B0-----:R-:W4:Y:S04]  /*36550*/  LDL.LU R11, [R1+0xc88] ;  /* 0x000c8800010b7983 */ /* 0x001f280000300800 */
[----:B------:R-:W4:Y:S04]  /*36560*/  LDL.LU R10, [R1+0xc8c] ;  /* 0x000c8c00010a7983 */ /* 0x000f280000300800 */
[----:B------:R-:W4:Y:S04]  /*36570*/  LDL.LU R9, [R1+0xc90] ;  /* 0x000c900001097983 */ /* 0x000f280000300800 */
[----:B------:R-:W4:Y:S04]  /*36580*/  LDL.LU R8, [R1+0xc94] ;  /* 0x000c940001087983 */ /* 0x000f280000300800 */
[----:B------:R-:W4:Y:S04]  /*36590*/  LDL.LU R7, [R1+0xc44] ;  /* 0x000c440001077983 */ /* 0x000f280000300800 */
[----:B-1----:R-:W4:Y:S04]  /*365a0*/  LDL.LU R6, [R1+0xc40] ;  /* 0x000c400001067983 */ /* 0x002f280000300800 */
[----:B------:R-:W4:Y:S04]  /*365b0*/  LDL.LU R179, [R1+0xc00] ;  /* 0x000c000001b37983 */ /* 0x000f280000300800 */
[----:B------:R-:W4:Y:S04]  /*365c0*/  LDL.LU R178, [R1+0xc04] ;  /* 0x000c040001b27983 */ /* 0x000f280000300800 */
        /* <DEDUP_REMOVED lines=51> */
[----:B------:R-:W-:Y:S01]  /*36900*/  STL [R1+0x21bc], R137 ;  /* 0x0021bc8901007387 */ /* 0x000fe20000100800 */
[----:B--2---:R-:W-:-:S03]  /*36910*/  IMAD.MOV.U32 R199, RZ, RZ, R163 ;  /* 0x000000ffffc77224 */ /* 0x004fc600078e00a3 */
[----:B------:R-:W-:Y:S01]  /*36920*/  STL [R1+0x21b8], R136 ;  /* 0x0021b88801007387 */ /* 0x000fe20000100800 */
[----:B---3--:R-:W-:-:S03]  /*36930*/  IMAD.MOV.U32 R198, RZ, RZ, R162 ;  /* 0x000000ffffc67224 */ /* 0x008fc600078e00a2 */
[----:B------:R-:W-:Y:S01]  /*36940*/  STL [R1+0x21b4], R139 ;  /* 0x0021b48b01007387 */ /* 0x000fe20000100800 */
[----:B----4-:R-:W-:-:S03]  /*36950*/  IMAD.MOV.U32 R197, RZ, RZ, R161 ;  /* 0x000000ffffc57224 */ /* 0x010fc600078e00a1 */
[----:B------:R-:W-:Y:S01]  /*36960*/  STL [R1+0x21b0], R138 ;  /* 0x0021b08a01007387 */ /* 0x000fe20000100800 */
[----:B------:R-:W-:-:S03]  /*36970*/  IMAD.MOV.U32 R196, RZ, RZ, R160 ;  /* 0x000000ffffc47224 */ /* 0x000fc600078e00a0 */
        /* <DEDUP_REMOVED lines=24> */
[----:B-----5:R0:W-:Y:S01]  /*36b00*/  STL [R1+0x217c], R0 ;  /* 0x00217c0001007387 */ /* 0x0201e20000100800 */
[----:B------:R-:W-:-:S03]  /*36b10*/  IMAD.MOV.U32 R183, RZ, RZ, R11 ;  /* 0x000000ffffb77224 */ /* 0x000fc600078e000b */
[----:B------:R-:W-:Y:S01]  /*36b20*/  STL [R1+0x20fc], R2 ;  /* 0x0020fc0201007387 */ /* 0x000fe20000100800 */
[----:B------:R-:W-:-:S03]  /*36b30*/  IMAD.MOV.U32 R182, RZ, RZ, R10 ;  /* 0x000000ffffb67224 */ /* 0x000fc600078e000a */
[----:B------:R1:W-:Y:S01]  /*36b40*/  STL [R1+0x20f8], R3 ;  /* 0x0020f80301007387 */ /* 0x0003e20000100800 */
[----:B------:R-:W-:Y:S01]  /*36b50*/  IMAD.MOV.U32 R181, RZ, RZ, R9 ;  /* 0x000000ffffb57224 */ /* 0x000fe200078e0009 */
[----:B0-----:R-:W-:Y:S02]  /*36b60*/  F2FP.SATFINITE.E4M3.F32.PACK_AB_MERGE_C R0, R176, R177, RZ ;  /* 0x000000b1b000723e */ /* 0x001fe400048070ff */
[----:B------:R-:W-:Y:S01]  /*36b70*/  STL [R1+0x20f4], R4 ;  /* 0x0020f40401007387 */ /* 0x000fe20000100800 */
[----:B------:R-:W-:-:S03]  /*36b80*/  IMAD.MOV.U32 R180, RZ, RZ, R8 ;  /* 0x000000ffffb47224 */ /* 0x000fc600078e0008 */
[----:B------:R-:W-:Y:S01]  /*36b90*/  STL [R1+0x20f0], R221 ;  /* 0x0020f0dd01007387 */ /* 0x000fe20000100800 */
[----:B------:R-:W-:Y:S01]  /*36ba0*/  IMAD.MOV.U32 R200, RZ, RZ, R7 ;  /* 0x000000ffffc87224 */ /* 0x000fe200078e0007 */
[----:B-1----:R-:W-:Y:S02]  /*36bb0*/  F2FP.SATFINITE.E4M3.F32.PACK_AB_MERGE_C R3, R174, R175, RZ ;  /* 0x000000afae03723e */ /* 0x002fe400048070ff */
[----:B------:R-:W-:Y:S01]  /*36bc0*/  STL [R1+0x20ec], R5 ;  /* 0x0020ec0501007387 */ /* 0x000fe20000100800 */
[----:B------:R-:W-:-:S03]  /*36bd0*/  IMAD.MOV.U32 R201, RZ, RZ, R6 ;  /* 0x000000ffffc97224 */ /* 0x000fc600078e0006 */
[----:B------:R-:W-:Y:S04]  /*36be0*/  STL [R1+0x20e8], R243 ;  /* 0x0020e8f301007387 */ /* 0x000fe80000100800 */
[----:B------:R-:W-:Y:S01]  /*36bf0*/  STL [R1+0x20e4], R242 ;  /* 0x0020e4f201007387 */ /* 0x000fe20000100800 */
[----:B------:R-:W-:-:S03]  /*36c00*/  F2FP.SATFINITE.E4M3.F32.PACK_AB_MERGE_C R2, R178, R179, RZ ;  /* 0x000000b3b202723e */ /* 0x000fc600048070ff */
        /* <DEDUP_REMOVED lines=11> */
[----:B------:R0:W-:Y:S04]  /*36cc0*/  STL [R1+0xe5c], R2 ;  /* 0x000e5c0201007387 */ /* 0x0001e80000100800 */
[----:B------:R1:W-:Y:S04]  /*36cd0*/  STL [R1+0xe58], R0 ;  /* 0x000e580001007387 */ /* 0x0003e80000100800 */
[----:B------:R2:W-:Y:S01]  /*36ce0*/  STL [R1+0xe54], R3 ;  /* 0x000e540301007387 */ /* 0x0005e20000100800 */
[----:B0-----:R-:W-:-:S02]  /*36cf0*/  F2FP.SATFINITE.E4M3.F32.PACK_AB_MERGE_C R2, R172, R173, RZ ;  /* 0x000000adac02723e */ /* 0x001fc400048070ff */
[----:B-1----:R-:W-:-:S03]  /*36d00*/  F2FP.SATFINITE.E4M3.F32.PACK_AB_MERGE_C R0, R170, R171, RZ ;  /* 0x000000abaa00723e */ /* 0x002fc600048070ff */
[----:B------:R0:W-:Y:S01]  /*36d10*/  STL [R1+0xe50], R2 ;  /* 0x000e500201007387 */ /* 0x0001e20000100800 */
[----:B--2---:R-:W-:-:S03]  /*36d20*/  F2FP.SATFINITE.E4M3.F32.PACK_AB_MERGE_C R3, R168, R169, RZ ;  /* 0x000000a9a803723e */ /* 0x004fc600048070ff */
[----:B------:R1:W-:Y:S04]  /*36d30*/  STL [R1+0xe4c], R0 ;  /* 0x000e4c0001007387 */ /* 0x0003e80000100800 */
[----:B------:R-:W-:Y:S01]  /*36d40*/  STL [R1+0xe48], R3 ;  /* 0x000e480301007387 */ /* 0x000fe20000100800 */
[----:B0-----:R-:W-:Y:S02]  /*36d50*/  F2FP.SATFINITE.E4M3.F32.PACK_AB_MERGE_C R2, R166, R167, RZ ;  /* 0x000000a7a602723e */ /* 0x001fe400048070ff */
[----:B-1----:R-:W-:-:S03]  /*36d60*/  F2FP.SATFINITE.E4M3.F32.PACK_AB_MERGE_C R0, R164, R165, RZ ;  /* 0x000000a5a400723e */ /* 0x002fc600048070ff */
[----:B------:R0:W-:Y:S04]  /*36d70*/  STL [R1+0xe44], R2 ;  /* 0x000e440201007387 */ /* 0x0001e80000100800 */
[----:B------:R1:W-:Y:S04]  /*36d80*/  STL [R1+0xe40], R0 ;  /* 0x000e400001007387 */ /* 0x0003e80000100800 */
[----:B------:R-:W2:Y:S04]  /*36d90*/  LDL.LU R179, [R1+0xc98] ;  /* 0x000c980001b37983 */ /* 0x000ea80000300800 */
[----:B------:R-:W2:Y:S04]  /*36da0*/  LDL.LU R178, [R1+0xc9c] ;  /* 0x000c9c0001b27983 */ /* 0x000ea80000300800 */
[----:B------:R-:W3:Y:S04]  /*36db0*/  LDL.LU R177, [R1+0xca0] ;  /* 0x000ca00001b17983 */ /* 0x000ee80000300800 */
[----:B------:R-:W3:Y:S04]  /*36dc0*/  LDL.LU R176, [R1+0xca4] ;  /* 0x000ca40001b07983 */ /* 0x000ee80000300800 */
        /* <DEDUP_REMOVED lines=34> */
[----:B0-----:R-:W-:-:S02]  /*36ff0*/  F2FP.SATFINITE.E4M3.F32.PACK_AB_MERGE_C R2, R200, R201, RZ ;  /* 0x000000c9c802723e */ /* 0x001fc400048070ff */
[----:B-1----:R-:W-:Y:S02]  /*37000*/  F2FP.SATFINITE.E4M3.F32.PACK_AB_MERGE_C R0, R198, R199, RZ ;  /* 0x000000c7c600723e */ /* 0x002fe400048070ff */
[----:B------:R-:W-:Y:S01]  /*37010*/  F2FP.SATFINITE.E4M3.F32.PACK_AB_MERGE_C R3, R196, R197, RZ ;  /* 0x000000c5c403723e */ /* 0x000fe200048070ff */
[----:B------:R0:W-:Y:S04]  /*37020*/  STL [R1+0xe38], R2 ;  /* 0x000e380201007387 */ /* 0x0001e80000100800 */
[----:B------:R1:W-:Y:S04]  /*37030*/  STL [R1+0xe3c], R0 ;  /* 0x000e3c0001007387 */ /* 0x0003e80000100800 */
[----:B------:R1:W-:Y:S01]  /*37040*/  STL [R1+0xe34], R3 ;  /* 0x000e340301007387 */ /* 0x0003e20000100800 */
[----:B0-----:R-:W-:-:S02]  /*37050*/  F2FP.SATFINITE.E4M3.F32.PACK_AB_MERGE_C R2, R194, R195, RZ ;  /* 0x000000c3c202723e */ /* 0x001fc400048070ff */
[----:B-1----:R-:W-:-:S03]  /*37060*/  F2FP.SATFINITE.E4M3.F32.PACK_AB_MERGE_C R0, R192, R193, RZ ;  /* 0x000000c1c000723e */ /* 0x002fc600048070ff */
[----:B------:R0:W-:Y:S01]  /*37070*/  STL [R1+0xe30], R2 ;  /* 0x000e300201007387 */ /* 0x0001e20000100800 */
[----:B------:R-:W-:-:S03]  /*37080*/  F2FP.SATFINITE.E4M3.F32.PACK_AB_MERGE_C R3, R190, R191, RZ ;  /* 0x000000bfbe03723e */ /* 0x000fc600048070ff */
[----:B------:R1:W-:Y:S04]  /*37090*/  STL [R1+0xe2c], R0 ;  /* 0x000e2c0001007387 */ /* 0x0003e80000100800 */
[----:B------:R1:W-:Y:S01]  /*370a0*/  STL [R1+0xe28], R3 ;  /* 0x000e280301007387 */ /* 0x0003e20000100800 */
[----:B0-----:R-:W-:Y:S02]  /*370b0*/  F2FP.SATFINITE.E4M3.F32.PACK_AB_MERGE_C R2, R188, R189, RZ ;  /* 0x000000bdbc02723e */ /* 0x001fe400048070ff */
[----:B-1----:R-:W-:-:S03]  /*370c0*/  F2FP.SATFINITE.E4M3.F32.PACK_AB_MERGE_C R0, R186, R187, RZ ;  /* 0x000000bbba00723e */ /* 0x002fc600048070ff */
[----:B------:R0:W-:Y:S01]  /*370d0*/  STL [R1+0xe24], R2 ;  /* 0x000e240201007387 */ /* 0x0001e20000100800 */
[----:B------:R-:W-:-:S03]  /*370e0*/  F2FP.SATFINITE.E4M3.F32.PACK_AB_MERGE_C R3, R184, R185, RZ ;  /* 0x000000b9b803723e */ /* 0x000fc600048070ff */
[----:B------:R1:W-:Y:S04]  /*370f0*/  STL [R1+0xe20], R0 ;  /* 0x000e200001007387 */ /* 0x0003e80000100800 */
[----:B------:R2:W-:Y:S01]  /*37100*/  STL [R1+0xe1c], R3 ;  /* 0x000e1c0301007387 */ /* 0x0005e20000100800 */
[----:B0-----:R-:W-:Y:S02]  /*37110*/  F2FP.SATFINITE.E4M3.F32.PACK_AB_MERGE_C R2, R182, R183, RZ ;  /* 0x000000b7b602723e */ /* 0x001fe400048070ff */
[----:B-1----:R-:W-:-:S03]  /*37120*/  F2FP.SATFINITE.E4M3.F32.PACK_AB_MERGE_C R0, R180, R181, RZ ;  /* 0x000000b5b400723e */ /* 0x002fc600048070ff */
[----:B------:R3:W-:Y:S04]  /*37130*/  STL [R1+0xe18], R2 ;  /* 0x000e180201007387 */ /* 0x0007e80000100800 */
[----:B------:R4:W-:Y:S01]  /*37140*/  STL [R1+0xe14], R0 ;  /* 0x000e140001007387 */ /* 0x0009e20000100800 */
[----:B--2---:R-:W-:-:S05]  /*37150*/  F2FP.SATFINITE.E4M3.F32.PACK_AB_MERGE_C R3, R178, R179, RZ ;  /* 0x000000b3b203723e */ /* 0x004fca00048070ff */
[----:B------:R0:W-:Y:S01]  /*37160*/  STL [R1+0xe10], R3 ;  /* 0x000e100301007387 */ /* 0x0001e20000100800 */
[----:B---3--:R-:W-:-:S05]  /*37170*/  F2FP.SATFINITE.E4M3.F32.PACK_AB_MERGE_C R2, R176, R177, RZ ;  /* 0x000000b1b002723e */ /* 0x008fca00048070ff */
[----:B------:R1:W-:Y:S01]  /*37180*/  STL [R1+0xe0c], R2 ;  /* 0x000e0c0201007387 */ /* 0x0003e20000100800 */
[----:B----4-:R-:W-:-:S05]  /*37190*/  F2FP.SATFINITE.E4M3.F32.PACK_AB_MERGE_C R0, R174, R175, RZ ;  /* 0x000000afae00723e */ /* 0x010fca00048070ff */
[----:B------:R2:W-:Y:S01]  /*371a0*/  STL [R1+0xe08], R0 ;  /* 0x000e080001007387 */ /* 0x0005e20000100800 */
[----:B0-----:R-:W-:-:S05]  /*371b0*/  F2FP.SATFINITE.E4M3.F32.PACK_AB_MERGE_C R3, R172, R173, RZ ;  /* 0x000000adac03723e */ /* 0x001fca00048070ff */
[----:B------:R0:W-:Y:S01]  /*371c0*/  STL [R1+0xe04], R3 ;  /* 0x000e040301007387 */ /* 0x0001e20000100800 */
[----:B-1----:R-:W-:-:S05]  /*371d0*/  F2FP.SATFINITE.E4M3.F32.PACK_AB_MERGE_C R2, R170, R171, RZ ;  /* 0x000000abaa02723e */ /* 0x002fca00048070ff */
[----:B------:R1:W-:Y:S01]  /*371e0*/  STL [R1+0xe00], R2 ;  /* 0x000e000201007387 */ /* 0x0003e20000100800 */
[----:B--2---:R-:W-:-:S05]  /*371f0*/  F2FP.SATFINITE.E4M3.F32.PACK_AB_MERGE_C R0, R168, R169, RZ ;  /* 0x000000a9a800723e */ /* 0x004fca00048070ff */
        /* <DEDUP_REMOVED lines=17> */
[----:B--2---:R-:W-:Y:S02]  /*37310*/  F2FP.SATFINITE.E4M3.F32.PACK_AB_MERGE_C R0, R22, R23, RZ ;  /* 0x000000171600723e */ /* 0x004fe400048070ff */
[----:B------:R-:W-:-:S05]  /*37320*/  F2FP.SATFINITE.E4M3.F32.PACK_AB_MERGE_C R235, R12, R13, RZ ;  /* 0x0000000d0ceb723e */ /* 0x000fca00048070ff */
[----:B------:R-:W-:Y:S01]  /*37330*/  STL [R1+0x2158], R235 ;  /* 0x002158eb01007387 */ /* 0x000fe20000100800 */
[----:B0-----:R-:W-:-:S03]  /*37340*/  F2FP.SATFINITE.E4M3.F32.PACK_AB_MERGE_C R3, R10, R11, RZ ;  /* 0x0000000b0a03723e */ /* 0x001fc600048070ff */
[----:B------:R0:W-:Y:S04]  /*37350*/  STL [R1+0xc80], R0 ;  /* 0x000c800001007387 */ /* 0x0001e80000100800 */
[----:B------:R2:W-:Y:S01]  /*37360*/  STL [R1+0xc70], R3 ;  /* 0x000c700301007387 */ /* 0x0005e20000100800 */
[----:B-1----:R-:W-:-:S03]  /*37370*/  F2FP.SATFINITE.E4M3.F32.PACK_AB_MERGE_C R2, R8, R9, RZ ;  /* 0x000000090802723e */ /* 0x002fc600048070ff */
[----:B------:R-:W2:Y:S04]  /*37380*/  LDL.LU R203, [R1+0xd30] ;  /* 0x000d300001cb7983 */ /* 0x000ea80000300800 */
[----:B------:R1:W-:Y:S01]  /*37390*/  STL [R1+0xc68], R2 ;  /* 0x000c680201007387 */ /* 0x0003e20000100800 */
[----:B0-----:R-:W-:-:S03]  /*373a0*/  F2FP.SATFINITE.E4M3.F32.PACK_AB_MERGE_C R0, R6, R7, RZ ;  /* 0x000000070600723e */ /* 0x001fc600048070ff */
[----:B------:R-:W2:Y:S04]  /*373b0*/  LDL.LU R202, [R1+0xd34] ;  /* 0x000d340001ca7983 */ /* 0x000ea80000300800 */
[----:B------:R0:W-:Y:S04]  /*373c0*/  STL [R1+0xc64], R0 ;  /* 0x000c640001007387 */ /* 0x0001e80000100800 */
[----:B------:R-:W1:Y:S04]  /*373d0*/  LDL.LU R201, [R1+0xd38] ;  /* 0x000d380001c97983 */ /* 0x000e680000300800 */
[----:B------:R-:W1:Y:S04]  /*373e0*/  LDL.LU R200, [R1+0xd3c] ;  /* 0x000d3c0001c87983 */ /* 0x000e680000300800 */
[----:B------:R-:W0:Y:S04]  /*373f0*/  LDL.LU R199, [R1+0xd40] ;  /* 0x000d400001c77983 */ /* 0x000e280000300800 */
[----:B------:R-:W0:Y:S04]  /*37400*/  LDL.LU R198, [R1+0xd44] ;  /* 0x000d440001c67983 */ /* 0x000e280000300800 */
        /* <DEDUP_REMOVED lines=56> */
[----:B--2---:R-:W-:-:S05]  /*37790*/  F2FP.SATFINITE.E4M3.F32.PACK_AB_MERGE_C R3, R202, R203, RZ ;  /* 0x000000cbca03723e */ /* 0x004fca00048070ff */
[----:B------:R3:W-:Y:S01]  /*377a0*/  STL [R1+0xc60], R3 ;  /* 0x000c600301007387 */ /* 0x0007e20000100800 */
[----:B-1----:R-:W-:-:S05]  /*377b0*/  F2FP.SATFINITE.E4M3.F32.PACK_AB_MERGE_C R2, R200, R201, RZ ;  /* 0x000000c9c802723e */ /* 0x002fca00048070ff */
[----:B------:R4:W-:Y:S01]  /*377c0*/  STL [R1+0xc5c], R2 ;  /* 0x000c5c0201007387 */ /* 0x0009e20000100800 */
[----:B0-----:R-:W-:-:S05]  /*377d0*/  F2FP.SATFINITE.E4M3.F32.PACK_AB_MERGE_C R0, R198, R199, RZ ;  /* 0x000000c7c600723e */ /* 0x001fca00048070ff */
[----:B------:R0:W-:Y:S01]  /*377e0*/  STL [R1+0xc54], R0 ;  /* 0x000c540001007387 */ /* 0x0001e20000100800 */
[----:B---3--:R-:W-:Y:S02]  /*377f0*/  F2FP.SATFINITE.E4M3.F32.PACK_AB_MERGE_C R3, R196, R197, RZ ;  /* 0x000000c5c403723e */ /* 0x008fe400048070ff */
[----:B----4-:R-:W-:-:S03]  /*37800*/  F2FP.SATFINITE.E4M3.F32.PACK_AB_MERGE_C R2, R194, R195, RZ ;  /* 0x000000c3c202723e */ /* 0x010fc600048070ff */
[----:B------:R1:W-:Y:S04]  /*37810*/  STL [R1+0xc58], R3 ;  /* 0x000c580301007387 */ /* 0x0003e80000100800 */
[----:B------:R2:W-:Y:S01]  /*37820*/  STL [R1+0xc50], R2 ;  /* 0x000c500201007387 */ /* 0x0005e20000100800 */
[----:B0-----:R-:W-:-:S05]  /*37830*/  F2FP.SATFINITE.E4M3.F32.PACK_AB_MERGE_C R0, R192, R193, RZ ;  /* 0x000000c1c000723e */ /* 0x001fca00048070ff */
[----:B------:R0:W-:Y:S01]  /*37840*/  STL [R1+0xc4c], R0 ;  /* 0x000c4c0001007387 */ /* 0x0001e20000100800 */
[----:B-1----:R-:W-:Y:S02]  /*37850*/  F2FP.SATFINITE.E4M3.F32.PACK_AB_MERGE_C R3, R190, R191, RZ ;  /* 0x000000bfbe03723e */ /* 0x002fe400048070ff */
[----:B--2---:R-:W-:-:S03]  /*37860*/  F2FP.SATFINITE.E4M3.F32.PACK_AB_MERGE_C R2, R188, R189, RZ ;  /* 0x000000bdbc02723e */ /* 0x004fc600048070ff */
        /* <DEDUP_REMOVED lines=30> */
[----:B------:R-:W-:Y:S04]  /*37a50*/  STL [R1+0xc0c], R3 ;  /* 0x000c0c0301007387 */ /* 0x000fe80000100800 */
[----:B------:R1:W-:Y:S01]  /*37a60*/  STL [R1+0xc08], R2 ;  /* 0x000c080201007387 */ /* 0x0003e20000100800 */
[----:B0-----:R-:W-:-:S05]  /*37a70*/  F2FP.SATFINITE.E4M3.F32.PACK_AB_MERGE_C R0, R156, R157, RZ ;  /* 0x0000009d9c00723e */ /* 0x001fca00048070ff */
[----:B------:R0:W-:Y:S01]  /*37a80*/  STL [R1+0xc04], R0 ;  /* 0x000c040001007387 */ /* 0x0001e20000100800 */
[----:B-1----:R-:W-:-:S05]  /*37a90*/  F2FP.SATFINITE.E4M3.F32.PACK_AB_MERGE_C R2, R22, R23, RZ ;  /* 0x000000171602723e */ /* 0x002fca00048070ff */
[----:B------:R1:W-:Y:S01]  /*37aa0*/  STL [R1+0xcf4], R2 ;  /* 0x000cf40201007387 */ /* 0x0003e20000100800 */
[----:B0-----:R-:W-:-:S05]  /*37ab0*/  F2FP.SATFINITE.E4M3.F32.PACK_AB_MERGE_C R0, R12, R13, RZ ;  /* 0x0000000d0c00723e */ /* 0x001fca00048070ff */
[----:B------:R0:W-:Y:S01]  /*37ac0*/  STL [R1+0xcfc], R0 ;  /* 0x000cfc0001007387 */ /* 0x0001e20000100800 */
[----:B------:R-:W-:-:S05]  /*37ad0*/  F2FP.SATFINITE.E4M3.F32.PACK_AB_MERGE_C R3, R10, R11, RZ ;  /* 0x0000000b0a03723e */ /* 0x000fca00048070ff */
[----:B------:R-:W-:Y:S01]  /*37ae0*/  STL [R1+0xcf0], R3 ;  /* 0x000cf00301007387 */ /* 0x000fe20000100800 */
[----:B-1----:R-:W-:-:S03]  /*37af0*/  F2FP.SATFINITE.E4M3.F32.PACK_AB_MERGE_C R2, R8, R9, RZ ;  /* 0x000000090802723e */ /* 0x002fc600048070ff */
[----:B------:R-:W2:Y:S04]  /*37b00*/  LDL.LU R204, [R1+0xa28] ;  /* 0x000a280001cc7983 */ /* 0x000ea80000300800 */
[----:B------:R-:W-:Y:S01]  /*37b10*/  STL [R1+0xcf8], R2 ;  /* 0x000cf80201007387 */ /* 0x000fe20000100800 */
[----:B0-----:R-:W-:-:S03]  /*37b20*/  F2FP.SATFINITE.E4M3.F32.PACK_AB_MERGE_C R0, R6, R7, RZ ;  /* 0x000000070600723e */ /* 0x001fc600048070ff */
[----:B------:R-:W2:Y:S04]  /*37b30*/  LDL.LU R202, [R1+0xa2c] ;  /* 0x000a2c0001ca7983 */ /* 0x000ea80000300800 */
[----:B------:R2:W-:Y:S04]  /*37b40*/  STL [R1+0xcd8], R0 ;  /* 0x000cd80001007387 */ /* 0x0005e80000100800 */
        /* <DEDUP_REMOVED lines=42> */
[----:B------:R-:W-:-:S03]  /*37df0*/  F2FP.SATFINITE.E4M3.F32.PACK_AB_MERGE_C R4, R154, R155, RZ ;  /* 0x0000009b9a04723e */ /* 0x000fc600048070ff */
[----:B------:R-:W4:Y:S04]  /*37e00*/  LDL.LU R159, [R1+0xad8] ;  /* 0x000ad800019f7983 */ /* 0x000f280000300800 */
[----:B------:R-:W4:Y:S01]  /*37e10*/  LDL.LU R158, [R1+0xadc] ;  /* 0x000adc00019e7983 */ /* 0x000f220000300800 */
[----:B------:R-:W-:-:S03]  /*37e20*/  F2FP.SATFINITE.E4M3.F32.PACK_AB_MERGE_C R203, R152, R153, RZ ;  /* 0x0000009998cb723e */ /* 0x000fc600048070ff */
        /* <DEDUP_REMOVED lines=73> */
[----:B------:R-:W-:Y:S01]  /*382c0*/  STL [R1+0xaec], R3 ;  /* 0x000aec0301007387 */ /* 0x000fe20000100800 */
[----:B--2---:R-:W-:-:S03]  /*382d0*/  F2FP.SATFINITE.E4M3.F32.PACK_AB_MERGE_C R2, R8, R9, RZ ;  /* 0x000000090802723e */ /* 0x004fc600048070ff */
[----:B------:R-:W2:Y:S04]  /*382e0*/  LDL.LU R204, [R1+0xb20] ;  /* 0x000b200001cc7983 */ /* 0x000ea80000300800 */
[----:B------:R2:W-:Y:S01]  /*382f0*/  STL [R1+0xa64], R2 ;  /* 0x000a640201007387 */ /* 0x0005e20000100800 */
[----:B0-----:R-:W-:-:S03]  /*38300*/  F2FP.SATFINITE.E4M3.F32.PACK_AB_MERGE_C R0, R6, R7, RZ ;  /* 0x000000070600723e */ /* 0x001fc600048070ff */
[----:B------:R-:W2:Y:S04]  /*38310*/  LDL.LU R202, [R1+0xb24] ;  /* 0x000b240001ca7983 */ /* 0x000ea80000300800 */
[----:B------:R0:W-:Y:S04]  /*38320*/  STL [R1+0xae8], R0 ;  /* 0x000ae80001007387 */ /* 0x0001e80000100800 */
        /* <DEDUP_REMOVED lines=62> */
[----:B0-----:R-:W-:-:S05]  /*38710*/  F2FP.SATFINITE.E4M3.F32.PACK_AB_MERGE_C R0, R200, R201, RZ ;  /* 0x000000c9c800723e */ /* 0x001fca00048070ff */
        /* <DEDUP_REMOVED lines=177> */
[----:B--2---:R-:W-:-:S03]  /*39230*/  F2FP.SATFINITE.E4M3.F32.PACK_AB_MERGE_C R2, R8, R9, RZ ;  /* 0x000000090802723e */ /* 0x004fc600048070ff */
[----:B------:R-:W1:Y:S04]  /*39240*/  LDL.LU R205, [R1+0x910] ;  /* 0x0009100001cd7983 */ /* 0x000e680000300800 */
[----:B------:R2:W-:Y:S01]  /*39250*/  STL [R1+0x874], R2 ;  /* 0x0008740201007387 */ /* 0x0005e20000100800 */
[----:B0-----:R-:W-:-:S03]  /*39260*/  F2FP.SATFINITE.E4M3.F32.PACK_AB_MERGE_C R0, R6, R7, RZ ;  /* 0x000000070600723e */ /* 0x001fc600048070ff */
[----:B------:R-:W1:Y:S04]  /*39270*/  LDL.LU R204, [R1+0x914] ;  /* 0x0009140001cc7983 */ /* 0x000e680000300800 */
[----:B------:R0:W-:Y:S04]  /*39280*/  STL [R1+0x870], R0 ;  /* 0x0008700001007387 */ /* 0x0001e80000100800 */
[----:B------:R-:W2:Y:S04]  /*39290*/  LDL.LU R202, [R1+0x918] ;  /* 0x0009180001ca7983 */ /* 0x000ea80000300800 */
[----:B------:R-:W2:Y:S04]  /*392a0*/  LDL.LU R200, [R1+0x91c] ;  /* 0x00091c0001c87983 */ /* 0x000ea80000300800 */
        /* <DEDUP_REMOVED lines=58> */
[----:B-1----:R-:W-:-:S05]  /*39650*/  F2FP.SATFINITE.E4M3.F32.PACK_AB_MERGE_C R3, R204, R205, RZ ;  /* 0x000000cdcc03723e */ /* 0x002fca00048070ff */
[----:B------:R3:W-:Y:S01]  /*39660*/  STL [R1+0x86c], R3 ;  /* 0x00086c0301007387 */ /* 0x0007e20000100800 */
[----:B--2---:R-:W-:Y:S02]  /*39670*/  F2FP.SATFINITE.E4M3.F32.PACK_AB_MERGE_C R2, R200, R202, RZ ;  /* 0x000000cac802723e */ /* 0x004fe400048070ff */
[----:B0-----:R-:W-:-:S03]  /*39680*/  F2FP.SATFINITE.E4M3.F32.PACK_AB_MERGE_C R0, R198, R199, RZ ;  /* 0x000000c7c600723e */ /* 0x001fc600048070ff */
[----:B------:R4:W-:Y:S04]  /*39690*/  STL [R1+0x868], R2 ;  /* 0x0008680201007387 */ /* 0x0009e80000100800 */
[----:B------:R0:W-:Y:S01]  /*396a0*/  STL [R1+0x864], R0 ;  /* 0x0008640001007387 */ /* 0x0001e20000100800 */
[----:B---3--:R-:W-:Y:S02]  /*396b0*/  F2FP.SATFINITE.E4M3.F32.PACK_AB_MERGE_C R3, R196, R197, RZ ;  /* 0x000000c5c403723e */ /* 0x008fe400048070ff */
[----:B----4-:R-:W-:-:S03]  /*396c0*/  F2FP.SATFINITE.E4M3.F32.PACK_AB_MERGE_C R2, R194, R195, RZ ;  /* 0x000000c3c202723e */ /* 0x010fc600048070ff */
[----:B------:R1:W-:Y:S01]  /*396d0*/  STL [R1+0x860], R3 ;  /* 0x0008600301007387 */ /* 0x0003e20000100800 */
[----:B0-----:R-:W-:-:S03]  /*396e0*/  F2FP.SATFINITE.E4M3.F32.PACK_AB_MERGE_C R0, R192, R193, RZ ;  /* 0x000000c1c000723e */ /* 0x001fc600048070ff */
[----:B------:R0:W-:Y:S04]  /*396f0*/  STL [R1+0x85c], R2 ;  /* 0x00085c0201007387 */ /* 0x0001e80000100800 */
[----:B------:R2:W-:Y:S01]  /*39700*/  STL [R1+0x858], R0 ;  /* 0x0008580001007387 */ /* 0x0005e20000100800 */
[----:B-1----:R-:W-:Y:S02]  /*39710*/  F2FP.SATFINITE.E4M3.F32.PACK_AB_MERGE_C R3, R190, R191, RZ ;  /* 0x000000bfbe03723e */ /* 0x002fe400048070ff */
[----:B0-----:R-:W-:-:S03]  /*39720*/  F2FP.SATFINITE.E4M3.F32.PACK_AB_MERGE_C R2, R188, R189, RZ ;  /* 0x000000bdbc02723e */ /* 0x001fc600048070ff */
[----:B------:R0:W-:Y:S01]  /*39730*/  STL [R1+0x850], R3 ;  /* 0x0008500301007387 */ /* 0x0001e20000100800 */
[----:B--2---:R-:W-:-:S03]  /*39740*/  F2FP.SATFINITE.E4M3.F32.PACK_AB_MERGE_C R0, R186, R187, RZ ;  /* 0x000000bbba00723e */ /* 0x004fc600048070ff */
[----:B------:R1:W-:Y:S04]  /*39750*/  STL [R1+0x854], R2 ;  /* 0x0008540201007387 */ /* 0x0003e80000100800 */
[----:B------:R2:W-:Y:S01]  /*39760*/  STL [R1+0x84c], R0 ;  /* 0x00084c0001007387 */ /* 0x0005e20000100800 */
[----:B0-----:R-:W-:Y:S02]  /*39770*/  F2FP.SATFINITE.E4M3.F32.PACK_AB_MERGE_C R3, R184, R185, RZ ;  /* 0x000000b9b803723e */ /* 0x001fe400048070ff */
[----:B-1----:R-:W-:-:S03]  /*39780*/  F2FP.SATFINITE.E4M3.F32.PACK_AB_MERGE_C R2, R182, R183, RZ ;  /* 0x000000b7b602723e */ /* 0x002fc600048070ff */
        /* <DEDUP_REMOVED lines=30> */
[----:B------:R-:W-:Y:S01]  /*39970*/  STL [R1+0x80c], R3 ;  /* 0x00080c0301007387 */ /* 0x000fe20000100800 */
[----:B--2---:R-:W-:-:S03]  /*39980*/  F2FP.SATFINITE.E4M3.F32.PACK_AB_MERGE_C R0, R22, R23, RZ ;  /* 0x000000171600723e */ /* 0x004fc600048070ff */
[----:B------:R-:W-:Y:S04]  /*39990*/  STL [R1+0x808], R2 ;  /* 0x0008080201007387 */ /* 0x000fe80000100800 */
[----:B------:R0:W-:Y:S04]  /*399a0*/  STL [R1+0x804], R0 ;  /* 0x0008040001007387 */ /* 0x0001e80000100800 */
[----:B------:R-:W2:Y:S04]  /*399b0*/  LDL.LU R204, [R1+0x608] ;  /* 0x0006080001cc7983 */ /* 0x000ea80000300800 */
[----:B------:R-:W2:Y:S01]  /*399c0*/  LDL.LU R200, [R1+0x60c] ;  /* 0x00060c0001c87983 */ /* 0x000ea20000300800 */
[----:B0-----:R-:W-:-:S05]  /*399d0*/  F2FP.SATFINITE.E4M3.F32.PACK_AB_MERGE_C R0, R6, R7, RZ ;  /* 0x000000070600723e */ /* 0x001fca00048070ff */
        /* <DEDUP_REMOVED lines=115> */
[----:B------:R-:W-:Y:S01]  /*3a110*/  STL [R1+0x6b4], R2 ;  /* 0x0006b40201007387 */ /* 0x000fe20000100800 */
[----:B0-----:R-:W-:Y:S02]  /*3a120*/  F2FP.SATFINITE.E4M3.F32.PACK_AB_MERGE_C R0, R10, R11, RZ ;  /* 0x0000000b0a00723e */ /* 0x001fe400048070ff */
[----:B------:R-:W-:-:S05]  /*3a130*/  F2FP.SATFINITE.E4M3.F32.PACK_AB_MERGE_C R238, R8, R9, RZ ;  /* 0x0000000908ee723e */ /* 0x000fca00048070ff */
        /* <DEDUP_REMOVED lines=8> */
[----:B------:R-:W0:Y:S04]  /*3a1c0*/  LDL.LU R179, [R1+0x708] ;  /* 0x0007080001b37983 */ /* 0x000e280000300800 */
[----:B------:R-:W0:Y:S04]  /*3a1d0*/  LDL.LU R178, [R1+0x70c] ;  /* 0x00070c0001b27983 */ /* 0x000e280000300800 */
        /* <DEDUP_REMOVED lines=39> */
[----:B------:R-:W-:Y:S01]  /*3a450*/  STL [R1+0x64c], R2 ;  /* 0x00064c0201007387 */ /* 0x000fe20000100800 */
[----:B0-----:R-:W-:Y:S02]  /*3a460*/  F2FP.SATFINITE.E4M3.F32.PACK_AB_MERGE_C R0, R178, R179, RZ ;  /* 0x000000b3b200723e */ /* 0x001fe400048070ff */
[----:B----4-:R-:W-:-:S05]  /*3a470*/  F2FP.SATFINITE.E4M3.F32.PACK_AB_MERGE_C R237, R176, R177, RZ ;  /* 0x000000b1b0ed723e */ /* 0x010fca00048070ff */
[----:B------:R0:W-:Y:S04]  /*3a480*/  STL [R1+0x2154], R237 ;  /* 0x002154ed01007387 */ /* 0x0001e80000100800 */
[----:B------:R1:W-:Y:S01]  /*3a490*/  STL [R1+0x6c0], R0 ;  /* 0x0006c00001007387 */ /* 0x0003e20000100800 */
[----:B0-----:R-:W-:Y:S02]  /*3a4a0*/  F2FP.SATFINITE.E4M3.F32.PACK_AB_MERGE_C R237, R172, R173, RZ ;  /* 0x000000adaced723e */ /* 0x001fe400048070ff */
[----:B-1----:R-:W-:-:S03]  /*3a4b0*/  F2FP.SATFINITE.E4M3.F32.PACK_AB_MERGE_C R0, R174, R175, RZ ;  /* 0x000000afae00723e */ /* 0x002fc600048070ff */
[----:B------:R0:W-:Y:S01]  /*3a4c0*/  STL [R1+0x215c], R237 ;  /* 0x00215ced01007387 */ /* 0x0001e20000100800 */
[----:B------:R-:W-:-:S03]  /*3a4d0*/  F2FP.SATFINITE.E4M3.F32.PACK_AB_MERGE_C R236, R170, R171, RZ ;  /* 0x000000abaaec723e */ /* 0x000fc600048070ff */
[----:B------:R1:W-:Y:S01]  /*3a4e0*/  STL [R1+0x6b8], R0 ;  /* 0x0006b80001007387 */ /* 0x0003e20000100800 */
[----:B0-----:R-:W-:-:S03]  /*3a4f0*/  F2FP.SATFINITE.E4M3.F32.PACK_AB_MERGE_C R237, R168, R169, RZ ;  /* 0x000000a9a8ed723e */ /* 0x001fc600048070ff */
[----:B------:R0:W-:Y:S01]  /*3a500*/  STL [R1+0x2160], R236 ;  /* 0x002160ec01007387 */ /* 0x0001e20000100800 */
[----:B------:R-:W-:-:S03]  /*3a510*/  F2FP.SATFINITE.E4M3.F32.PACK_AB_MERGE_C R235, R166, R167, RZ ;  /* 0x000000a7a6eb723e */ /* 0x000fc600048070ff */
[----:B------:R-:W-:Y:S01]  /*3a520*/  STL [R1+0x2164], R237 ;  /* 0x002164ed01007387 */ /* 0x000fe20000100800 */
[----:B------:R-:W-:-:S03]  /*3a530*/  F2FP.SATFINITE.E4M3.F32.PACK_AB_MERGE_C R234, R164, R165, RZ ;  /* 0x000000a5a4ea723e */ /* 0x000fc600048070ff */
[----:B------:R-:W-:Y:S04]  /*3a540*/  STL [R1+0x2168], R235 ;  /* 0x002168eb01007387 */ /* 0x000fe80000100800 */
[----:B------:R-:W-:Y:S01]  /*3a550*/  STL [R1+0x216c], R234 ;  /* 0x00216cea01007387 */ /* 0x000fe20000100800 */
[----:B-1----:R-:W-:Y:S02]  /*3a560*/  F2FP.SATFINITE.E4M3.F32.PACK_AB_MERGE_C R0, R162, R163, RZ ;  /* 0x000000a3a200723e */ /* 0x002fe400048070ff */
[----:B------:R-:W-:-:S05]  /*3a570*/  F2FP.SATFINITE.E4M3.F32.PACK_AB_MERGE_C R233, R160, R161, RZ ;  /* 0x000000a1a0e9723e */ /* 0x000fca00048070ff */
[----:B------:R-:W-:Y:S04]  /*3a580*/  STL [R1+0x2170], R233 ;  /* 0x002170e901007387 */ /* 0x000fe80000100800 */
[----:B------:R1:W-:Y:S01]  /*3a590*/  STL [R1+0x6ac], R0 ;  /* 0x0006ac0001007387 */ /* 0x0003e20000100800 */
[----:B0-----:R-:W-:Y:S02]  /*3a5a0*/  F2FP.SATFINITE.E4M3.F32.PACK_AB_MERGE_C R236, R156, R157, RZ ;  /* 0x0000009d9cec723e */ /* 0x001fe400048070ff */
[----:B-1----:R-:W-:-:S03]  /*3a5b0*/  F2FP.SATFINITE.E4M3.F32.PACK_AB_MERGE_C R0, R158, R159, RZ ;  /* 0x0000009f9e00723e */ /* 0x002fc600048070ff */
[----:B------:R-:W-:Y:S01]  /*3a5c0*/  STL [R1+0x2174], R236 ;  /* 0x002174ec01007387 */ /* 0x000fe20000100800 */
[----:B------:R-:W-:-:S03]  /*3a5d0*/  F2FP.SATFINITE.E4M3.F32.PACK_AB_MERGE_C R232, R154, R155, RZ ;  /* 0x0000009b9ae8723e */ /* 0x000fc600048070ff */
[----:B------:R0:W-:Y:S04]  /*3a5e0*/  STL [R1+0x6a4], R0 ;  /* 0x0006a40001007387 */ /* 0x0001e80000100800 */
[----:B------:R-:W-:Y:S01]  /*3a5f0*/  STL [R1+0x2178], R232 ;  /* 0x002178e801007387 */ /* 0x000fe20000100800 */
[----:B------:R-:W-:-:S05]  /*3a600*/  F2FP.SATFINITE.E4M3.F32.PACK_AB_MERGE_C R2, R10, R11, RZ ;  /* 0x0000000b0a02723e */ /* 0x000fca00048070ff */
[----:B------:R-:W-:Y:S04]  /*3a610*/  STL [R1+0x6b0], R2 ;  /* 0x0006b00201007387 */ /* 0x000fe80000100800 */
        /* <DEDUP_REMOVED lines=12> */
[----:B------:R-:W2:Y:S04]  /*3a6e0*/  LDL.LU R197, [R1+0x7c8] ;  /* 0x0007c80001c57983 */ /* 0x000ea80000300800 */
[----:B------:R-:W2:Y:S04]  /*3a6f0*/  LDL.LU R196, [R1+0x7cc] ;  /* 0x0007cc0001c47983 */ /* 0x000ea80000300800 */
[----:B------:R-:W4:Y:S04]  /*3a700*/  LDL.LU R195, [R1+0x7d0] ;  /* 0x0007d00001c37983 */ /* 0x000f280000300800 */
[----:B------:R-:W4:Y:S04]  /*3a710*/  LDL.LU R194, [R1+0x7d4] ;  /* 0x0007d40001c27983 */ /* 0x000f280000300800 */
        /* <DEDUP_REMOVED lines=60> */
[----:B0-----:R-:W-:-:S05]  /*3aae0*/  F2FP.SATFINITE.E4M3.F32.PACK_AB_MERGE_C R0, R182, R183, RZ ;  /* 0x000000b7b600723e */ /* 0x001fca00048070ff */
[----:B------:R0:W-:Y:S01]  /*3aaf0*/  STL [R1+0x688], R0 ;  /* 0x0006880001007387 */ /* 0x0001e20000100800 */
[----:B----4-:R-:W-:Y:S02]  /*3ab00*/  F2FP.SATFINITE.E4M3.F32.PACK_AB_MERGE_C R5, R180, R181, RZ ;  /* 0x000000b5b405723e */ /* 0x010fe400048070ff */
[----:B-1----:R-:W-:-:S03]  /*3ab10*/  F2FP.SATFINITE.E4M3.F32.PACK_AB_MERGE_C R3, R178, R179, RZ ;  /* 0x000000b3b203723e */ /* 0x002fc600048070ff */
        /* <DEDUP_REMOVED lines=39> */
[----:B------:R-:W-:Y:S04]  /*3ad90*/  STL [R1+0x428], R0 ;  /* 0x0004280001007387 */ /* 0x000fe80000100800 */
        /* <DEDUP_REMOVED lines=94> */
[----:B--2---:R-:W-:-:S02]  /*3b380*/  F2FP.SATFINITE.E4M3.F32.PACK_AB_MERGE_C R241, R250, R251, RZ ;  /* 0x000000fbfaf1723e */ /* 0x004fc400048070ff */
[----:B---3--:R-:W-:Y:S02]  /*3b390*/  F2FP.SATFINITE.E4M3.F32.PACK_AB_MERGE_C R242, R247, R249, RZ ;  /* 0x000000f9f7f2723e */ /* 0x008fe400048070ff */
[----:B----4-:R-:W-:Y:S01]  /*3b3a0*/  F2FP.SATFINITE.E4M3.F32.PACK_AB_MERGE_C R240, R244, R246, RZ ;  /* 0x000000f6f4f0723e */ /* 0x010fe200048070ff */
[----:B------:R0:W-:Y:S01]  /*3b3b0*/  STL [R1+0x2138], R241 ;  /* 0x002138f101007387 */ /* 0x0001e20000100800 */
[----:B------:R-:W-:-:S03]  /*3b3c0*/  F2FP.SATFINITE.E4M3.F32.PACK_AB_MERGE_C R239, R230, R231, RZ ;  /* 0x000000e7e6ef723e */ /* 0x000fc600048070ff */
[----:B------:R-:W-:Y:S01]  /*3b3d0*/  STL [R1+0x213c], R242 ;  /* 0x00213cf201007387 */ /* 0x000fe20000100800 */
[----:B0-----:R-:W-:-:S03]  /*3b3e0*/  F2FP.SATFINITE.E4M3.F32.PACK_AB_MERGE_C R241, R228, R229, RZ ;  /* 0x000000e5e4f1723e */ /* 0x001fc600048070ff */
[----:B------:R0:W-:Y:S04]  /*3b3f0*/  STL [R1+0x2140], R240 ;  /* 0x002140f001007387 */ /* 0x0001e80000100800 */
[----:B------:R-:W-:Y:S04]  /*3b400*/  STL [R1+0x2144], R239 ;  /* 0x002144ef01007387 */ /* 0x000fe80000100800 */
        /* <DEDUP_REMOVED lines=11> */
[----:B------:R-:W4:Y:S01]  /*3b4c0*/  LDL.LU R91, [R1+0x228] ;  /* 0x00022800015b7983 */ /* 0x000f220000300800 */
[----:B0-----:R-:W-:-:S03]  /*3b4d0*/  F2FP.SATFINITE.E4M3.F32.PACK_AB_MERGE_C R240, R226, R227, RZ ;  /* 0x000000e3e2f0723e */ /* 0x001fc600048070ff */
[----:B------:R-:W4:Y:S04]  /*3b4e0*/  LDL.LU R229, [R1+0x22c] ;  /* 0x00022c0001e57983 */ /* 0x000f280000300800 */
[----:B------:R-:W4:Y:S04]  /*3b4f0*/  LDL.LU R0, [R1+0x230] ;  /* 0x0002300001007983 */ /* 0x000f280000300800 */
[----:B------:R-:W4:Y:S04]  /*3b500*/  LDL.LU R228, [R1+0x234] ;  /* 0x0002340001e47983 */ /* 0x000f280000300800 */
[----:B------:R-:W4:Y:S01]  /*3b510*/  LDL.LU R150, [R1+0x238] ;  /* 0x0002380001967983 */ /* 0x000f220000300800 */
[----:B-1----:R-:W-:-:S03]  /*3b520*/  F2FP.SATFINITE.E4M3.F32.PACK_AB_MERGE_C R241, R222, R223, RZ ;  /* 0x000000dfdef1723e */ /* 0x002fc600048070ff */
        /* <DEDUP_REMOVED lines=149> */
[----:B------:R-:W4:Y:S04]  /*3be80*/  LDL.LU R95, [R1] ;  /* 0x00000000015f7983 */ /* 0x000f280000300800 */
[----:B------:R-:W4:Y:S04]  /*3be90*/  LDL.LU R92, [R1+0x4] ;  /* 0x00000400015c7983 */ /* 0x000f280000300800 */
[----:B------:R-:W4:Y:S04]  /*3bea0*/  LDL.LU R93, [R1+0x8] ;  /* 0x00000800015d7983 */ /* 0x000f280000300800 */
[----:B------:R-:W4:Y:S01]  /*3beb0*/  LDL.LU R90, [R1+0xc] ;  /* 0x00000c00015a7983 */ /* 0x000f220000300800 */
[----:B--2---:R-:W-:-:S02]  /*3bec0*/  F2FP.SATFINITE.E4M3.F32.PACK_AB_MERGE_C R3, R3, R84, RZ ;  /* 0x000000540303723e */ /* 0x004fc400048070ff */
[----:B---3--:R-:W-:Y:S01]  /*3bed0*/  F2FP.SATFINITE.E4M3.F32.PACK_AB_MERGE_C R5, R5, R87, RZ ;  /* 0x000000570505723e */ /* 0x008fe200048070ff */
[----:B------:R-:W2:Y:S01]  /*3bee0*/  LDL.LU R84, [R1+0x2288] ;  /* 0x0022880001547983 */ /* 0x000ea20000300800 */
[----:B----4-:R-:W-:Y:S02]  /*3bef0*/  F2FP.SATFINITE.E4M3.F32.PACK_AB_MERGE_C R252, R252, R86, RZ ;  /* 0x00000056fcfc723e */ /* 0x010fe400048070ff */
[----:B------:R-:W-:Y:S01]  /*3bf00*/  F2FP.SATFINITE.E4M3.F32.PACK_AB_MERGE_C R251, R251, R89, RZ ;  /* 0x00000059fbfb723e */ /* 0x000fe200048070ff */
[----:B------:R-:W3:Y:S01]  /*3bf10*/  LDL.LU R87, [R1+0x2284] ;  /* 0x0022840001577983 */ /* 0x000ee20000300800 */
[----:B------:R-:W-:-:S03]  /*3bf20*/  F2FP.SATFINITE.E4M3.F32.PACK_AB_MERGE_C R250, R250, R88, RZ ;  /* 0x00000058fafa723e */ /* 0x000fc600048070ff */
[----:B------:R-:W3:Y:S01]  /*3bf30*/  LDL.LU R86, [R1+0x2280] ;  /* 0x0022800001567983 */ /* 0x000ee20000300800 */
[----:B------:R-:W-:-:S03]  /*3bf40*/  F2FP.SATFINITE.E4M3.F32.PACK_AB_MERGE_C R229, R229, R91, RZ ;  /* 0x0000005be5e5723e */ /* 0x000fc600048070ff */
[----:B------:R-:W4:Y:S01]  /*3bf50*/  LDL.LU R89, [R1+0x227c] ;  /* 0x00227c0001597983 */ /* 0x000f220000300800 */
[----:B------:R-:W-:-:S03]  /*3bf60*/  F2FP.SATFINITE.E4M3.F32.PACK_AB_MERGE_C R228, R228, R0, RZ ;  /* 0x00000000e4e4723e */ /* 0x000fc600048070ff */
[----:B------:R-:W4:Y:S01]  /*3bf70*/  LDL.LU R88, [R1+0x2278] ;  /* 0x0022780001587983 */ /* 0x000f220000300800 */
[----:B------:R-:W-:-:S03]  /*3bf80*/  F2FP.SATFINITE.E4M3.F32.PACK_AB_MERGE_C R227, R227, R150, RZ ;  /* 0x00000096e3e3723e */ /* 0x000fc600048070ff */
[----:B------:R-:W4:Y:S01]  /*3bf90*/  LDL.LU R91, [R1+0x2274] ;  /* 0x00227400015b7983 */ /* 0x000f220000300800 */
[----:B------:R-:W-:-:S03]  /*3bfa0*/  F2FP.SATFINITE.E4M3.F32.PACK_AB_MERGE_C R226, R226, R151, RZ ;  /* 0x00000097e2e2723e */ /* 0x000fc600048070ff */
[----:B------:R-:W2:Y:S01]  /*3bfb0*/  LDL.LU R0, [R1+0x10] ;  /* 0x0000100001007983 */ /* 0x000ea20000300800 */
[----:B------:R-:W-:Y:S02]  /*3bfc0*/  F2FP.SATFINITE.E4M3.F32.PACK_AB_MERGE_C R223, R223, R148, RZ ;  /* 0x00000094dfdf723e */ /* 0x000fe400048070ff */
[----:B------:R-:W-:Y:S02]  /*3bfd0*/  F2FP.SATFINITE.E4M3.F32.PACK_AB_MERGE_C R222, R222, R149, RZ ;  /* 0x00000095dede723e */ /* 0x000fe400048070ff */
[----:B------:R-:W-:Y:S02]  /*3bfe0*/  F2FP.SATFINITE.E4M3.F32.PACK_AB_MERGE_C R219, R219, R146, RZ ;  /* 0x00000092dbdb723e */ /* 0x000fe400048070ff */
[----:B------:R-:W-:Y:S02]  /*3bff0*/  F2FP.SATFINITE.E4M3.F32.PACK_AB_MERGE_C R218, R218, R147, RZ ;  /* 0x00000093dada723e */ /* 0x000fe400048070ff */
[----:B------:R-:W-:Y:S02]  /*3c000*/  F2FP.SATFINITE.E4M3.F32.PACK_AB_MERGE_C R217, R217, R144, RZ ;  /* 0x00000090d9d9723e */ /* 0x000fe400048070ff */
[----:B------:R-:W-:-:S02]  /*3c010*/  F2FP.SATFINITE.E4M3.F32.PACK_AB_MERGE_C R230, R230, R145, RZ ;  /* 0x00000091e6e6723e */ /* 0x000fc400048070ff */
        /* <DEDUP_REMOVED lines=43> */
[----:B------:R-:W-:-:S05]  /*3c2d0*/  F2FP.SATFINITE.E4M3.F32.PACK_AB_MERGE_C R92, R92, R95, RZ ;  /* 0x0000005f5c5c723e */ /* 0x000fca00048070ff */
[----:B------:R0:W-:Y:S01]  /*3c2e0*/  STL [R1+0x710], R92 ;  /* 0x0007105c01007387 */ /* 0x0001e20000100800 */
[----:B------:R-:W-:-:S03]  /*3c2f0*/  F2FP.SATFINITE.E4M3.F32.PACK_AB_MERGE_C R90, R90, R93, RZ ;  /* 0x0000005d5a5a723e */ /* 0x000fc600048070ff */
        /* <DEDUP_REMOVED lines=67> */
[----:B-1----:R-:W4:Y:S01]  /*3c730*/  LDL.LU R90, [R1+0x104] ;  /* 0x00010400015a7983 */ /* 0x002f220000300800 */
[----:B--2---:R-:W-:-:S05]  /*3c740*/  F2FP.SATFINITE.E4M3.F32.PACK_AB_MERGE_C R0, R150, R0, RZ ;  /* 0x000000009600723e */ /* 0x004fca00048070ff */
[----:B------:R0:W-:Y:S01]  /*3c750*/  STL [R1+0x718], R0 ;  /* 0x0007180001007387 */ /* 0x0001e20000100800 */
[----:B---3--:R-:W-:Y:S02]  /*3c760*/  F2FP.SATFINITE.E4M3.F32.PACK_AB_MERGE_C R148, R148, R151, RZ ;  /* 0x000000979494723e */ /* 0x008fe400048070ff */
[----:B----4-:R-:W-:-:S03]  /*3c770*/  F2FP.SATFINITE.E4M3.F32.PACK_AB_MERGE_C R146, R146, R149, RZ ;  /* 0x000000959292723e */ /* 0x010fc600048070ff */
[----:B------:R-:W-:Y:S01]  /*3c780*/  STL [R1+0x714], R148 ;  /* 0x0007149401007387 */ /* 0x000fe20000100800 */
[----:B0-----:R-:W-:-:S03]  /*3c790*/  F2FP.SATFINITE.E4M3.F32.PACK_AB_MERGE_C R0, R144, R147, RZ ;  /* 0x000000939000723e */ /* 0x001fc600048070ff */
[----:B------:R-:W-:Y:S04]  /*3c7a0*/  STL [R1+0x728], R146 ;  /* 0x0007289201007387 */ /* 0x000fe80000100800 */
[----:B------:R0:W-:Y:S01]  /*3c7b0*/  STL [R1+0x724], R0 ;  /* 0x0007240001007387 */ /* 0x0001e20000100800 */
[----:B------:R-:W-:Y:S02]  /*3c7c0*/  F2FP.SATFINITE.E4M3.F32.PACK_AB_MERGE_C R142, R142, R145, RZ ;  /* 0x000000918e8e723e */ /* 0x000fe400048070ff */
[----:B------:R-:W-:-:S03]  /*3c7d0*/  F2FP.SATFINITE.E4M3.F32.PACK_AB_MERGE_C R140, R140, R143, RZ ;  /* 0x0000008f8c8c723e */ /* 0x000fc600048070ff */
        /* <DEDUP_REMOVED lines=46> */
[----:B------:R-:W-:-:S05]  /*3cac0*/  F2FP.SATFINITE.E4M3.F32.PACK_AB_MERGE_C R94, R94, R97, RZ ;  /* 0x000000615e5e723e */ /* 0x000fca00048070ff */
[----:B------:R-:W-:Y:S01]  /*3cad0*/  STL [R1+0x7f8], R94 ;  /* 0x0007f85e01007387 */ /* 0x000fe20000100800 */
[----:B------:R-:W-:Y:S02]  /*3cae0*/  F2FP.SATFINITE.E4M3.F32.PACK_AB_MERGE_C R92, R92, R95, RZ ;  /* 0x0000005f5c5c723e */ /* 0x000fe400048070ff */
[----:B0-----:R-:W-:Y:S02]  /*3caf0*/  F2FP.SATFINITE.E4M3.F32.PACK_AB_MERGE_C R0, R90, R93, RZ ;  /* 0x0000005d5a00723e */ /* 0x001fe400048070ff */
[----:B------:R-:W2:Y:S04]  /*3cb00*/  LDL.LU R90, [R1+0x108] ;  /* 0x00010800015a7983 */ /* 0x000ea80000300800 */
[----:B------:R0:W-:Y:S04]  /*3cb10*/  STL [R1+0x7f4], R92 ;  /* 0x0007f45c01007387 */ /* 0x0001e80000100800 */
[----:B------:R-:W2:Y:S04]  /*3cb20*/  LDL.LU R93, [R1+0x10c] ;  /* 0x00010c00015d7983 */ /* 0x000ea80000300800 */
[----:B------:R1:W-:Y:S04]  /*3cb30*/  STL [R1+0x8f4], R0 ;  /* 0x0008f40001007387 */ /* 0x0003e80000100800 */
[----:B0-----:R-:W3:Y:S04]  /*3cb40*/  LDL.LU R92, [R1+0x110] ;  /* 0x00011000015c7983 */ /* 0x001ee80000300800 */
        /* <DEDUP_REMOVED lines=58> */
[----:B-1----:R-:W4:Y:S01]  /*3cef0*/  LDL.LU R0, [R1+0x1fc] ;  /* 0x0001fc0001007983 */ /* 0x002f220000300800 */
[----:B--2---:R-:W-:-:S03]  /*3cf00*/  F2FP.SATFINITE.E4M3.F32.PACK_AB_MERGE_C R93, R93, R90, RZ ;  /* 0x0000005a5d5d723e */ /* 0x004fc600048070ff */
[----:B------:R-:W2:Y:S04]  /*3cf10*/  LDL.LU R90, [R1+0x2270] ;  /* 0x00227000015a7983 */ /* 0x000ea80000300800 */
[----:B------:R0:W-:Y:S01]  /*3cf20*/  STL [R1+0x8f0], R93 ;  /* 0x0008f05d01007387 */ /* 0x0001e20000100800 */
[----:B---3--:R-:W-:-:S03]  /*3cf30*/  F2FP.SATFINITE.E4M3.F32.PACK_AB_MERGE_C R95, R95, R92, RZ ;  /* 0x0000005c5f5f723e */ /* 0x008fc600048070ff */
[----:B0-----:R-:W3:Y:S01]  /*3cf40*/  LDL.LU R93, [R1+0x226c] ;  /* 0x00226c00015d7983 */ /* 0x001ee20000300800 */
[----:B----4-:R-:W-:-:S03]  /*3cf50*/  F2FP.SATFINITE.E4M3.F32.PACK_AB_MERGE_C R97, R97, R94, RZ ;  /* 0x0000005e6161723e */ /* 0x010fc600048070ff */
[----:B------:R-:W3:Y:S04]  /*3cf60*/  LDL.LU R92, [R1+0x2268] ;  /* 0x00226800015c7983 */ /* 0x000ee80000300800 */
[----:B------:R0:W-:Y:S01]  /*3cf70*/  STL [R1+0x904], R95 ;  /* 0x0009045f01007387 */ /* 0x0001e20000100800 */
[----:B------:R-:W-:-:S03]  /*3cf80*/  F2FP.SATFINITE.E4M3.F32.PACK_AB_MERGE_C R99, R99, R96, RZ ;  /* 0x000000606363723e */ /* 0x000fc600048070ff */
[----:B0-----:R-:W4:Y:S01]  /*3cf90*/  LDL.LU R95, [R1+0x2264] ;  /* 0x00226400015f7983 */ /* 0x001f220000300800 */
[----:B------:R-:W-:-:S03]  /*3cfa0*/  F2FP.SATFINITE.E4M3.F32.PACK_AB_MERGE_C R101, R101, R98, RZ ;  /* 0x000000626565723e */ /* 0x000fc600048070ff */
[----:B------:R-:W4:Y:S04]  /*3cfb0*/  LDL.LU R94, [R1+0x2260] ;  /* 0x00226000015e7983 */ /* 0x000f280000300800 */
[----:B------:R0:W-:Y:S01]  /*3cfc0*/  STL [R1+0x900], R97 ;  /* 0x0009006101007387 */ /* 0x0001e20000100800 */
[----:B------:R-:W-:-:S03]  /*3cfd0*/  F2FP.SATFINITE.E4M3.F32.PACK_AB_MERGE_C R103, R103, R100, RZ ;  /* 0x000000646767723e */ /* 0x000fc600048070ff */
[----:B0-----:R-:W4:Y:S04]  /*3cfe0*/  LDL.LU R97, [R1+0x225c] ;  /* 0x00225c0001617983 */ /* 0x001f280000300800 */
[----:B------:R-:W4:Y:S04]  /*3cff0*/  LDL.LU R96, [R1+0x2258] ;  /* 0x0022580001607983 */ /* 0x000f280000300800 */
[----:B------:R0:W-:Y:S01]  /*3d000*/  STL [R1+0x914], R99 ;  /* 0x0009146301007387 */ /* 0x0001e20000100800 */
[----:B------:R-:W-:Y:S02]  /*3d010*/  F2FP.SATFINITE.E4M3.F32.PACK_AB_MERGE_C R105, R105, R102, RZ ;  /* 0x000000666969723e */ /* 0x000fe400048070ff */
[----:B------:R-:W-:Y:S01]  /*3d020*/  F2FP.SATFINITE.E4M3.F32.PACK_AB_MERGE_C R107, R107, R104, RZ ;  /* 0x000000686b6b723e */ /* 0x000fe200048070ff */
[----:B0-----:R-:W4:Y:S04]  /*3d030*/  LDL.LU R99, [R1+0x2254] ;  /* 0x0022540001637983 */ /* 0x001f280000300800 */
[----:B------:R-:W4:Y:S04]  /*3d040*/  LDL.LU R98, [R1+0x2250] ;  /* 0x0022500001627983 */ /* 0x000f280000300800 */
[----:B------:R0:W-:Y:S01]  /*3d050*/  STL [R1+0x910], R101 ;  /* 0x0009106501007387 */ /* 0x0001e20000100800 */
[----:B------:R-:W-:-:S03]  /*3d060*/  F2FP.SATFINITE.E4M3.F32.PACK_AB_MERGE_C R109, R109, R106, RZ ;  /* 0x0000006a6d6d723e */ /* 0x000fc600048070ff */
        /* <DEDUP_REMOVED lines=90> */
[----:B------:R0:W-:Y:S04]  /*3d610*/  STL [R1+0x9a4], R147 ;  /* 0x0009a49301007387 */ /* 0x0001e80000100800 */
[----:B0-----:R-:W4:Y:S04]  /*3d620*/  LDL.LU R147, [R1+0x2194] ;  /* 0x0021940001937983 */ /* 0x001f280000300800 */
[----:B------:R-:W4:Y:S04]  /*3d630*/  LDL.LU R146, [R1+0x2190] ;  /* 0x0021900001927983 */ /* 0x000f280000300800 */
[----:B------:R0:W-:Y:S04]  /*3d640*/  STL [R1+0x9a0], R149 ;  /* 0x0009a09501007387 */ /* 0x0001e80000100800 */
[----:B0-----:R-:W4:Y:S04]  /*3d650*/  LDL.LU R149, [R1+0x218c] ;  /* 0x00218c0001957983 */ /* 0x001f280000300800 */
[----:B------:R-:W4:Y:S04]  /*3d660*/  LDL.LU R148, [R1+0x2188] ;  /* 0x0021880001947983 */ /* 0x000f280000300800 */
[----:B------:R0:W-:Y:S04]  /*3d670*/  STL [R1+0x9ac], R151 ;  /* 0x0009ac9701007387 */ /* 0x0001e80000100800 */
[----:B0-----:R-:W4:Y:S04]  /*3d680*/  LDL.LU R151, [R1+0x2184] ;  /* 0x0021840001977983 */ /* 0x001f280000300800 */
[----:B------:R-:W4:Y:S01]  /*3d690*/  LDL.LU R150, [R1+0x2180] ;  /* 0x0021800001967983 */ /* 0x000f220000300800 */
[----:B------:R-:W-:-:S03]  /*3d6a0*/  F2FP.SATFINITE.E4M3.F32.PACK_AB_MERGE_C R25, R29, R28, RZ ;  /* 0x0000001c1d19723e */ /* 0x000fc600048070ff */
[----:B------:R0:W-:Y:S04]  /*3d6b0*/  STL [R1+0x9a8], R0 ;  /* 0x0009a80001007387 */ /* 0x0001e80000100800 */
[----:B0-----:R-:W4:Y:S04]  /*3d6c0*/  LDL.LU R0, [R1+0x217c] ;  /* 0x00217c0001007983 */ /* 0x001f280000300800 */
        /* <DEDUP_REMOVED lines=64> */
[----:B---3--:R-:W-:-:S03]  /*3dad0*/  F2FP.SATFINITE.E4M3.F32.PACK_AB_MERGE_C R26, R93, R92, RZ ;  /* 0x0000005c5d1a723e */ /* 0x008fc600048070ff */
[----:B------:R0:W-:Y:S01]  /*3dae0*/  STL [R1+0x7a4], R24 ;  /* 0x0007a41801007387 */ /* 0x0001e20000100800 */
[----:B----4-:R-:W-:-:S03]  /*3daf0*/  F2FP.SATFINITE.E4M3.F32.PACK_AB_MERGE_C R25, R95, R94, RZ ;  /* 0x0000005e5f19723e */ /* 0x010fc600048070ff */
        /* <DEDUP_REMOVED lines=54> */
[----:B------:R-:W-:Y:S04]  /*3de60*/  STL [R1+0x958], R26 ;  /* 0x0009581a01007387 */ /* 0x000fe80000100800 */
[----:B------:R-:W2:Y:S01]  /*3de70*/  LDL.LU R34, [R1+0xc08] ;  /* 0x000c080001227983 */ /* 0x000ea20000300800 */
[----:B0-----:R-:W-:-:S03]  /*3de80*/  F2FP.SATFINITE.E4M3.F32.PACK_AB_MERGE_C R24, R151, R150, RZ ;  /* 0x000000969718723e */ /* 0x001fc600048070ff */
[----:B------:R-:W-:Y:S04]  /*3de90*/  STL [R1+0x96c], R25 ;  /* 0x00096c1901007387 */ /* 0x000fe80000100800 */
[----:B------:R-:W3:Y:S04]  /*3dea0*/  LDL.LU R33, [R1+0xc04] ;  /* 0x000c040001217983 */ /* 0x000ee80000300800 */
[----:B------:R0:W-:Y:S04]  /*3deb0*/  STL [R1+0x968], R24 ;  /* 0x0009681801007387 */ /* 0x0001e80000100800 */
[----:B------:R-:W4:Y:S04]  /*3dec0*/  LDL.LU R32, [R1+0xa04] ;  /* 0x000a040001207983 */ /* 0x000f280000300800 */
[----:B------:R-:W2:Y:S04]  /*3ded0*/  LDL.LU R31, [R1+0xa00] ;  /* 0x000a0000011f7983 */ /* 0x000ea80000300800 */
[----:B------:R-:W2:Y:S01]  /*3dee0*/  LDL.LU R30, [R1+0x804] ;  /* 0x00080400011e7983 */ /* 0x000ea20000300800 */
[C---:B0-----:R-:W-:Y:S01]  /*3def0*/  VIADD R24, R0.reuse, 0xab ;  /* 0x000000ab00187836 */ /* 0x041fe20000000000 */
[----:B------:R-:W-:Y:S01]  /*3df00*/  LOP3.LUT R29, R207, 0xffff, RZ, 0xc0, !PT ;  /* 0x0000ffffcf1d7812 */ /* 0x000fe200078ec0ff */
[----:B------:R-:W-:Y:S01]  /*3df10*/  VIADD R25, R0, 0xaa ;  /* 0x000000aa00197836 */ /* 0x000fe20000000000 */
[----:B------:R-:W-:-:S02]  /*3df20*/  LOP3.LUT R70, R4, 0xffff, RZ, 0xc0, !PT ;  /* 0x0000ffff04467812 */ /* 0x000fc400078ec0ff */
[----:B------:R-:W-:Y:S02]  /*3df30*/  ISETP.GE.AND P1, PT, R24, UR11, PT ;  /* 0x0000000b18007c0c */ /* 0x000fe4000bf26270 */
[----:B------:R-:W-:Y:S02]  /*3df40*/  LOP3.LUT R72, R205, 0xffff, RZ, 0xc0, !PT ;  /* 0x0000ffffcd487812 */ /* 0x000fe400078ec0ff */
[----:B------:R-:W-:Y:S02]  /*3df50*/  LOP3.LUT R35, R204, 0xffff, RZ, 0xc0, !PT ;  /* 0x0000ffffcc237812 */ /* 0x000fe400078ec0ff */
[----:B------:R-:W-:Y:S01]  /*3df60*/  LOP3.LUT R207, R180, 0xffff, RZ, 0xc0, !PT ;  /* 0x0000ffffb4cf7812 */ /* 0x000fe200078ec0ff */
[----:B------:R-:W-:Y:S01]  /*3df70*/  STL [R1+0x10], R29 ;  /* 0x0000101d01007387 */ /* 0x000fe20000100800 */
[----:B------:R-:W-:Y:S01]  /*3df80*/  LOP3.LUT R24, R179, 0xffff, RZ, 0xc0, !PT ;  /* 0x0000ffffb3187812 */ /* 0x000fe200078ec0ff */
[----:B------:R-:W-:Y:S01]  /*3df90*/  ULDC UR11, c[0x0][0x248] ;  /* 0x00009200000b7ab9 */ /* 0x000fe20000000800 */
[----:B------:R-:W-:Y:S01]  /*3dfa0*/  LOP3.LUT R4, R6, 0xffff, RZ, 0xc0, !PT ;  /* 0x0000ffff06047812 */ /* 0x000fe200078ec0ff */
[----:B------:R-:W-:Y:S01]  /*3dfb0*/  STL [R1+0xc], R35 ;  /* 0x00000c2301007387 */ /* 0x000fe20000100800 */
[----:B------:R-:W-:-:S02]  /*3dfc0*/  LOP3.LUT R203, R203, 0xffff, RZ, 0xc0, !PT ;  /* 0x0000ffffcbcb7812 */ /* 0x000fc400078ec0ff */
[----:B------:R-:W-:Y:S02]  /*3dfd0*/  LOP3.LUT R202, R202, 0xffff, RZ, 0xc0, !PT ;  /* 0x0000ffffcaca7812 */ /* 0x000fe400078ec0ff */
[----:B------:R-:W-:Y:S02]  /*3dfe0*/  PRMT R6, R207, 0x3340, R0 ;  /* 0x00003340cf067816 */ /* 0x000fe40000000000 */
[----:B------:R-:W-:Y:S01]  /*3dff0*/  PRMT R26, R70, 0x3340, R72 ;  /* 0x00003340461a7816 */ /* 0x000fe20000000048 */
[----:B------:R0:W-:Y:S01]  /*3e000*/  STL [R1+0x4], R24 ;  /* 0x0000041801007387 */ /* 0x0001e20000100800 */
[----:B------:R-:W-:Y:S02]  /*3e010*/  LOP3.LUT R201, R201, 0xffff, RZ, 0xc0, !PT ;  /* 0x0000ffffc9c97812 */ /* 0x000fe400078ec0ff */
[----:B------:R-:W-:Y:S02]  /*3e020*/  LOP3.LUT R200, R200, 0xffff, RZ, 0xc0, !PT ;  /* 0x0000ffffc8c87812 */ /* 0x000fe400078ec0ff */
[----:B------:R-:W-:Y:S01]  /*3e030*/  LOP3.LUT R71, R7, 0xffff, RZ, 0xc0, !PT ;  /* 0x0000ffff07477812 */ /* 0x000fe200078ec0ff */
[----:B------:R1:W-:Y:S01]  /*3e040*/  STL [R1+0x2100], R4 ;  /* 0x0021000401007387 */ /* 0x0003e20000100800 */
[----:B------:R-:W-:Y:S01]  /*3e050*/  ISETP.GE.AND P0, PT, R25, UR9, PT ;  /* 0x0000000919007c0c */ /* 0x000fe2000bf06270 */
[----:B------:R-:W-:Y:S01]  /*3e060*/  ULDC UR9, c[0x0][0x248] ;  /* 0x0000920000097ab9 */ /* 0x000fe20000000800 */
[----:B------:R-:W-:-:S02]  /*3e070*/  PRMT R25, R4, 0x3340, R0 ;  /* 0x0000334004197816 */ /* 0x000fc40000000000 */
[----:B------:R-:W-:Y:S02]  /*3e080*/  PRMT R7, R24, 0x3340, R0 ;  /* 0x0000334018077816 */ /* 0x000fe40000000000 */
[----:B------:R-:W-:Y:S02]  /*3e090*/  PRMT R27, R203, 0x3340, R202 ;  /* 0x00003340cb1b7816 */ /* 0x000fe400000000ca */
[----:B0-----:R-:W-:Y:S02]  /*3e0a0*/  PRMT R24, R71, 0x3340, R0 ;  /* 0x0000334047187816 */ /* 0x001fe40000000000 */
[----:B-1----:R-:W-:Y:S02]  /*3e0b0*/  PRMT R4, R26, 0x5410, R6 ;  /* 0x000054101a047816 */ /* 0x002fe40000000006 */
[----:B------:R-:W-:Y:S02]  /*3e0c0*/  PRMT R28, R201, 0x3340, R200 ;  /* 0x00003340c91c7816 */ /* 0x000fe400000000c8 */
[----:B------:R-:W-:Y:S01]  /*3e0d0*/  PRMT R29, R29, 0x3340, R35 ;  /* 0x000033401d1d7816 */ /* 0x000fe20000000023 */
[----:B------:R0:W-:Y:S01]  /*3e0e0*/  STL [R1+0xb34], R4 ;  /* 0x000b340401007387 */ /* 0x0001e20000100800 */
[----:B------:R-:W-:-:S02]  /*3e0f0*/  PRMT R7, R27, 0x5410, R7 ;  /* 0x000054101b077816 */ /* 0x000fc40000000007 */
[----:B------:R-:W-:-:S03]  /*3e100*/  PRMT R6, R28, 0x5410, R24 ;  /* 0x000054101c067816 */ /* 0x000fc60000000018 */
[----:B------:R1:W-:Y:S01]  /*3e110*/  STL [R1+0xb30], R7 ;  /* 0x000b300701007387 */ /* 0x0003e20000100800 */
[----:B0-----:R-:W-:-:S03]  /*3e120*/  PRMT R4, R29, 0x5410, R25 ;  /* 0x000054101d047816 */ /* 0x001fc60000000019 */
[----:B------:R0:W-:Y:S04]  /*3e130*/  STL [R1+0xb2c], R6 ;  /* 0x000b2c0601007387 */ /* 0x0001e80000100800 */
[----:B------:R2:W-:Y:S01]  /*3e140*/  STL [R1+0xb28], R4 ;  /* 0x000b280401007387 */ /* 0x0005e20000100800 */
[----:B------:R-:W-:Y:S02]  /*3e150*/  LOP3.LUT R27, R206, 0xffff, RZ, 0xc0, !PT ;  /* 0x0000ffffce1b7812 */ /* 0x000fe400078ec0ff */
[----:B-1----:R-:W-:Y:S02]  /*3e160*/  LOP3.LUT R7, R181, 0xffff, RZ, 0xc0, !PT ;  /* 0x0000ffffb5077812 */ /* 0x002fe400078ec0ff */
[----:B------:R-:W-:Y:S02]  /*3e170*/  LOP3.LUT R182, R182, 0xffff, RZ, 0xc0, !PT ;  /* 0x0000ffffb6b67812 */ /* 0x000fe400078ec0ff */
[----:B------:R-:W-:-:S02]  /*3e180*/  LOP3.LUT R75, R221, 0xffff, RZ, 0xc0, !PT ;  /* 0x0000ffffdd4b7812 */ /* 0x000fc400078ec0ff */
[----:B0-----:R-:W-:Y:S02]  /*3e190*/  PRMT R6, R182, 0x3340, R0 ;  /* 0x00003340b6067816 */ /* 0x001fe40000000000 */
[----:B------:R-:W-:Y:S02]  /*3e1a0*/  LOP3.LUT R221, R8, 0xffff, RZ, 0xc0, !PT ;  /* 0x0000ffff08dd7812 */ /* 0x000fe400078ec0ff */
[----:B---3--:R-:W-:Y:S02]  /*3e1b0*/  LOP3.LUT R73, R33, 0xffff, RZ, 0xc0, !PT ;  /* 0x0000ffff21497812 */ /* 0x008fe400078ec0ff */
[----:B------:R-:W3:Y:S04]  /*3e1c0*/  LDL.LU R33, [R1+0xc14] ;  /* 0x000c140001217983 */ /* 0x000ee80000300800 */
[----:B------:R-:W3:Y:S01]  /*3e1d0*/  LDL.LU R37, [R1+0xc10] ;  /* 0x000c100001257983 */ /* 0x000ee20000300800 */
[----:B----4-:R-:W-:-:S03]  /*3e1e0*/  LOP3.LUT R74, R32, 0xffff, RZ, 0xc0, !PT ;  /* 0x0000ffff204a7812 */ /* 0x010fc600078ec0ff */
[----:B------:R-:W4:Y:S01]  /*3e1f0*/  LDL.LU R36, [R1+0xc0c] ;  /* 0x000c0c0001247983 */ /* 0x000f220000300800 */
[----:B--2---:R-:W-:-:S03]  /*3e200*/  LOP3.LUT R4, R31, 0xffff, RZ, 0xc0, !PT ;  /* 0x0000ffff1f047812 */ /* 0x004fc600078ec0ff */
[----:B------:R-:W2:Y:S01]  /*3e210*/  LDL.LU R32, [R1+0xa08] ;  /* 0x000a080001207983 */ /* 0x000ea20000300800 */
[----:B------:R-:W-:-:S03]  /*3e220*/  LOP3.LUT R204, R34, 0xffff, RZ, 0xc0, !PT ;  /* 0x0000ffff22cc7812 */ /* 0x000fc600078ec0ff */
[----:B------:R-:W4:Y:S04]  /*3e230*/  LDL.LU R35, [R1+0x810] ;  /* 0x0008100001237983 */ /* 0x000f280000300800 */
[----:B------:R-:W-:Y:S04]  /*3e240*/  STL [R1+0x20], R4 ;  /* 0x0000200401007387 */ /* 0x000fe80000100800 */
[----:B------:R-:W4:Y:S04]  /*3e250*/  LDL.LU R34, [R1+0x80c] ;  /* 0x00080c0001227983 */ /* 0x000f280000300800 */
[----:B------:R-:W4:Y:S01]  /*3e260*/  LDL.LU R31, [R1+0x808] ;  /* 0x00080800011f7983 */ /* 0x000f220000300800 */
[----:B------:R-:W-:-:S03]  /*3e270*/  LOP3.LUT R205, R30, 0xffff, RZ, 0xc0, !PT ;  /* 0x0000ffff1ecd7812 */ /* 0x000fc600078ec0ff */
[----:B------:R-:W-:Y:S01]  /*3e280*/  STL [R1+0x18], R27 ;  /* 0x0000181b01007387 */ /* 0x000fe20000100800 */
[----:B------:R-:W-:Y:S02]  /*3e290*/  PRMT R24, R204, 0x3340, R205 ;  /* 0x00003340cc187816 */ /* 0x000fe400000000cd */
[----:B------:R-:W-:Y:S01]  /*3e2a0*/  PRMT R25, R73, 0x3340, R75 ;  /* 0x0000334049197816 */ /* 0x000fe2000000004b */
[----:B------:R0:W-:Y:S01]  /*3e2b0*/  STL [R1+0x14], R7 ;  /* 0x0000140701007387 */ /* 0x0001e20000100800 */
[----:B------:R-:W-:Y:S02]  /*3e2c0*/  PRMT R6, R24, 0x5410, R6 ;  /* 0x0000541018067816 */ /* 0x000fe40000000006 */
[----:B0-----:R-:W-:Y:S01]  /*3e2d0*/  PRMT R7, R7, 0x3340, R0 ;  /* 0x0000334007077816 */ /* 0x001fe20000000000 */
[----:B------:R-:W-:Y:S03]  /*3e2e0*/  STL [R1+0x2104], R221 ;  /* 0x002104dd01007387 */ /* 0x000fe60000100800 */
[----:B------:R-:W-:Y:S01]  /*3e2f0*/  PRMT R7, R25, 0x5410, R7 ;  /* 0x0000541019077816 */ /* 0x000fe20000000007 */
[----:B------:R0:W-:Y:S04]  /*3e300*/  STL [R1+0xb24], R6 ;  /* 0x000b240601007387 */ /* 0x0001e80000100800 */
[----:B------:R1:W-:Y:S04]  /*3e310*/  STL [R1+0xb20], R7 ;  /* 0x000b200701007387 */ /* 0x0003e80000100800 */
[----:B------:R-:W4:Y:S01]  /*3e320*/  LDL.LU R30, [R1+0xc20] ;  /* 0x000c2000011e7983 */ /* 0x000f220000300800 */
[----:B------:R-:W-:-:S02]  /*3e330*/  LOP3.LUT R76, R245, 0xffff, RZ, 0xc0, !PT ;  /* 0x0000fffff54c7812 */ /* 0x000fc400078ec0ff */
[----:B------:R-:W-:Y:S02]  /*3e340*/  LOP3.LUT R206, R9, 0xffff, RZ, 0xc0, !PT ;  /* 0x0000ffff09ce7812 */ /* 0x000fe400078ec0ff */
[----:B------:R-:W-:Y:S02]  /*3e350*/  PRMT R26, R74, 0x3340, R76 ;  /* 0x000033404a1a7816 */ /* 0x000fe4000000004c */
[--C-:B------:R-:W-:Y:S02]  /*3e360*/  PRMT R8, R206, 0x3340, R0.reuse ;  /* 0x00003340ce087816 */ /* 0x100fe40000000000 */
[----:B------:R-:W-:Y:S02]  /*3e370*/  PRMT R9, R221, 0x3340, R0 ;  /* 0x00003340dd097816 */ /* 0x000fe40000000000 */
[----:B------:R-:W-:Y:S02]  /*3e380*/  PRMT R27, R4, 0x3340, R27 ;  /* 0x00003340041b7816 */ /* 0x000fe4000000001b */
[----:B------:R-:W-:-:S02]  /*3e390*/  PRMT R4, R26, 0x5410, R8 ;  /* 0x000054101a047816 */ /* 0x000fc40000000008 */
[----:B0-----:R-:W-:-:S03]  /*3e3a0*/  PRMT R6, R27, 0x5410, R9 ;  /* 0x000054101b067816 */ /* 0x001fc60000000009 */
[----:B------:R-:W-:Y:S04]  /*3e3b0*/  STL [R1+0xb1c], R4 ;  /* 0x000b1c0401007387 */ /* 0x000fe80000100800 */
[----:B------:R0:W-:Y:S01]  /*3e3c0*/  STL [R1+0xb18], R6 ;  /* 0x000b180601007387 */ /* 0x0001e20000100800 */
[----:B------:R-:W-:Y:S02]  /*3e3d0*/  LOP3.LUT R184, R184, 0xffff, RZ, 0xc0, !PT ;  /* 0x0000ffffb8b87812 */ /* 0x000fe400078ec0ff */
[----:B------:R-:W-:Y:S02]  /*3e3e0*/  LOP3.LUT R183, R183, 0xffff, RZ, 0xc0, !PT ;  /* 0x0000ffffb7b77812 */ /* 0x000fe400078ec0ff */
[----:B------:R-:W-:Y:S02]  /*3e3f0*/  LOP3.LUT R27, R248, 0xffff, RZ, 0xc0, !PT ;  /* 0x0000fffff81b7812 */ /* 0x000fe400078ec0ff */
[----:B------:R-:W-:-:S02]  /*3e400*/  LOP3.LUT R181, R11, 0xffff, RZ, 0xc0, !PT ;  /* 0x0000ffff0bb57812 */ /* 0x000fc400078ec0ff */
[--C-:B-1----:R-:W-:Y:S02]  /*3e410*/  PRMT R7, R183, 0x3340, R0.reuse ;  /* 0x00003340b7077816 */ /* 0x102fe40000000000 */
[--C-:B0-----:R-:W-:Y:S02]  /*3e420*/  PRMT R6, R184, 0x3340, R0.reuse ;  /* 0x00003340b8067816 */ /* 0x101fe40000000000 */
[----:B------:R-:W-:Y:S02]  /*3e430*/  PRMT R8, R181, 0x3340, R0 ;  /* 0x00003340b5087816 */ /* 0x000fe40000000000 */
[----:B------:R-:W-:Y:S02]  /*3e440*/  LOP3.LUT R9, R186, 0xffff, RZ, 0xc0, !PT ;  /* 0x0000ffffba097812 */ /* 0x000fe400078ec0ff */
[----:B---3--:R-:W-:Y:S02]  /*3e450*/  LOP3.LUT R4, R33, 0xffff, RZ, 0xc0, !PT ;  /* 0x0000ffff21047812 */ /* 0x008fe400078ec0ff */
[----:B------:R-:W3:Y:S04]  /*3e460*/  LDL.LU R33, [R1+0xc1c] ;  /* 0x000c1c0001217983 */ /* 0x000ee80000300800 */
[----:B------:R-:W-:Y:S01]  /*3e470*/  STL [R1+0x48], R4 ;  /* 0x0000480401007387 */ /* 0x000fe20000100800 */
[----:B--2---:R-:W-:-:S03]  /*3e480*/  LOP3.LUT R25, R32, 0xffff, RZ, 0xc0, !PT ;  /* 0x0000ffff20197812 */ /* 0x004fc600078ec0ff */
[----:B------:R-:W2:Y:S01]  /*3e490*/  LDL.LU R32, [R1+0xc18] ;  /* 0x000c180001207983 */ /* 0x000ea20000300800 */
[----:B----4-:R-:W-:-:S03]  /*3e4a0*/  LOP3.LUT R26, R35, 0xffff, RZ, 0xc0, !PT ;  /* 0x0000ffff231a7812 */ /* 0x010fc600078ec0ff */
[----:B------:R0:W-:Y:S04]  /*3e4b0*/  STL [R1+0x8], R25 ;  /* 0x0000081901007387 */ /* 0x0001e80000100800 */
[----:B------:R-:W4:Y:S01]  /*3e4c0*/  LDL.LU R38, [R1+0xa0c] ;  /* 0x000a0c0001267983 */ /* 0x000f220000300800 */
[----:B------:R-:W-:-:S03]  /*3e4d0*/  LOP3.LUT R179, R34, 0xffff, RZ, 0xc0, !PT ;  /* 0x0000ffff22b37812 */ /* 0x000fc600078ec0ff */
[----:B------:R1:W-:Y:S01]  /*3e4e0*/  STL [R1+0x3c], R26 ;  /* 0x00003c1a01007387 */ /* 0x0003e20000100800 */
[----:B------:R-:W-:-:S03]  /*3e4f0*/  LOP3.LUT R180, R31, 0xffff, RZ, 0xc0, !PT ;  /* 0x0000ffff1fb47812 */ /* 0x000fc600078ec0ff */
[----:B------:R-:W4:Y:S04]  /*3e500*/  LDL.LU R31, [R1+0x81c] ;  /* 0x00081c00011f7983 */ /* 0x000f280000300800 */
[----:B------:R-:W4:Y:S04]  /*3e510*/  LDL.LU R35, [R1+0x818] ;  /* 0x0008180001237983 */ /* 0x000f280000300800 */
[----:B------:R-:W4:Y:S01]  /*3e520*/  LDL.LU R34, [R1+0x814] ;  /* 0x0008140001227983 */ /* 0x000f220000300800 */
[----:B------:R-:W-:Y:S02]  /*3e530*/  LOP3.LUT R77, R37, 0xffff, RZ, 0xc0, !PT ;  /* 0x0000ffff254d7812 */ /* 0x000fe400078ec0ff */
[----:B------:R-:W-:-:S02]  /*3e540*/  LOP3.LUT R78, R36, 0xffff, RZ, 0xc0, !PT ;  /* 0x0000ffff244e7812 */ /* 0x000fc400078ec0ff */
[----:B------:R-:W-:Y:S02]  /*3e550*/  PRMT R11, R77, 0x3340, R179 ;  /* 0x000033404d0b7816 */ /* 0x000fe400000000b3 */
[----:B------:R-:W-:Y:S02]  /*3e560*/  PRMT R24, R78, 0x3340, R180 ;  /* 0x000033404e187816 */ /* 0x000fe400000000b4 */
[----:B0-----:R-:W-:Y:S02]  /*3e570*/  PRMT R25, R25, 0x3340, R27 ;  /* 0x0000334019197816 */ /* 0x001fe4000000001b */
[----:B-1----:R-:W-:Y:S02]  /*3e580*/  PRMT R26, R4, 0x3340, R26 ;  /* 0x00003340041a7816 */ /* 0x002fe4000000001a */
[----:B------:R-:W-:Y:S02]  /*3e590*/  PRMT R4, R11, 0x5410, R6 ;  /* 0x000054100b047816 */ /* 0x000fe40000000006 */
[----:B------:R-:W-:Y:S01]  /*3e5a0*/  PRMT R7, R24, 0x5410, R7 ;  /* 0x0000541018077816 */ /* 0x000fe20000000007 */
[----:B------:R-:W-:Y:S01]  /*3e5b0*/  STL [R1], R27 ;  /* 0x0000001b01007387 */ /* 0x000fe20000100800 */
[----:B------:R-:W-:-:S03]  /*3e5c0*/  PRMT R6, R25, 0x5410, R8 ;  /* 0x0000541019067816 */ /* 0x000fc60000000008 */
[----:B------:R0:W-:Y:S01]  /*3e5d0*/  STL [R1+0x24], R9 ;  /* 0x0000240901007387 */ /* 0x0001e20000100800 */
[----:B------:R-:W-:-:S03]  /*3e5e0*/  LOP3.LUT R24, R30, 0xffff, RZ, 0xc0, !PT ;  /* 0x0000ffff1e187812 */ /* 0x000fc600078ec0ff */
[----:B------:R1:W-:Y:S04]  /*3e5f0*/  STL [R1+0xb14], R4 ;  /* 0x000b140401007387 */ /* 0x0003e80000100800 */
[----:B------:R-:W-:Y:S04]  /*3e600*/  STL [R1+0xb10], R7 ;  /* 0x000b100701007387 */ /* 0x000fe80000100800 */
[----:B------:R1:W-:Y:S04]  /*3e610*/  STL [R1+0xb0c], R6 ;  /* 0x000b0c0601007387 */ /* 0x0003e80000100800 */
[----:B------:R-:W4:Y:S01]  /*3e620*/  LDL.LU R30, [R1+0xc28] ;  /* 0x000c2800011e7983 */ /* 0x000f220000300800 */
[----:B0-----:R-:W-:-:S04]  /*3e630*/  PRMT R9, R9, 0x3340, R0 ;  /* 0x0000334009097816 */ /* 0x001fc80000000000 */
[----:B-1----:R-:W-:-:S05]  /*3e640*/  PRMT R4, R26, 0x5410, R9 ;  /* 0x000054101a047816 */ /* 0x002fca0000000009 */
[----:B------:R3:W-:Y:S04]  /*3e650*/  STL [R1+0xb08], R4 ;  /* 0x000b080401007387 */ /* 0x0007e80000100800 */
[----:B------:R-:W4:Y:S04]  /*3e660*/  LDL.LU R37, [R1+0xc24] ;  /* 0x000c240001257983 */ /* 0x000f280000300800 */
[----:B------:R-:W-:Y:S04]  /*3e670*/  STL [R1+0xec], R24 ;  /* 0x0000ec1801007387 */ /* 0x000fe80000100800 */
[----:B------:R-:W4:Y:S01]  /*3e680*/  LDL.LU R36, [R1+0xa14] ;  /* 0x000a140001247983 */ /* 0x000f220000300800 */
[----:B------:R-:W-:-:S02]  /*3e690*/  LOP3.LUT R185, R185, 0xffff, RZ, 0xc0, !PT ;  /* 0x0000ffffb9b97812 */ /* 0x000fc400078ec0ff */
[----:B------:R-:W-:Y:S02]  /*3e6a0*/  LOP3.LUT R81, R232, 0xffff, RZ, 0xc0, !PT ;  /* 0x0000ffffe8517812 */ /* 0x000fe400078ec0ff */
[----:B------:R-:W-:Y:S02]  /*3e6b0*/  LOP3.LUT R80, R13, 0xffff, RZ, 0xc0, !PT ;  /* 0x0000ffff0d507812 */ /* 0x000fe400078ec0ff */
[----:B------:R-:W-:Y:S02]  /*3e6c0*/  LOP3.LUT R188, R188, 0xffff, RZ, 0xc0, !PT ;  /* 0x0000ffffbcbc7812 */ /* 0x000fe400078ec0ff */
[--C-:B------:R-:W-:Y:S02]  /*3e6d0*/  PRMT R6, R185, 0x3340, R0.reuse ;  /* 0x00003340b9067816 */ /* 0x100fe40000000000 */
[----:B------:R-:W-:Y:S02]  /*3e6e0*/  PRMT R7, R80, 0x3340, R0 ;  /* 0x0000334050077816 */ /* 0x000fe40000000000 */
[----:B------:R-:W-:-:S02]  /*3e6f0*/  LOP3.LUT R9, R187, 0xffff, RZ, 0xc0, !PT ;  /* 0x0000ffffbb097812 */ /* 0x000fc400078ec0ff */
[----:B------:R-:W-:Y:S02]  /*3e700*/  PRMT R8, R188, 0x3340, R0 ;  /* 0x00003340bc087816 */ /* 0x000fe40000000000 */
[----:B---3--:R-:W-:-:S05]  /*3e710*/  LOP3.LUT R4, R33, 0xffff, RZ, 0xc0, !PT ;  /* 0x0000ffff21047812 */ /* 0x008fca00078ec0ff */
[----:B------:R-:W-:Y:S04]  /*3e720*/  STL [R1+0x104], R4 ;  /* 0x0001040401007387 */ /* 0x000fe80000100800 */
[----:B------:R-:W3:Y:S01]  /*3e730*/  LDL.LU R33, [R1+0xa10] ;  /* 0x000a100001217983 */ /* 0x000ee20000300800 */
[----:B--2---:R-:W-:-:S03]  /*3e740*/  LOP3.LUT R11, R32, 0xffff, RZ, 0xc0, !PT ;  /* 0x0000ffff200b7812 */ /* 0x004fc600078ec0ff */
[----:B------:R-:W2:Y:S04]  /*3e750*/  LDL.LU R32, [R1+0x824] ;  /* 0x0008240001207983 */ /* 0x000ea80000300800 */
[----:B------:R0:W-:Y:S01]  /*3e760*/  STL [R1+0x1c], R11 ;  /* 0x00001c0b01007387 */ /* 0x0001e20000100800 */
[----:B----4-:R-:W-:Y:S02]  /*3e770*/  LOP3.LUT R79, R38, 0xffff, RZ, 0xc0, !PT ;  /* 0x0000ffff264f7812 */ /* 0x010fe400078ec0ff */
[----:B------:R-:W-:Y:S02]  /*3e780*/  LOP3.LUT R26, R31, 0xffff, RZ, 0xc0, !PT ;  /* 0x0000ffff1f1a7812 */ /* 0x000fe400078ec0ff */
[----:B------:R-:W4:Y:S01]  /*3e790*/  LDL.LU R31, [R1+0x820] ;  /* 0x00082000011f7983 */ /* 0x000f220000300800 */
[----:B------:R-:W-:-:S02]  /*3e7a0*/  LOP3.LUT R25, R35, 0xffff, RZ, 0xc0, !PT ;  /* 0x0000ffff23197812 */ /* 0x000fc400078ec0ff */
[----:B------:R-:W-:Y:S01]  /*3e7b0*/  LOP3.LUT R186, R34, 0xffff, RZ, 0xc0, !PT ;  /* 0x0000ffff22ba7812 */ /* 0x000fe200078ec0ff */
[----:B------:R-:W-:Y:S01]  /*3e7c0*/  STL [R1+0xe8], R26 ;  /* 0x0000e81a01007387 */ /* 0x000fe20000100800 */
[----:B------:R-:W-:Y:S02]  /*3e7d0*/  PRMT R13, R79, 0x3340, R81 ;  /* 0x000033404f0d7816 */ /* 0x000fe40000000051 */
[----:B0-----:R-:W-:Y:S01]  /*3e7e0*/  PRMT R11, R11, 0x3340, R186 ;  /* 0x000033400b0b7816 */ /* 0x001fe200000000ba */
[----:B------:R-:W4:Y:S01]  /*3e7f0*/  LDL.LU R232, [R1+0x2178] ;  /* 0x0021780001e87983 */ /* 0x000f220000300800 */
[----:B------:R-:W-:-:S03]  /*3e800*/  PRMT R24, R24, 0x3340, R26 ;  /* 0x0000334018187816 */ /* 0x000fc6000000001a */
[----:B------:R0:W-:Y:S01]  /*3e810*/  STL [R1+0x100], R25 ;  /* 0x0001001901007387 */ /* 0x0001e20000100800 */
[----:B------:R-:W-:-:S03]  /*3e820*/  PRMT R7, R13, 0x5410, R7 ;  /* 0x000054100d077816 */ /* 0x000fc60000000007 */
[----:B------:R1:W-:Y:S01]  /*3e830*/  STL [R1+0xfc], R9 ;  /* 0x0000fc0901007387 */ /* 0x0003e20000100800 */
[----:B0-----:R-:W-:Y:S02]  /*3e840*/  PRMT R25, R4, 0x3340, R25 ;  /* 0x0000334004197816 */ /* 0x001fe40000000019 */
[----:B------:R-:W-:Y:S02]  /*3e850*/  PRMT R4, R11, 0x5410, R6 ;  /* 0x000054100b047816 */ /* 0x000fe40000000006 */
[----:B------:R-:W-:Y:S02]  /*3e860*/  PRMT R6, R24, 0x5410, R8 ;  /* 0x0000541018067816 */ /* 0x000fe40000000008 */
[----:B-1----:R-:W-:Y:S01]  /*3e870*/  PRMT R9, R9, 0x3340, R0 ;  /* 0x0000334009097816 */ /* 0x002fe20000000000 */
[----:B------:R0:W-:Y:S04]  /*3e880*/  STL [R1+0xb04], R4 ;  /* 0x000b040401007387 */ /* 0x0001e80000100800 */
[----:B------:R-:W-:Y:S04]  /*3e890*/  STL [R1+0xb00], R7 ;  /* 0x000b000701007387 */ /* 0x000fe80000100800 */
[----:B------:R-:W4:Y:S01]  /*3e8a0*/  LDL.LU R35, [R1+0xc30] ;  /* 0x000c300001237983 */ /* 0x000f220000300800 */
[----:B0-----:R-:W-:-:S03]  /*3e8b0*/  PRMT R4, R25, 0x5410, R9 ;  /* 0x0000541019047816 */ /* 0x001fc60000000009 */
[----:B------:R-:W-:Y:S04]  /*3e8c0*/  STL [R1+0xafc], R6 ;  /* 0x000afc0601007387 */ /* 0x000fe80000100800 */
[----:B------:R-:W4:Y:S01]  /*3e8d0*/  LDL.LU R34, [R1+0xc2c] ;  /* 0x000c2c0001227983 */ /* 0x000f220000300800 */
[----:B------:R-:W-:-:S03]  /*3e8e0*/  LOP3.LUT R24, R30, 0xffff, RZ, 0xc0, !PT ;  /* 0x0000ffff1e187812 */ /* 0x000fc600078ec0ff */
[----:B------:R0:W-:Y:S04]  /*3e8f0*/  STL [R1+0xaf8], R4 ;  /* 0x000af80401007387 */ /* 0x0001e80000100800 */
[----:B------:R-:W4:Y:S01]  /*3e900*/  LDL.LU R30, [R1+0xa1c] ;  /* 0x000a1c00011e7983 */ /* 0x000f220000300800 */
[----:B0-----:R-:W-:-:S03]  /*3e910*/  LOP3.LUT R4, R37, 0xffff, RZ, 0xc0, !PT ;  /* 0x0000ffff25047812 */ /* 0x001fc600078ec0ff */
[----:B------:R-:W-:Y:S01]  /*3e920*/  STL [R1+0xf8], R24 ;  /* 0x0000f81801007387 */ /* 0x000fe20000100800 */
[----:B------:R-:W-:Y:S02]  /*3e930*/  LOP3.LUT R82, R36, 0xffff, RZ, 0xc0, !PT ;  /* 0x0000ffff24527812 */ /* 0x000fe400078ec0ff */
[----:B------:R-:W-:Y:S01]  /*3e940*/  LOP3.LUT R83, R236, 0xffff, RZ, 0xc0, !PT ;  /* 0x0000ffffec537812 */ /* 0x000fe200078ec0ff */
[----:B------:R0:W-:Y:S01]  /*3e950*/  STL [R1+0xf4], R4 ;  /* 0x0000f40401007387 */ /* 0x0001e20000100800 */
[----:B------:R-:W-:Y:S02]  /*3e960*/  LOP3.LUT R86, R15, 0xffff, RZ, 0xc0, !PT ;  /* 0x0000ffff0f567812 */ /* 0x000fe400078ec0ff */
[----:B------:R-:W-:Y:S02]  /*3e970*/  LOP3.LUT R85, R243, 0xffff, RZ, 0xc0, !PT ;  /* 0x0000fffff3557812 */ /* 0x000fe400078ec0ff */
[----:B------:R-:W-:Y:S02]  /*3e980*/  LOP3.LUT R243, R14, 0xffff, RZ, 0xc0, !PT ;  /* 0x0000ffff0ef37812 */ /* 0x000fe400078ec0ff */
[----:B------:R-:W-:-:S02]  /*3e990*/  LOP3.LUT R190, R190, 0xffff, RZ, 0xc0, !PT ;  /* 0x0000ffffbebe7812 */ /* 0x000fc400078ec0ff */
[----:B------:R-:W-:Y:S02]  /*3e9a0*/  LOP3.LUT R9, R189, 0xffff, RZ, 0xc0, !PT ;  /* 0x0000ffffbd097812 */ /* 0x000fe400078ec0ff */
[--C-:B------:R-:W-:Y:S02]  /*3e9b0*/  PRMT R6, R86, 0x3340, R0.reuse ;  /* 0x0000334056067816 */ /* 0x100fe40000000000 */
[----:B------:R-:W-:Y:S02]  /*3e9c0*/  PRMT R11, R82, 0x3340, R83 ;  /* 0x00003340520b7816 */ /* 0x000fe40000000053 */
[--C-:B------:R-:W-:Y:S02]  /*3e9d0*/  PRMT R7, R243, 0x3340, R0.reuse ;  /* 0x00003340f3077816 */ /* 0x100fe40000000000 */
[----:B------:R-:W-:Y:S02]  /*3e9e0*/  PRMT R8, R190, 0x3340, R0 ;  /* 0x00003340be087816 */ /* 0x000fe40000000000 */
[----:B------:R-:W-:-:S02]  /*3e9f0*/  PRMT R6, R11, 0x5410, R6 ;  /* 0x000054100b067816 */ /* 0x000fc40000000006 */
[----:B---3--:R-:W-:Y:S02]  /*3ea00*/  LOP3.LUT R84, R33, 0xffff, RZ, 0xc0, !PT ;  /* 0x0000ffff21547812 */ /* 0x008fe400078ec0ff */
[----:B------:R-:W3:Y:S01]  /*3ea10*/  LDL.LU R33, [R1+0xa18] ;  /* 0x000a180001217983 */ /* 0x000ee20000300800 */
[----:B--2---:R-:W-:Y:S02]  /*3ea20*/  LOP3.LUT R25, R32, 0xffff, RZ, 0xc0, !PT ;  /* 0x0000ffff20197812 */ /* 0x004fe400078ec0ff */
[----:B------:R-:W-:-:S03]  /*3ea30*/  PRMT R13, R84, 0x3340, R85 ;  /* 0x00003340540d7816 */ /* 0x000fc60000000055 */
[----:B------:R-:W-:Y:S01]  /*3ea40*/  STL [R1+0xf0], R25 ;  /* 0x0000f01901007387 */ /* 0x000fe20000100800 */
[----:B------:R-:W-:-:S03]  /*3ea50*/  PRMT R14, R24, 0x3340, R25 ;  /* 0x00003340180e7816 */ /* 0x000fc60000000019 */
[----:B------:R-:W2:Y:S04]  /*3ea60*/  LDL.LU R32, [R1+0x82c] ;  /* 0x00082c0001207983 */ /* 0x000ea80000300800 */
[----:B------:R-:W2:Y:S01]  /*3ea70*/  LDL.LU R236, [R1+0x2174] ;  /* 0x0021740001ec7983 */ /* 0x000ea20000300800 */
[----:B----4-:R-:W-:-:S03]  /*3ea80*/  LOP3.LUT R187, R31, 0xffff, RZ, 0xc0, !PT ;  /* 0x0000ffff1fbb7812 */ /* 0x010fc600078ec0ff */
[----:B------:R-:W4:Y:S01]  /*3ea90*/  LDL.LU R31, [R1+0x828] ;  /* 0x00082800011f7983 */ /* 0x000f220000300800 */
[----:B------:R-:W-:-:S03]  /*3eaa0*/  PRMT R7, R13, 0x5410, R7 ;  /* 0x000054100d077816 */ /* 0x000fc60000000007 */
[----:B------:R-:W-:Y:S01]  /*3eab0*/  STL [R1+0x2108], R243 ;  /* 0x002108f301007387 */ /* 0x000fe20000100800 */
[----:B------:R-:W-:-:S03]  /*3eac0*/  PRMT R15, R4, 0x3340, R187 ;  /* 0x00003340040f7816 */ /* 0x000fc600000000bb */
[----:B------:R1:W-:Y:S01]  /*3ead0*/  STL [R1+0x10c], R9 ;  /* 0x00010c0901007387 */ /* 0x0003e20000100800 */
[----:B0-----:R-:W-:-:S03]  /*3eae0*/  PRMT R4, R14, 0x5410, R8 ;  /* 0x000054100e047816 */ /* 0x001fc60000000008 */
[----:B------:R0:W-:Y:S01]  /*3eaf0*/  STL [R1+0xaf4], R6 ;  /* 0x000af40601007387 */ /* 0x0001e20000100800 */
[----:B-1----:R-:W-:-:S03]  /*3eb00*/  PRMT R9, R9, 0x3340, R0 ;  /* 0x0000334009097816 */ /* 0x002fc60000000000 */
[----:B------:R-:W-:Y:S01]  /*3eb10*/  STL [R1+0xaf0], R7 ;  /* 0x000af00701007387 */ /* 0x000fe20000100800 */
[----:B0-----:R-:W-:-:S03]  /*3eb20*/  PRMT R6, R15, 0x5410, R9 ;  /* 0x000054100f067816 */ /* 0x001fc60000000009 */
[----:B------:R0:W-:Y:S04]  /*3eb30*/  STL [R1+0xa14], R4 ;  /* 0x000a140401007387 */ /* 0x0001e80000100800 */
[----:B------:R1:W-:Y:S01]  /*3eb40*/  STL [R1+0xa10], R6 ;  /* 0x000a100601007387 */ /* 0x0003e20000100800 */
[----:B0-----:R-:W-:-:S03]  /*3eb50*/  LOP3.LUT R4, R34, 0xffff, RZ, 0xc0, !PT ;  /* 0x0000ffff22047812 */ /* 0x001fc600078ec0ff */
[----:B------:R-:W4:Y:S04]  /*3eb60*/  LDL.LU R34, [R1+0xc38] ;  /* 0x000c380001227983 */ /* 0x000f280000300800 */
[----:B------:R-:W4:Y:S01]  /*3eb70*/  LDL.LU R37, [R1+0xc34] ;  /* 0x000c340001257983 */ /* 0x000f220000300800 */
[----:B------:R-:W-:-:S03]  /*3eb80*/  LOP3.LUT R148, R30, 0xffff, RZ, 0xc0, !PT ;  /* 0x0000ffff1e947812 */ /* 0x000fc600078ec0ff */
[----:B------:R0:W-:Y:S04]  /*3eb90*/  STL [R1+0x108], R4 ;  /* 0x0001080401007387 */ /* 0x0001e80000100800 */
[----:B------:R-:W4:Y:S04]  /*3eba0*/  LDL.LU R36, [R1+0xa24] ;  /* 0x000a240001247983 */ /* 0x000f280000300800 */
[----:B------:R-:W4:Y:S01]  /*3ebb0*/  LDL.LU R30, [R1+0xa20] ;  /* 0x000a2000011e7983 */ /* 0x000f220000300800 */
[----:B------:R-:W-:Y:S02]  /*3ebc0*/  LOP3.LUT R149, R233, 0xffff, RZ, 0xc0, !PT ;  /* 0x0000ffffe9957812 */ /* 0x000fe400078ec0ff */
[----:B------:R-:W-:-:S02]  /*3ebd0*/  LOP3.LUT R145, R17, 0xffff, RZ, 0xc0, !PT ;  /* 0x0000ffff11917812 */ /* 0x000fc400078ec0ff */
[----:B------:R-:W-:Y:S02]  /*3ebe0*/  LOP3.LUT R90, R2, 0xffff, RZ, 0xc0, !PT ;  /* 0x0000ffff025a7812 */ /* 0x000fe400078ec0ff */
[----:B------:R-:W-:Y:S02]  /*3ebf0*/  LOP3.LUT R2, R16, 0xffff, RZ, 0xc0, !PT ;  /* 0x0000ffff10027812 */ /* 0x000fe400078ec0ff */
[----:B------:R-:W-:Y:S02]  /*3ec00*/  LOP3.LUT R87, R35, 0xffff, RZ, 0xc0, !PT ;  /* 0x0000ffff23577812 */ /* 0x000fe400078ec0ff */
[----:B------:R-:W-:Y:S02]  /*3ec10*/  LOP3.LUT R192, R192, 0xffff, RZ, 0xc0, !PT ;  /* 0x0000ffffc0c07812 */ /* 0x000fe400078ec0ff */
[----:B-1----:R-:W-:Y:S02]  /*3ec20*/  PRMT R6, R145, 0x3340, R0 ;  /* 0x0000334091067816 */ /* 0x002fe40000000000 */
[----:B------:R-:W-:-:S02]  /*3ec30*/  PRMT R11, R148, 0x3340, R149 ;  /* 0x00003340940b7816 */ /* 0x000fc40000000095 */
[----:B------:R-:W-:Y:S02]  /*3ec40*/  LOP3.LUT R191, R191, 0xffff, RZ, 0xc0, !PT ;  /* 0x0000ffffbfbf7812 */ /* 0x000fe400078ec0ff */
[--C-:B------:R-:W-:Y:S02]  /*3ec50*/  PRMT R7, R2, 0x3340, R0.reuse ;  /* 0x0000334002077816 */ /* 0x100fe40000000000 */
[--C-:B------:R-:W-:Y:S02]  /*3ec60*/  PRMT R8, R192, 0x3340, R0.reuse ;  /* 0x00003340c0087816 */ /* 0x100fe40000000000 */
[----:B------:R-:W-:Y:S02]  /*3ec70*/  PRMT R9, R191, 0x3340, R0 ;  /* 0x00003340bf097816 */ /* 0x000fe40000000000 */
[----:B---3--:R-:W-:Y:S02]  /*3ec80*/  LOP3.LUT R88, R33, 0xffff, RZ, 0xc0, !PT ;  /* 0x0000ffff21587812 */ /* 0x008fe400078ec0ff */
[----:B------:R-:W3:Y:S02]  /*3ec90*/  LDL.LU R33, [R1+0x834] ;  /* 0x0008340001217983 */ /* 0x000ee40000300800 */
[----:B------:R-:W-:-:S02]  /*3eca0*/  PRMT R13, R88, 0x3340, R90 ;  /* 0x00003340580d7816 */ /* 0x000fc4000000005a */
[----:B--2---:R-:W-:Y:S02]  /*3ecb0*/  LOP3.LUT R89, R32, 0xffff, RZ, 0xc0, !PT ;  /* 0x0000ffff20597812 */ /* 0x004fe400078ec0ff */
[----:B------:R-:W2:Y:S02]  /*3ecc0*/  LDL.LU R32, [R1+0x830] ;  /* 0x0008300001207983 */ /* 0x000ea40000300800 */
[----:B------:R-:W-:Y:S02]  /*3ecd0*/  PRMT R14, R87, 0x3340, R89 ;  /* 0x00003340570e7816 */ /* 0x000fe40000000059 */
[----:B------:R-:W2:Y:S01]  /*3ece0*/  LDL.LU R233, [R1+0x2170] ;  /* 0x0021700001e97983 */ /* 0x000ea20000300800 */
[----:B----4-:R-:W-:-:S03]  /*3ecf0*/  LOP3.LUT R189, R31, 0xffff, RZ, 0xc0, !PT ;  /* 0x0000ffff1fbd7812 */ /* 0x010fc600078ec0ff */
[----:B------:R1:W-:Y:S01]  /*3ed00*/  STL [R1+0x210c], R2 ;  /* 0x00210c0201007387 */ /* 0x0003e20000100800 */
[----:B------:R-:W-:Y:S02]  /*3ed10*/  PRMT R15, R4, 0x3340, R189 ;  /* 0x00003340040f7816 */ /* 0x000fe400000000bd */
[----:B0-----:R-:W-:Y:S02]  /*3ed20*/  PRMT R4, R14, 0x5410, R8 ;  /* 0x000054100e047816 */ /* 0x001fe40000000008 */
[----:B-1----:R-:W-:Y:S02]  /*3ed30*/  PRMT R2, R11, 0x5410, R6 ;  /* 0x000054100b027816 */ /* 0x002fe40000000006 */
[----:B------:R-:W-:-:S03]  /*3ed40*/  PRMT R6, R13, 0x5410, R7 ;  /* 0x000054100d067816 */ /* 0x000fc60000000007 */
[----:B------:R0:W-:Y:S04]  /*3ed50*/  STL [R1+0xa0c], R2 ;  /* 0x000a0c0201007387 */ /* 0x0001e80000100800 */
[----:B------:R-:W-:Y:S04]  /*3ed60*/  STL [R1+0xa08], R6 ;  /* 0x000a080601007387 */ /* 0x000fe80000100800 */
[----:B------:R-:W4:Y:S01]  /*3ed70*/  LDL.LU R35, [R1+0xc40] ;  /* 0x000c400001237983 */ /* 0x000f220000300800 */
[----:B0-----:R-:W-:-:S03]  /*3ed80*/  PRMT R2, R15, 0x5410, R9 ;  /* 0x000054100f027816 */ /* 0x001fc60000000009 */
[----:B------:R-:W-:Y:S04]  /*3ed90*/  STL [R1+0xa04], R4 ;  /* 0x000a040401007387 */ /* 0x000fe80000100800 */
[----:B------:R-:W4:Y:S04]  /*3eda0*/  LDL.LU R31, [R1+0xc3c] ;  /* 0x000c3c00011f7983 */ /* 0x000f280000300800 */
[----:B------:R0:W-:Y:S01]  /*3edb0*/  STL [R1+0xa00], R2 ;  /* 0x000a000201007387 */ /* 0x0001e20000100800 */
[----:B------:R-:W-:-:S03]  /*3edc0*/  LOP3.LUT R91, R34, 0xffff, RZ, 0xc0, !PT ;  /* 0x0000ffff225b7812 */ /* 0x000fc600078ec0ff */
[----:B------:R-:W4:Y:S01]  /*3edd0*/  LDL.LU R34, [R1+0xa2c] ;  /* 0x000a2c0001227983 */ /* 0x000f220000300800 */
[----:B------:R-:W-:-:S03]  /*3ede0*/  LOP3.LUT R146, R30, 0xffff, RZ, 0xc0, !PT ;  /* 0x0000ffff1e927812 */ /* 0x000fc600078ec0ff */
[----:B------:R-:W4:Y:S01]  /*3edf0*/  LDL.LU R30, [R1+0xa28] ;  /* 0x000a2800011e7983 */ /* 0x000f220000300800 */
[----:B0-----:R-:W-:Y:S02]  /*3ee00*/  LOP3.LUT R2, R36, 0xffff, RZ, 0xc0, !PT ;  /* 0x0000ffff24027812 */ /* 0x001fe400078ec0ff */
[----:B------:R-:W-:Y:S02]  /*3ee10*/  LOP3.LUT R4, R234, 0xffff, RZ, 0xc0, !PT ;  /* 0x0000ffffea047812 */ /* 0x000fe400078ec0ff */
[----:B------:R-:W-:Y:S01]  /*3ee20*/  LOP3.LUT R147, R235, 0xffff, RZ, 0xc0, !PT ;  /* 0x0000ffffeb937812 */ /* 0x000fe200078ec0ff */
[----:B------:R0:W-:Y:S01]  /*3ee30*/  STL [R1+0x118], R2 ;  /* 0x0001180201007387 */ /* 0x0001e20000100800 */
[----:B------:R-:W-:Y:S02]  /*3ee40*/  LOP3.LUT R141, R19, 0xffff, RZ, 0xc0, !PT ;  /* 0x0000ffff138d7812 */ /* 0x000fe400078ec0ff */
[----:B------:R-:W-:Y:S01]  /*3ee50*/  LOP3.LUT R7, R194, 0xffff, RZ, 0xc0, !PT ;  /* 0x0000ffffc2077812 */ /* 0x000fe200078ec0ff */
[----:B------:R-:W4:Y:S01]  /*3ee60*/  LDL.LU R36, [R1+0x83c] ;  /* 0x00083c0001247983 */ /* 0x000f220000300800 */
[----:B------:R-:W-:-:S02]  /*3ee70*/  PRMT R6, R141, 0x3340, R0 ;  /* 0x000033408d067816 */ /* 0x000fc40000000000 */
[----:B------:R-:W-:Y:S02]  /*3ee80*/  PRMT R11, R146, 0x3340, R147 ;  /* 0x00003340920b7816 */ /* 0x000fe40000000093 */
[----:B------:R-:W-:Y:S02]  /*3ee90*/  LOP3.LUT R92, R37, 0xffff, RZ, 0xc0, !PT ;  /* 0x0000ffff255c7812 */ /* 0x000fe400078ec0ff */
[----:B------:R-:W-:Y:S02]  /*3eea0*/  LOP3.LUT R193, R193, 0xffff, RZ, 0xc0, !PT ;  /* 0x0000ffffc1c17812 */ /* 0x000fe400078ec0ff */
[----:B------:R-:W-:Y:S02]  /*3eeb0*/  LOP3.LUT R142, R21, 0xffff, RZ, 0xc0, !PT ;  /* 0x0000ffff158e7812 */ /* 0x000fe400078ec0ff */
[----:B------:R-:W-:Y:S02]  /*3eec0*/  PRMT R15, R2, 0x3340, R4 ;  /* 0x00003340020f7816 */ /* 0x000fe40000000004 */
[----:B0-----:R-:W-:-:S02]  /*3eed0*/  PRMT R2, R11, 0x5410, R6 ;  /* 0x000054100b027816 */ /* 0x001fc40000000006 */
[--C-:B------:R-:W-:Y:S02]  /*3eee0*/  PRMT R8, R193, 0x3340, R0.reuse ;  /* 0x00003340c1087816 */ /* 0x100fe40000000000 */
[----:B------:R-:W-:Y:S02]  /*3eef0*/  PRMT R9, R142, 0x3340, R0 ;  /* 0x000033408e097816 */ /* 0x000fe40000000000 */
[----:B---3--:R-:W-:Y:S02]  /*3ef00*/  LOP3.LUT R93, R33, 0xffff, RZ, 0xc0, !PT ;  /* 0x0000ffff215d7812 */ /* 0x008fe400078ec0ff */
[----:B------:R-:W3:Y:S04]  /*3ef10*/  LDL.LU R33, [R1+0x838] ;  /* 0x0008380001217983 */ /* 0x000ee80000300800 */
[----:B------:R-:W3:Y:S01]  /*3ef20*/  LDL.LU R234, [R1+0x216c] ;  /* 0x00216c0001ea7983 */ /* 0x000ee20000300800 */
[----:B------:R-:W-:-:S03]  /*3ef30*/  PRMT R13, R91, 0x3340, R93 ;  /* 0x000033405b0d7816 */ /* 0x000fc6000000005d */
[----:B------:R-:W3:Y:S01]  /*3ef40*/  LDL.LU R235, [R1+0x2168] ;  /* 0x0021680001eb7983 */ /* 0x000ee20000300800 */
[----:B--2---:R-:W-:-:S03]  /*3ef50*/  LOP3.LUT R94, R32, 0xffff, RZ, 0xc0, !PT ;  /* 0x0000ffff205e7812 */ /* 0x004fc600078ec0ff */
[----:B------:R-:W-:Y:S04]  /*3ef60*/  STL [R1+0x114], R4 ;  /* 0x0001140401007387 */ /* 0x000fe80000100800 */
[----:B------:R0:W-:Y:S01]  /*3ef70*/  STL [R1+0x110], R7 ;  /* 0x0001100701007387 */ /* 0x0001e20000100800 */
[----:B------:R-:W-:-:S03]  /*3ef80*/  PRMT R14, R92, 0x3340, R94 ;  /* 0x000033405c0e7816 */ /* 0x000fc6000000005e */
[----:B------:R1:W-:Y:S01]  /*3ef90*/  STL [R1+0x9fc], R2 ;  /* 0x0009fc0201007387 */ /* 0x0003e20000100800 */
[----:B0-----:R-:W-:Y:S02]  /*3efa0*/  PRMT R7, R7, 0x3340, R0 ;  /* 0x0000334007077816 */ /* 0x001fe40000000000 */
[----:B------:R-:W-:Y:S02]  /*3efb0*/  PRMT R4, R14, 0x5410, R8 ;  /* 0x000054100e047816 */ /* 0x000fe40000000008 */
[----:B------:R-:W-:Y:S02]  /*3efc0*/  PRMT R6, R13, 0x5410, R7 ;  /* 0x000054100d067816 */ /* 0x000fe40000000007 */
[----:B-1----:R-:W-:-:S03]  /*3efd0*/  PRMT R2, R15, 0x5410, R9 ;  /* 0x000054100f027816 */ /* 0x002fc60000000009 */
[----:B------:R-:W-:Y:S04]  /*3efe0*/  STL [R1+0x9f8], R6 ;  /* 0x0009f80601007387 */ /* 0x000fe80000100800 */
[----:B------:R-:W2:Y:S04]  /*3eff0*/  LDL.LU R32, [R1+0xc48] ;  /* 0x000c480001207983 */ /* 0x000ea80000300800 */
[----:B------:R-:W-:Y:S01]  /*3f000*/  STL [R1+0x9f4], R4 ;  /* 0x0009f40401007387 */ /* 0x000fe20000100800 */
[----:B----4-:R-:W-:-:S03]  /*3f010*/  LOP3.LUT R95, R35, 0xffff, RZ, 0xc0, !PT ;  /* 0x0000ffff235f7812 */ /* 0x010fc600078ec0ff */
[----:B------:R0:W-:Y:S01]  /*3f020*/  STL [R1+0x9f0], R2 ;  /* 0x0009f00201007387 */ /* 0x0001e20000100800 */
[----:B------:R-:W-:-:S03]  /*3f030*/  LOP3.LUT R13, R31, 0xffff, RZ, 0xc0, !PT ;  /* 0x0000ffff1f0d7812 */ /* 0x000fc600078ec0ff */
[----:B------:R-:W4:Y:S04]  /*3f040*/  LDL.LU R31, [R1+0xc44] ;  /* 0x000c4400011f7983 */ /* 0x000f280000300800 */
[----:B------:R-:W4:Y:S04]  /*3f050*/  LDL.LU R35, [R1+0xa34] ;  /* 0x000a340001237983 */ /* 0x000f280000300800 */
[----:B------:R-:W-:Y:S01]  /*3f060*/  STL [R1+0x120], R13 ;  /* 0x0001200d01007387 */ /* 0x000fe20000100800 */
[----:B------:R-:W-:-:S03]  /*3f070*/  LOP3.LUT R14, R34, 0xffff, RZ, 0xc0, !PT ;  /* 0x0000ffff220e7812 */ /* 0x000fc600078ec0ff */
[----:B------:R-:W4:Y:S04]  /*3f080*/  LDL.LU R34, [R1+0xa30] ;  /* 0x000a300001227983 */ /* 0x000f280000300800 */
[----:B------:R1:W-:Y:S01]  /*3f090*/  STL [R1+0x11c], R14 ;  /* 0x00011c0e01007387 */ /* 0x0003e20000100800 */
[----:B0-----:R-:W-:-:S03]  /*3f0a0*/  LOP3.LUT R2, R30, 0xffff, RZ, 0xc0, !PT ;  /* 0x0000ffff1e027812 */ /* 0x001fc600078ec0ff */
[----:B------:R-:W4:Y:S01]  /*3f0b0*/  LDL.LU R30, [R1+0x844] ;  /* 0x00084400011e7983 */ /* 0x000f220000300800 */
[----:B------:R-:W-:Y:S02]  /*3f0c0*/  LOP3.LUT R98, R237, 0xffff, RZ, 0xc0, !PT ;  /* 0x0000ffffed627812 */ /* 0x000fe400078ec0ff */
[----:B------:R-:W-:Y:S01]  /*3f0d0*/  LOP3.LUT R140, R196, 0xffff, RZ, 0xc0, !PT ;  /* 0x0000ffffc48c7812 */ /* 0x000fe200078ec0ff */
[----:B------:R0:W-:Y:S01]  /*3f0e0*/  STL [R1+0x140], R2 ;  /* 0x0001400201007387 */ /* 0x0001e20000100800 */
[----:B------:R-:W-:Y:S02]  /*3f0f0*/  LOP3.LUT R138, R195, 0xffff, RZ, 0xc0, !PT ;  /* 0x0000ffffc38a7812 */ /* 0x000fe400078ec0ff */
[----:B------:R-:W-:Y:S01]  /*3f100*/  LOP3.LUT R96, R36, 0xffff, RZ, 0xc0, !PT ;  /* 0x0000ffff24607812 */ /* 0x000fe200078ec0ff */
[----:B------:R-:W4:Y:S01]  /*3f110*/  LDL.LU R237, [R1+0x2164] ;  /* 0x0021640001ed7983 */ /* 0x000f220000300800 */
[----:B------:R-:W-:Y:S02]  /*3f120*/  LOP3.LUT R220, R220, 0xffff, RZ, 0xc0, !PT ;  /* 0x0000ffffdcdc7812 */ /* 0x000fe400078ec0ff */
[----:B------:R-:W-:-:S02]  /*3f130*/  LOP3.LUT R139, R23, 0xffff, RZ, 0xc0, !PT ;  /* 0x0000ffff178b7812 */ /* 0x000fc400078ec0ff */
[----:B------:R-:W-:Y:S02]  /*3f140*/  PRMT R6, R140, 0x3340, R0 ;  /* 0x000033408c067816 */ /* 0x000fe40000000000 */
[----:B------:R-:W-:Y:S02]  /*3f150*/  PRMT R11, R95, 0x3340, R96 ;  /* 0x000033405f0b7816 */ /* 0x000fe40000000060 */
[----:B------:R-:W-:Y:S02]  /*3f160*/  LOP3.LUT R4, R22, 0xffff, RZ, 0xc0, !PT ;  /* 0x0000ffff16047812 */ /* 0x000fe400078ec0ff */
[--C-:B------:R-:W-:Y:S02]  /*3f170*/  PRMT R7, R138, 0x3340, R0.reuse ;  /* 0x000033408a077816 */ /* 0x100fe40000000000 */
[----:B------:R-:W-:Y:S02]  /*3f180*/  PRMT R8, R139, 0x3340, R0 ;  /* 0x000033408b087816 */ /* 0x000fe40000000000 */
[----:B-1----:R-:W-:-:S02]  /*3f190*/  PRMT R14, R14, 0x3340, R98 ;  /* 0x000033400e0e7816 */ /* 0x002fc40000000062 */
[----:B------:R-:W-:Y:S02]  /*3f1a0*/  PRMT R15, R2, 0x3340, R220 ;  /* 0x00003340020f7816 */ /* 0x000fe400000000dc */
[----:B0-----:R-:W-:Y:S02]  /*3f1b0*/  PRMT R2, R11, 0x5410, R6 ;  /* 0x000054100b027816 */ /* 0x001fe40000000006 */
[----:B------:R-:W-:Y:S02]  /*3f1c0*/  PRMT R9, R4, 0x3340, R0 ;  /* 0x0000334004097816 */ /* 0x000fe40000000000 */
[----:B---3--:R-:W-:Y:S02]  /*3f1d0*/  LOP3.LUT R97, R33, 0xffff, RZ, 0xc0, !PT ;  /* 0x0000ffff21617812 */ /* 0x008fe400078ec0ff */
[----:B------:R-:W3:Y:S02]  /*3f1e0*/  LDL.LU R33, [R1+0x840] ;  /* 0x0008400001217983 */ /* 0x000ee40000300800 */
[----:B------:R-:W-:-:S02]  /*3f1f0*/  PRMT R13, R13, 0x3340, R97 ;  /* 0x000033400d0d7816 */ /* 0x000fc40000000061 */
[----:B------:R0:W-:Y:S02]  /*3f200*/  STL [R1+0x2110], R4 ;  /* 0x0021100401007387 */ /* 0x0001e40000100800 */
[----:B------:R-:W-:Y:S02]  /*3f210*/  PRMT R6, R13, 0x5410, R7 ;  /* 0x000054100d067816 */ /* 0x000fe40000000007 */
[----:B------:R1:W-:Y:S01]  /*3f220*/  STL [R1+0x9ec], R2 ;  /* 0x0009ec0201007387 */ /* 0x0003e20000100800 */
[----:B0-----:R-:W-:-:S03]  /*3f230*/  PRMT R4, R14, 0x5410, R8 ;  /* 0x000054100e047816 */ /* 0x001fc60000000008 */
[----:B------:R-:W-:Y:S01]  /*3f240*/  STL [R1+0x9e8], R6 ;  /* 0x0009e80601007387 */ /* 0x000fe20000100800 */
[----:B-1----:R-:W-:-:S03]  /*3f250*/  PRMT R2, R15, 0x5410, R9 ;  /* 0x000054100f027816 */ /* 0x002fc60000000009 */
[----:B------:R-:W-:Y:S04]  /*3f260*/  STL [R1+0x9e4], R4 ;  /* 0x0009e40401007387 */ /* 0x000fe80000100800 */
[----:B------:R-:W3:Y:S04]  /*3f270*/  LDL.LU R36, [R1+0xc54] ;  /* 0x000c540001247983 */ /* 0x000ee80000300800 */
[----:B------:R0:W-:Y:S01]  /*3f280*/  STL [R1+0x9e0], R2 ;  /* 0x0009e00201007387 */ /* 0x0001e20000100800 */
[----:B--2---:R-:W-:-:S03]  /*3f290*/  LOP3.LUT R99, R32, 0xffff, RZ, 0xc0, !PT ;  /* 0x0000ffff20637812 */ /* 0x004fc600078ec0ff */
[----:B------:R-:W2:Y:S01]  /*3f2a0*/  LDL.LU R32, [R1+0xc50] ;  /* 0x000c500001207983 */ /* 0x000ea20000300800 */
[----:B----4-:R-:W-:-:S03]  /*3f2b0*/  LOP3.LUT R13, R31, 0xffff, RZ, 0xc0, !PT ;  /* 0x0000ffff1f0d7812 */ /* 0x010fc600078ec0ff */
[----:B------:R-:W4:Y:S01]  /*3f2c0*/  LDL.LU R31, [R1+0xc4c] ;  /* 0x000c4c00011f7983 */ /* 0x000f220000300800 */
[----:B------:R-:W-:-:S03]  /*3f2d0*/  LOP3.LUT R100, R35, 0xffff, RZ, 0xc0, !PT ;  /* 0x0000ffff23647812 */ /* 0x000fc600078ec0ff */
[----:B------:R1:W-:Y:S04]  /*3f2e0*/  STL [R1+0x134], R13 ;  /* 0x0001340d01007387 */ /* 0x0003e80000100800 */
        /* <DEDUP_REMOVED lines=11> */
[----:B------:R-:W-:Y:S01]  /*3f3a0*/  PRMT R11, R99, 0x3340, R101 ;  /* 0x00003340630b7816 */ /* 0x000fe20000000065 */
[----:B------:R-:W4:Y:S01]  /*3f3b0*/  LDL.LU R236, [R1+0x2160] ;  /* 0x0021600001ec7983 */ /* 0x000f220000300800 */
[----:B------:R-:W-:Y:S02]  /*3f3c0*/  LOP3.LUT R153, R153, 0xffff, RZ, 0xc0, !PT ;  /* 0x0000ffff99997812 */ /* 0x000fe400078ec0ff */
[----:B------:R-:W-:Y:S02]  /*3f3d0*/  LOP3.LUT R221, R152, 0xffff, RZ, 0xc0, !PT ;  /* 0x0000ffff98dd7812 */ /* 0x000fe400078ec0ff */
[----:B------:R-:W-:Y:S02]  /*3f3e0*/  PRMT R7, R232, 0x3340, R0 ;  /* 0x00003340e8077816 */ /* 0x000fe40000000000 */
[----:B------:R-:W-:Y:S02]  /*3f3f0*/  PRMT R15, R2, 0x3340, R4 ;  /* 0x00003340020f7816 */ /* 0x000fe40000000004 */
[----:B------:R-:W-:-:S02]  /*3f400*/  PRMT R8, R153, 0x3340, R0 ;  /* 0x0000334099087816 */ /* 0x000fc40000000000 */
[----:B------:R-:W-:Y:S02]  /*3f410*/  PRMT R9, R221, 0x3340, R0 ;  /* 0x00003340dd097816 */ /* 0x000fe40000000000 */
[----:B---3--:R-:W-:Y:S02]  /*3f420*/  LOP3.LUT R14, R33, 0xffff, RZ, 0xc0, !PT ;  /* 0x0000ffff210e7812 */ /* 0x008fe400078ec0ff */
[----:B------:R-:W3:Y:S02]  /*3f430*/  LDL.LU R33, [R1+0x848] ;  /* 0x0008480001217983 */ /* 0x000ee40000300800 */
[----:B-1----:R-:W-:Y:S02]  /*3f440*/  PRMT R13, R13, 0x3340, R14 ;  /* 0x000033400d0d7816 */ /* 0x002fe4000000000e */
[----:B------:R1:W-:Y:S04]  /*3f450*/  STL [R1+0x12c], R14 ;  /* 0x00012c0e01007387 */ /* 0x0003e80000100800 */
[----:B------:R1:W-:Y:S01]  /*3f460*/  STL [R1+0x128], R4 ;  /* 0x0001280401007387 */ /* 0x0003e20000100800 */
[----:B0-----:R-:W-:-:S02]  /*3f470*/  PRMT R2, R13, 0x5410, R7 ;  /* 0x000054100d027816 */ /* 0x001fc40000000007 */
[----:B-1----:R-:W-:Y:S02]  /*3f480*/  PRMT R14, R100, 0x3340, R136 ;  /* 0x00003340640e7816 */ /* 0x002fe40000000088 */
[----:B------:R-:W-:Y:S01]  /*3f490*/  PRMT R4, R11, 0x5410, R6 ;  /* 0x000054100b047816 */ /* 0x000fe20000000006 */
[----:B------:R-:W-:Y:S01]  /*3f4a0*/  STL [R1+0x2114], R221 ;  /* 0x002114dd01007387 */ /* 0x000fe20000100800 */
[----:B------:R-:W-:-:S03]  /*3f4b0*/  PRMT R6, R14, 0x5410, R8 ;  /* 0x000054100e067816 */ /* 0x000fc60000000008 */
[----:B------:R0:W-:Y:S04]  /*3f4c0*/  STL [R1+0x9dc], R4 ;  /* 0x0009dc0401007387 */ /* 0x0001e80000100800 */
[----:B------:R1:W-:Y:S01]  /*3f4d0*/  STL [R1+0x9d8], R2 ;  /* 0x0009d80201007387 */ /* 0x0003e20000100800 */
[----:B0-----:R-:W-:-:S03]  /*3f4e0*/  PRMT R4, R15, 0x5410, R9 ;  /* 0x000054100f047816 */ /* 0x001fc60000000009 */
[----:B------:R-:W-:Y:S01]  /*3f4f0*/  STL [R1+0x9d4], R6 ;  /* 0x0009d40601007387 */ /* 0x000fe20000100800 */
[----:B-1----:R-:W-:-:S03]  /*3f500*/  LOP3.LUT R2, R36, 0xffff, RZ, 0xc0, !PT ;  /* 0x0000ffff24027812 */ /* 0x002fc600078ec0ff */
[----:B------:R0:W-:Y:S01]  /*3f510*/  STL [R1+0x9d0], R4 ;  /* 0x0009d00401007387 */ /* 0x0001e20000100800 */
[----:B--2---:R-:W-:-:S03]  /*3f520*/  LOP3.LUT R102, R32, 0xffff, RZ, 0xc0, !PT ;  /* 0x0000ffff20667812 */ /* 0x004fc600078ec0ff */
[----:B------:R-:W2:Y:S04]  /*3f530*/  LDL.LU R32, [R1+0xc60] ;  /* 0x000c600001207983 */ /* 0x000ea80000300800 */
[----:B------:R-:W-:Y:S04]  /*3f540*/  STL [R1+0x14c], R2 ;  /* 0x00014c0201007387 */ /* 0x000fe80000100800 */
[----:B------:R-:W2:Y:S01]  /*3f550*/  LDL.LU R38, [R1+0xc5c] ;  /* 0x000c5c0001267983 */ /* 0x000ea20000300800 */
[----:B----4-:R-:W-:-:S03]  /*3f560*/  LOP3.LUT R103, R31, 0xffff, RZ, 0xc0, !PT ;  /* 0x0000ffff1f677812 */ /* 0x010fc600078ec0ff */
[----:B------:R-:W4:Y:S01]  /*3f570*/  LDL.LU R31, [R1+0xc58] ;  /* 0x000c5800011f7983 */ /* 0x000f220000300800 */
[----:B0-----:R-:W-:-:S03]  /*3f580*/  LOP3.LUT R4, R30, 0xffff, RZ, 0xc0, !PT ;  /* 0x0000ffff1e047812 */ /* 0x001fc600078ec0ff */
[----:B------:R-:W4:Y:S01]  /*3f590*/  LDL.LU R30, [R1+0xa3c] ;  /* 0x000a3c00011e7983 */ /* 0x000f220000300800 */
[----:B------:R-:W-:Y:S02]  /*3f5a0*/  LOP3.LUT R14, R35, 0xffff, RZ, 0xc0, !PT ;  /* 0x0000ffff230e7812 */ /* 0x000fe400078ec0ff */
[----:B------:R-:W-:-:S03]  /*3f5b0*/  LOP3.LUT R134, R208, 0xffff, RZ, 0xc0, !PT ;  /* 0x0000ffffd0867812 */ /* 0x000fc600078ec0ff */
[----:B------:R0:W-:Y:S01]  /*3f5c0*/  STL [R1+0x144], R14 ;  /* 0x0001440e01007387 */ /* 0x0001e20000100800 */
[----:B------:R-:W-:-:S03]  /*3f5d0*/  LOP3.LUT R104, R34, 0xffff, RZ, 0xc0, !PT ;  /* 0x0000ffff22687812 */ /* 0x000fc600078ec0ff */
[----:B------:R1:W-:Y:S01]  /*3f5e0*/  STL [R1+0x148], R4 ;  /* 0x0001480401007387 */ /* 0x0003e20000100800 */
[----:B------:R-:W-:-:S03]  /*3f5f0*/  LOP3.LUT R135, R199, 0xffff, RZ, 0xc0, !PT ;  /* 0x0000ffffc7877812 */ /* 0x000fc600078ec0ff */
[----:B------:R-:W4:Y:S01]  /*3f600*/  LDL.LU R35, [R1+0x85c] ;  /* 0x00085c0001237983 */ /* 0x000f220000300800 */
[----:B------:R-:W-:-:S03]  /*3f610*/  LOP3.LUT R233, R233, 0xffff, RZ, 0xc0, !PT ;  /* 0x0000ffffe9e97812 */ /* 0x000fc600078ec0ff */
[----:B------:R-:W4:Y:S01]  /*3f620*/  LDL.LU R37, [R1+0x858] ;  /* 0x0008580001257983 */ /* 0x000f220000300800 */
[----:B------:R-:W-:Y:S02]  /*3f630*/  LOP3.LUT R155, R155, 0xffff, RZ, 0xc0, !PT ;  /* 0x0000ffff9b9b7812 */ /* 0x000fe400078ec0ff */
[----:B------:R-:W-:Y:S01]  /*3f640*/  LOP3.LUT R9, R210, 0xffff, RZ, 0xc0, !PT ;  /* 0x0000ffffd2097812 */ /* 0x000fe200078ec0ff */
[----:B------:R-:W4:Y:S01]  /*3f650*/  LDL.LU R34, [R1+0x854] ;  /* 0x0008540001227983 */ /* 0x000f220000300800 */
[----:B------:R-:W-:Y:S02]  /*3f660*/  PRMT R6, R134, 0x3340, R0 ;  /* 0x0000334086067816 */ /* 0x000fe40000000000 */
[----:B------:R-:W-:Y:S02]  /*3f670*/  PRMT R11, R102, 0x3340, R104 ;  /* 0x00003340660b7816 */ /* 0x000fe40000000068 */
[----:B------:R-:W-:Y:S02]  /*3f680*/  PRMT R7, R135, 0x3340, R0 ;  /* 0x0000334087077816 */ /* 0x000fe40000000000 */
[----:B------:R-:W-:Y:S01]  /*3f690*/  PRMT R15, R2, 0x3340, R4 ;  /* 0x00003340020f7816 */ /* 0x000fe20000000004 */
[----:B------:R1:W-:Y:S01]  /*3f6a0*/  STL [R1+0x154], R9 ;  /* 0x0001540901007387 */ /* 0x0003e20000100800 */
[----:B------:R-:W-:-:S02]  /*3f6b0*/  PRMT R8, R155, 0x3340, R0 ;  /* 0x000033409b087816 */ /* 0x000fc40000000000 */
[----:B0-----:R-:W-:Y:S02]  /*3f6c0*/  PRMT R14, R14, 0x3340, R233 ;  /* 0x000033400e0e7816 */ /* 0x001fe400000000e9 */
[----:B------:R-:W-:Y:S02]  /*3f6d0*/  PRMT R2, R11, 0x5410, R6 ;  /* 0x000054100b027816 */ /* 0x000fe40000000006 */
[----:B-1----:R-:W-:Y:S02]  /*3f6e0*/  PRMT R4, R14, 0x5410, R8 ;  /* 0x000054100e047816 */ /* 0x002fe40000000008 */
[----:B------:R-:W-:Y:S01]  /*3f6f0*/  PRMT R9, R9, 0x3340, R0 ;  /* 0x0000334009097816 */ /* 0x000fe20000000000 */
[----:B------:R0:W-:Y:S03]  /*3f700*/  STL [R1+0x9cc], R2 ;  /* 0x0009cc0201007387 */ /* 0x0001e60000100800 */
[----:B0-----:R-:W-:-:S02]  /*3f710*/  PRMT R2, R15, 0x5410, R9 ;  /* 0x000054100f027816 */ /* 0x001fc40000000009 */
[----:B---3--:R-:W-:-:S04]  /*3f720*/  LOP3.LUT R133, R33, 0xffff, RZ, 0xc0, !PT ;  /* 0x0000ffff21857812 */ /* 0x008fc800078ec0ff */
[----:B------:R-:W-:-:S04]  /*3f730*/  PRMT R13, R103, 0x3340, R133 ;  /* 0x00003340670d7816 */ /* 0x000fc80000000085 */
[----:B------:R-:W-:-:S05]  /*3f740*/  PRMT R6, R13, 0x5410, R7 ;  /* 0x000054100d067816 */ /* 0x000fca0000000007 */
[----:B------:R-:W-:Y:S04]  /*3f750*/  STL [R1+0x9c8], R6 ;  /* 0x0009c80601007387 */ /* 0x000fe80000100800 */
[----:B------:R-:W3:Y:S04]  /*3f760*/  LDL.LU R36, [R1+0xc68] ;  /* 0x000c680001247983 */ /* 0x000ee80000300800 */
[----:B------:R-:W-:Y:S04]  /*3f770*/  STL [R1+0x9c4], R4 ;  /* 0x0009c40401007387 */ /* 0x000fe80000100800 */
[----:B------:R-:W3:Y:S04]  /*3f780*/  LDL.LU R33, [R1+0xc64] ;  /* 0x000c640001217983 */ /* 0x000ee80000300800 */
[----:B------:R0:W-:Y:S01]  /*3f790*/  STL [R1+0x9c0], R2 ;  /* 0x0009c00201007387 */ /* 0x0001e20000100800 */
[----:B--2---:R-:W-:-:S03]  /*3f7a0*/  LOP3.LUT R14, R32, 0xffff, RZ, 0xc0, !PT ;  /* 0x0000ffff200e7812 */ /* 0x004fc600078ec0ff */
[----:B------:R-:W2:Y:S01]  /*3f7b0*/  LDL.LU R32, [R1+0xa48] ;  /* 0x000a480001207983 */ /* 0x000ea20000300800 */
[----:B0-----:R-:W-:-:S03]  /*3f7c0*/  LOP3.LUT R2, R38, 0xffff, RZ, 0xc0, !PT ;  /* 0x0000ffff26027812 */ /* 0x001fc600078ec0ff */
[----:B------:R0:W-:Y:S01]  /*3f7d0*/  STL [R1+0x158], R14 ;  /* 0x0001580e01007387 */ /* 0x0001e20000100800 */
[----:B----4-:R-:W-:-:S03]  /*3f7e0*/  LOP3.LUT R105, R31, 0xffff, RZ, 0xc0, !PT ;  /* 0x0000ffff1f697812 */ /* 0x010fc600078ec0ff */
[----:B------:R-:W4:Y:S04]  /*3f7f0*/  LDL.LU R31, [R1+0xa44] ;  /* 0x000a4400011f7983 */ /* 0x000f280000300800 */
[----:B------:R-:W-:Y:S01]  /*3f800*/  STL [R1+0x164], R2 ;  /* 0x0001640201007387 */ /* 0x000fe20000100800 */
[----:B------:R-:W-:-:S03]  /*3f810*/  LOP3.LUT R106, R30, 0xffff, RZ, 0xc0, !PT ;  /* 0x0000ffff1e6a7812 */ /* 0x000fc600078ec0ff */
[----:B------:R-:W4:Y:S01]  /*3f820*/  LDL.LU R30, [R1+0x864] ;  /* 0x00086400011e7983 */ /* 0x000f220000300800 */
[----:B------:R-:W-:Y:S02]  /*3f830*/  LOP3.LUT R107, R211, 0xffff, RZ, 0xc0, !PT ;  /* 0x0000ffffd36b7812 */ /* 0x000fe400078ec0ff */
[----:B------:R-:W-:Y:S02]  /*3f840*/  LOP3.LUT R132, R234, 0xffff, RZ, 0xc0, !PT ;  /* 0x0000ffffea847812 */ /* 0x000fe400078ec0ff */
[----:B------:R-:W-:Y:S02]  /*3f850*/  LOP3.LUT R157, R157, 0xffff, RZ, 0xc0, !PT ;  /* 0x0000ffff9d9d7812 */ /* 0x000fe400078ec0ff */
[----:B------:R-:W-:Y:S02]  /*3f860*/  LOP3.LUT R8, R215, 0xffff, RZ, 0xc0, !PT ;  /* 0x0000ffffd7087812 */ /* 0x000fe400078ec0ff */
[----:B------:R-:W-:Y:S02]  /*3f870*/  LOP3.LUT R15, R35, 0xffff, RZ, 0xc0, !PT ;  /* 0x0000ffff230f7812 */ /* 0x000fe400078ec0ff */
[----:B------:R-:W4:Y:S01]  /*3f880*/  LDL.LU R35, [R1+0x860] ;  /* 0x0008600001237983 */ /* 0x000f220000300800 */
[----:B------:R-:W-:-:S02]  /*3f890*/  LOP3.LUT R4, R37, 0xffff, RZ, 0xc0, !PT ;  /* 0x0000ffff25047812 */ /* 0x000fc400078ec0ff */
[----:B------:R-:W-:Y:S01]  /*3f8a0*/  LOP3.LUT R108, R34, 0xffff, RZ, 0xc0, !PT ;  /* 0x0000ffff226c7812 */ /* 0x000fe200078ec0ff */
[----:B------:R1:W-:Y:S01]  /*3f8b0*/  STL [R1+0x150], R15 ;  /* 0x0001500f01007387 */ /* 0x0003e20000100800 */
[----:B------:R-:W-:Y:S02]  /*3f8c0*/  PRMT R6, R107, 0x3340, R0 ;  /* 0x000033406b067816 */ /* 0x000fe40000000000 */
[----:B------:R-:W-:Y:S01]  /*3f8d0*/  PRMT R11, R105, 0x3340, R108 ;  /* 0x00003340690b7816 */ /* 0x000fe2000000006c */
[----:B------:R-:W-:Y:S01]  /*3f8e0*/  STL [R1+0x160], R4 ;  /* 0x0001600401007387 */ /* 0x000fe20000100800 */
[----:B------:R-:W-:Y:S02]  /*3f8f0*/  PRMT R7, R157, 0x3340, R0 ;  /* 0x000033409d077816 */ /* 0x000fe40000000000 */
[----:B------:R-:W-:Y:S01]  /*3f900*/  PRMT R13, R106, 0x3340, R132 ;  /* 0x000033406a0d7816 */ /* 0x000fe20000000084 */
[----:B------:R1:W-:Y:S01]  /*3f910*/  STL [R1+0x15c], R8 ;  /* 0x00015c0801007387 */ /* 0x0003e20000100800 */
[----:B------:R-:W-:-:S02]  /*3f920*/  LOP3.LUT R234, R213, 0xffff, RZ, 0xc0, !PT ;  /* 0x0000ffffd5ea7812 */ /* 0x000fc400078ec0ff */
[----:B0-----:R-:W-:Y:S02]  /*3f930*/  PRMT R14, R14, 0x3340, R15 ;  /* 0x000033400e0e7816 */ /* 0x001fe4000000000f */
[----:B-1----:R-:W-:Y:S02]  /*3f940*/  PRMT R15, R2, 0x3340, R4 ;  /* 0x00003340020f7816 */ /* 0x002fe40000000004 */
[----:B------:R-:W-:Y:S02]  /*3f950*/  PRMT R2, R11, 0x5410, R6 ;  /* 0x000054100b027816 */ /* 0x000fe40000000006 */
[--C-:B------:R-:W-:Y:S02]  /*3f960*/  PRMT R8, R8, 0x3340, R0.reuse ;  /* 0x0000334008087816 */ /* 0x100fe40000000000 */
[----:B------:R-:W-:Y:S02]  /*3f970*/  PRMT R6, R13, 0x5410, R7 ;  /* 0x000054100d067816 */ /* 0x000fe40000000007 */
[----:B------:R-:W-:-:S02]  /*3f980*/  PRMT R9, R234, 0x3340, R0 ;  /* 0x00003340ea097816 */ /* 0x000fc40000000000 */
[----:B------:R-:W-:Y:S01]  /*3f990*/  PRMT R4, R14, 0x5410, R8 ;  /* 0x000054100e047816 */ /* 0x000fe20000000008 */
[----:B------:R0:W-:Y:S04]  /*3f9a0*/  STL [R1+0x9bc], R2 ;  /* 0x0009bc0201007387 */ /* 0x0001e80000100800 */
[----:B------:R-:W-:Y:S04]  /*3f9b0*/  STL [R1+0x9b8], R6 ;  /* 0x0009b80601007387 */ /* 0x000fe80000100800 */
[----:B------:R-:W4:Y:S01]  /*3f9c0*/  LDL.LU R34, [R1+0xc70] ;  /* 0x000c700001227983 */ /* 0x000f220000300800 */
[----:B0-----:R-:W-:-:S03]  /*3f9d0*/  PRMT R2, R15, 0x5410, R9 ;  /* 0x000054100f027816 */ /* 0x001fc60000000009 */
[----:B------:R3:W-:Y:S04]  /*3f9e0*/  STL [R1+0x9b4], R4 ;  /* 0x0009b40401007387 */ /* 0x0007e80000100800 */
[----:B------:R0:W-:Y:S01]  /*3f9f0*/  STL [R1+0x9b0], R2 ;  /* 0x0009b00201007387 */ /* 0x0001e20000100800 */
[----:B------:R-:W-:Y:S02]  /*3fa00*/  LOP3.LUT R110, R237, 0xffff, RZ, 0xc0, !PT ;  /* 0x0000ffffed6e7812 */ /* 0x000fe400078ec0ff */
[----:B---3--:R-:W-:Y:S02]  /*3fa10*/  LOP3.LUT R4, R33, 0xffff, RZ, 0xc0, !PT ;  /* 0x0000ffff21047812 */ /* 0x008fe400078ec0ff */
[----:B------:R-:W3:Y:S01]  /*3fa20*/  LDL.LU R33, [R1+0xa58] ;  /* 0x000a580001217983 */ /* 0x000ee20000300800 */
[----:B--2---:R-:W-:-:S03]  /*3fa30*/  LOP3.LUT R109, R32, 0xffff, RZ, 0xc0, !PT ;  /* 0x0000ffff206d7812 */ /* 0x004fc600078ec0ff */
[----:B------:R-:W2:Y:S04]  /*3fa40*/  LDL.LU R32, [R1+0xa54] ;  /* 0x000a540001207983 */ /* 0x000ea80000300800 */
[----:B------:R-:W-:Y:S01]  /*3fa50*/  STL [R1+0x17c], R4 ;  /* 0x00017c0401007387 */ /* 0x000fe20000100800 */
[----:B----4-:R-:W-:-:S03]  /*3fa60*/  LOP3.LUT R112, R31, 0xffff, RZ, 0xc0, !PT ;  /* 0x0000ffff1f707812 */ /* 0x010fc600078ec0ff */
[----:B------:R-:W4:Y:S01]  /*3fa70*/  LDL.LU R31, [R1+0x86c] ;  /* 0x00086c00011f7983 */ /* 0x000f220000300800 */
[----:B------:R-:W-:-:S03]  /*3fa80*/  LOP3.LUT R127, R30, 0xffff, RZ, 0xc0, !PT ;  /* 0x0000ffff1e7f7812 */ /* 0x000fc600078ec0ff */
[----:B------:R-:W4:Y:S04]  /*3fa90*/  LDL.LU R30, [R1+0x868] ;  /* 0x00086800011e7983 */ /* 0x000f280000300800 */
[----:B------:R-:W4:Y:S01]  /*3faa0*/  LDL.LU R237, [R1+0x215c] ;  /* 0x00215c0001ed7983 */ /* 0x000f220000300800 */
[----:B------:R-:W-:Y:S02]  /*3fab0*/  LOP3.LUT R159, R159, 0xffff, RZ, 0xc0, !PT ;  /* 0x0000ffff9f9f7812 */ /* 0x000fe400078ec0ff */
[----:B0-----:R-:W-:Y:S02]  /*3fac0*/  LOP3.LUT R2, R158, 0xffff, RZ, 0xc0, !PT ;  /* 0x0000ffff9e027812 */ /* 0x001fe400078ec0ff */
[----:B------:R-:W-:Y:S02]  /*3fad0*/  LOP3.LUT R128, R235, 0xffff, RZ, 0xc0, !PT ;  /* 0x0000ffffeb807812 */ /* 0x000fe400078ec0ff */
[----:B------:R-:W-:Y:S01]  /*3fae0*/  LOP3.LUT R15, R35, 0xffff, RZ, 0xc0, !PT ;  /* 0x0000ffff230f7812 */ /* 0x000fe200078ec0ff */
[----:B------:R-:W4:Y:S01]  /*3faf0*/  LDL.LU R235, [R1+0x2158] ;  /* 0x0021580001eb7983 */ /* 0x000f220000300800 */
[----:B------:R-:W-:-:S02]  /*3fb00*/  LOP3.LUT R9, R224, 0xffff, RZ, 0xc0, !PT ;  /* 0x0000ffffe0097812 */ /* 0x000fc400078ec0ff */
[----:B------:R-:W-:Y:S02]  /*3fb10*/  PRMT R6, R159, 0x3340, R0 ;  /* 0x000033409f067816 */ /* 0x000fe40000000000 */
[----:B------:R-:W-:Y:S01]  /*3fb20*/  PRMT R11, R109, 0x3340, R110 ;  /* 0x000033406d0b7816 */ /* 0x000fe2000000006e */
[----:B------:R-:W-:Y:S01]  /*3fb30*/  STL [R1+0x170], R15 ;  /* 0x0001700f01007387 */ /* 0x000fe20000100800 */
[----:B------:R-:W-:Y:S02]  /*3fb40*/  LOP3.LUT R111, R36, 0xffff, RZ, 0xc0, !PT ;  /* 0x0000ffff246f7812 */ /* 0x000fe400078ec0ff */
[----:B------:R-:W-:Y:S01]  /*3fb50*/  LOP3.LUT R129, R225, 0xffff, RZ, 0xc0, !PT ;  /* 0x0000ffffe1817812 */ /* 0x000fe200078ec0ff */
[----:B------:R0:W-:Y:S01]  /*3fb60*/  STL [R1+0x2118], R2 ;  /* 0x0021180201007387 */ /* 0x0001e20000100800 */
[----:B------:R-:W-:Y:S02]  /*3fb70*/  PRMT R7, R2, 0x3340, R0 ;  /* 0x0000334002077816 */ /* 0x000fe40000000000 */
[----:B------:R-:W-:Y:S01]  /*3fb80*/  PRMT R13, R112, 0x3340, R128 ;  /* 0x00003340700d7816 */ /* 0x000fe20000000080 */
[----:B------:R1:W-:Y:S01]  /*3fb90*/  STL [R1+0x16c], R9 ;  /* 0x00016c0901007387 */ /* 0x0003e20000100800 */
[----:B------:R-:W-:-:S02]  /*3fba0*/  PRMT R8, R129, 0x3340, R0 ;  /* 0x0000334081087816 */ /* 0x000fc40000000000 */
[----:B------:R-:W-:Y:S02]  /*3fbb0*/  PRMT R14, R111, 0x3340, R127 ;  /* 0x000033406f0e7816 */ /* 0x000fe4000000007f */
[----:B0-----:R-:W-:Y:S02]  /*3fbc0*/  PRMT R2, R11, 0x5410, R6 ;  /* 0x000054100b027816 */ /* 0x001fe40000000006 */
[----:B------:R-:W-:Y:S02]  /*3fbd0*/  PRMT R15, R4, 0x3340, R15 ;  /* 0x00003340040f7816 */ /* 0x000fe4000000000f */
[----:B-1----:R-:W-:Y:S01]  /*3fbe0*/  PRMT R9, R9, 0x3340, R0 ;  /* 0x0000334009097816 */ /* 0x002fe20000000000 */
[----:B------:R0:W-:Y:S01]  /*3fbf0*/  STL [R1+0x860], R2 ;  /* 0x0008600201007387 */ /* 0x0001e20000100800 */
[----:B------:R-:W-:Y:S02]  /*3fc00*/  PRMT R6, R13, 0x5410, R7 ;  /* 0x000054100d067816 */ /* 0x000fe40000000007 */
[----:B------:R-:W-:-:S03]  /*3fc10*/  PRMT R4, R14, 0x5410, R8 ;  /* 0x000054100e047816 */ /* 0x000fc60000000008 */
[----:B------:R-:W-:Y:S01]  /*3fc20*/  STL [R1+0x85c], R6 ;  /* 0x00085c0601007387 */ /* 0x000fe20000100800 */
[----:B0-----:R-:W-:-:S03]  /*3fc30*/  PRMT R2, R15, 0x5410, R9 ;  /* 0x000054100f027816 */ /* 0x001fc60000000009 */
[----:B------:R0:W-:Y:S01]  /*3fc40*/  STL [R1+0x858], R4 ;  /* 0x0008580401007387 */ /* 0x0001e20000100800 */
[----:B------:R-:W-:-:S03]  /*3fc50*/  LOP3.LUT R225, R34, 0xffff, RZ, 0xc0, !PT ;  /* 0x0000ffff22e17812 */ /* 0x000fc600078ec0ff */
[----:B------:R1:W-:Y:S04]  /*3fc60*/  STL [R1+0x854], R2 ;  /* 0x0008540201007387 */ /* 0x0003e80000100800 */
[----:B------:R-:W4:Y:S04]  /*3fc70*/  LDL.LU R37, [R1+0xc84] ;  /* 0x000c840001257983 */ /* 0x000f280000300800 */
[----:B------:R-:W4:Y:S04]  /*3fc80*/  LDL.LU R34, [R1+0xc80] ;  /* 0x000c800001227983 */ /* 0x000f280000300800 */
[----:B------:R-:W4:Y:S04]  /*3fc90*/  LDL.LU R36, [R1+0xa68] ;  /* 0x000a680001247983 */ /* 0x000f280000300800 */
[----:B------:R-:W4:Y:S01]  /*3fca0*/  LDL.LU R35, [R1+0xa64] ;  /* 0x000a640001237983 */ /* 0x000f220000300800 */
[----:B------:R-:W-:-:S02]  /*3fcb0*/  LOP3.LUT R161, R161, 0xffff, RZ, 0xc0, !PT ;  /* 0x0000ffffa1a17812 */ /* 0x000fc400078ec0ff */
[----:B------:R-:W-:Y:S02]  /*3fcc0*/  LOP3.LUT R123, R236, 0xffff, RZ, 0xc0, !PT ;  /* 0x0000ffffec7b7812 */ /* 0x000fe400078ec0ff */
[----:B0-----:R-:W-:Y:S02]  /*3fcd0*/  LOP3.LUT R4, R160, 0xffff, RZ, 0xc0, !PT ;  /* 0x0000ffffa0047812 */ /* 0x001fe400078ec0ff */
[--C-:B------:R-:W-:Y:S02]  /*3fce0*/  PRMT R6, R161, 0x3340, R0.reuse ;  /* 0x00003340a1067816 */ /* 0x100fe40000000000 */
[----:B------:R-:W-:Y:S02]  /*3fcf0*/  PRMT R7, R4, 0x3340, R0 ;  /* 0x0000334004077816 */ /* 0x000fe40000000000 */
[----:B---3--:R-:W-:Y:S02]  /*3fd00*/  LOP3.LUT R113, R33, 0xffff, RZ, 0xc0, !PT ;  /* 0x0000ffff21717812 */ /* 0x008fe400078ec0ff */
[----:B------:R-:W3:Y:S01]  /*3fd10*/  LDL.LU R33, [R1+0x874] ;  /* 0x0008740001217983 */ /* 0x000ee20000300800 */
[----:B--2---:R-:W-:-:S04]  /*3fd20*/  LOP3.LUT R115, R32, 0xffff, RZ, 0xc0, !PT ;  /* 0x0000ffff20737812 */ /* 0x004fc800078ec0ff */
[----:B------:R-:W-:Y:S02]  /*3fd30*/  PRMT R13, R115, 0x3340, R123 ;  /* 0x00003340730d7816 */ /* 0x000fe4000000007b */
[----:B----4-:R-:W-:Y:S02]  /*3fd40*/  LOP3.LUT R122, R31, 0xffff, RZ, 0xc0, !PT ;  /* 0x0000ffff1f7a7812 */ /* 0x010fe400078ec0ff */
[----:B------:R-:W-:Y:S02]  /*3fd50*/  LOP3.LUT R224, R30, 0xffff, RZ, 0xc0, !PT ;  /* 0x0000ffff1ee07812 */ /* 0x000fe400078ec0ff */
[----:B------:R-:W-:Y:S02]  /*3fd60*/  LOP3.LUT R114, R237, 0xffff, RZ, 0xc0, !PT ;  /* 0x0000ffffed727812 */ /* 0x000fe400078ec0ff */
[----:B------:R-:W2:Y:S04]  /*3fd70*/  LDL.LU R237, [R1+0x2154] ;  /* 0x0021540001ed7983 */ /* 0x000ea80000300800 */
[----:B------:R-:W4:Y:S04]  /*3fd80*/  LDL.LU R32, [R1+0x870] ;  /* 0x0008700001207983 */ /* 0x000f280000300800 */
[----:B------:R-:W2:Y:S01]  /*3fd90*/  LDL.LU R30, [R1+0x64c] ;  /* 0x00064c00011e7983 */ /* 0x000ea20000300800 */
[----:B------:R-:W-:-:S04]  /*3fda0*/  PRMT R11, R113, 0x3340, R114 ;  /* 0x00003340710b7816 */ /* 0x000fc80000000072 */
[----:B-1----:R-:W-:Y:S02]  /*3fdb0*/  PRMT R2, R11, 0x5410, R6 ;  /* 0x000054100b027816 */ /* 0x002fe40000000006 */
[----:B------:R-:W-:Y:S01]  /*3fdc0*/  PRMT R6, R13, 0x5410, R7 ;  /* 0x000054100d067816 */ /* 0x000fe20000000007 */
[----:B------:R0:W-:Y:S04]  /*3fdd0*/  STL [R1+0x211c], R4 ;  /* 0x00211c0401007387 */ /* 0x0001e80000100800 */
[----:B------:R1:W-:Y:S04]  /*3fde0*/  STL [R1+0x850], R2 ;  /* 0x0008500201007387 */ /* 0x0003e80000100800 */
[----:B------:R-:W-:Y:S04]  /*3fdf0*/  STL [R1+0x84c], R6 ;  /* 0x00084c0601007387 */ /* 0x000fe80000100800 */
[----:B------:R-:W2:Y:S01]  /*3fe00*/  LDL.LU R31, [R1+0xc94] ;  /* 0x000c9400011f7983 */ /* 0x000ea20000300800 */
[----:B------:R-:W-:-:S02]  /*3fe10*/  LOP3.LUT R235, R235, 0xffff, RZ, 0xc0, !PT ;  /* 0x0000ffffebeb7812 */ /* 0x000fc400078ec0ff */
[----:B------:R-:W-:Y:S02]  /*3fe20*/  LOP3.LUT R124, R244, 0xffff, RZ, 0xc0, !PT ;  /* 0x0000fffff47c7812 */ /* 0x000fe400078ec0ff */
[----:B------:R-:W-:Y:S02]  /*3fe30*/  LOP3.LUT R236, R231, 0xffff, RZ, 0xc0, !PT ;  /* 0x0000ffffe7ec7812 */ /* 0x000fe400078ec0ff */
[----:B------:R-:W-:Y:S02]  /*3fe40*/  PRMT R8, R124, 0x3340, R0 ;  /* 0x000033407c087816 */ /* 0x000fe40000000000 */
[----:B------:R-:W-:Y:S02]  /*3fe50*/  PRMT R14, R235, 0x3340, R122 ;  /* 0x00003340eb0e7816 */ /* 0x000fe4000000007a */
[----:B------:R-:W-:Y:S02]  /*3fe60*/  PRMT R9, R236, 0x3340, R0 ;  /* 0x00003340ec097816 */ /* 0x000fe40000000000 */
[----:B------:R-:W-:-:S02]  /*3fe70*/  PRMT R15, R225, 0x3340, R224 ;  /* 0x00003340e10f7816 */ /* 0x000fc400000000e0 */
[----:B0-----:R-:W-:Y:S02]  /*3fe80*/  PRMT R4, R14, 0x5410, R8 ;  /* 0x000054100e047816 */ /* 0x001fe40000000008 */
[----:B-1----:R-:W-:-:S03]  /*3fe90*/  PRMT R2, R15, 0x5410, R9 ;  /* 0x000054100f027816 */ /* 0x002fc60000000009 */
[----:B------:R-:W-:Y:S01]  /*3fea0*/  STL [R1+0x848], R4 ;  /* 0x0008480401007387 */ /* 0x000fe20000100800 */
[----:B------:R-:W-:-:S03]  /*3feb0*/  LOP3.LUT R13, R37, 0xffff, RZ, 0xc0, !PT ;  /* 0x0000ffff250d7812 */ /* 0x000fc600078ec0ff */
[----:B------:R0:W-:Y:S01]  /*3fec0*/  STL [R1+0x844], R2 ;  /* 0x0008440201007387 */ /* 0x0001e20000100800 */
[----:B------:R-:W-:-:S03]  /*3fed0*/  LOP3.LUT R14, R34, 0xffff, RZ, 0xc0, !PT ;  /* 0x0000ffff220e7812 */ /* 0x000fc600078ec0ff */
[----:B------:R-:W2:Y:S01]  /*3fee0*/  LDL.LU R34, [R1+0xc90] ;  /* 0x000c900001227983 */ /* 0x000ea20000300800 */
[----:B0-----:R-:W-:-:S03]  /*3fef0*/  LOP3.LUT R2, R36, 0xffff, RZ, 0xc0, !PT ;  /* 0x0000ffff24027812 */ /* 0x001fc600078ec0ff */
[----:B------:R0:W-:Y:S04]  /*3ff00*/  STL [R1+0x184], R13 ;  /* 0x0001840d01007387 */ /* 0x0001e80000100800 */
[----:B------:R1:W-:Y:S01]  /*3ff10*/  STL [R1+0x180], R14 ;  /* 0x0001800e01007387 */ /* 0x0003e20000100800 */
[----:B------:R-:W-:Y:S02]  /*3ff20*/  LOP3.LUT R116, R35, 0xffff, RZ, 0xc0, !PT ;  /* 0x0000ffff23747812 */ /* 0x000fe400078ec0ff */
[----:B------:R-:W-:Y:S02]  /*3ff30*/  LOP3.LUT R163, R163, 0xffff, RZ, 0xc0, !PT ;  /* 0x0000ffffa3a37812 */ /* 0x000fe400078ec0ff */
[----:B------:R-:W-:Y:S02]  /*3ff40*/  LOP3.LUT R120, R247, 0xffff, RZ, 0xc0, !PT ;  /* 0x0000fffff7787812 */ /* 0x000fe400078ec0ff */
[----:B------:R-:W-:-:S02]  /*3ff50*/  LOP3.LUT R121, R246, 0xffff, RZ, 0xc0, !PT ;  /* 0x0000fffff6797812 */ /* 0x000fc400078ec0ff */
[----:B------:R-:W-:Y:S02]  /*3ff60*/  LOP3.LUT R9, R165, 0xffff, RZ, 0xc0, !PT ;  /* 0x0000ffffa5097812 */ /* 0x000fe400078ec0ff */
[--C-:B------:R-:W-:Y:S02]  /*3ff70*/  PRMT R6, R163, 0x3340, R0.reuse ;  /* 0x00003340a3067816 */ /* 0x100fe40000000000 */
[--C-:B------:R-:W-:Y:S02]  /*3ff80*/  PRMT R7, R120, 0x3340, R0.reuse ;  /* 0x0000334078077816 */ /* 0x100fe40000000000 */
[----:B------:R-:W-:Y:S02]  /*3ff90*/  PRMT R8, R121, 0x3340, R0 ;  /* 0x0000334079087816 */ /* 0x000fe40000000000 */
[----:B---3--:R-:W-:Y:S02]  /*3ffa0*/  LOP3.LUT R118, R33, 0xffff, RZ, 0xc0, !PT ;  /* 0x0000ffff21767812 */ /* 0x008fe400078ec0ff */
[----:B------:R-:W3:Y:S04]  /*3ffb0*/  LDL.LU R33, [R1+0xa78] ;  /* 0x000a780001217983 */ /* 0x000ee80000300800 */
[----:B------:R1:W-:Y:S04]  /*3ffc0*/  STL [R1+0x198], R2 ;  /* 0x0001980201007387 */ /* 0x0003e80000100800 */
[----:B------:R-:W3:Y:S04]  /*3ffd0*/  LDL.LU R38, [R1+0xa74] ;  /* 0x000a740001267983 */ /* 0x000ee80000300800 */
[----:B------:R-:W3:Y:S01]  /*3ffe0*/  LDL.LU R37, [R1+0x884] ;  /* 0x0008840001257983 */ /* 0x000ee20000300800 */
[----:B0-----:R-:W-:-:S02]  /*3fff0*/  PRMT R13, R13, 0x3340, R118 ;  /* 0x000033400d0d7816 */ /* 0x001fc40000000076 */
[----:B----4-:R-:W-:Y:S02]  /*40000*/  LOP3.LUT R119, R32, 0xffff, RZ, 0xc0, !PT ;  /* 0x0000ffff20777812 */ /* 0x010fe400078ec0ff */
[----:B------:R-:W4:Y:S01]  /*40010*/  LDL.LU R32, [R1+0x880] ;  /* 0x0008800001207983 */ /* 0x000f220000300800 */
[----:B--2---:R-:W-:Y:S02]  /*40020*/  LOP3.LUT R4, R30, 0xffff, RZ, 0xc0, !PT ;  /* 0x0000ffff1e047812 */ /* 0x004fe400078ec0ff */
[----:B------:R-:W-:-:S03]  /*40030*/  LOP3.LUT R117, R237, 0xffff, RZ, 0xc0, !PT ;  /* 0x0000ffffed757812 */ /* 0x000fc600078ec0ff */
[----:B------:R0:W-:Y:S04]  /*40040*/  STL [R1+0x194], R4 ;  /* 0x0001940401007387 */ /* 0x0001e80000100800 */
[----:B------:R-:W2:Y:S04]  /*40050*/  LDL.LU R237, [R1+0x2150] ;  /* 0x0021500001ed7983 */ /* 0x000ea80000300800 */
[----:B------:R-:W2:Y:S01]  /*40060*/  LDL.LU R30, [R1+0x660] ;  /* 0x00066000011e7983 */ /* 0x000ea20000300800 */
[----:B------:R-:W-:Y:S02]  /*40070*/  PRMT R11, R116, 0x3340, R117 ;  /* 0x00003340740b7816 */ /* 0x000fe40000000075 */
[----:B------:R-:W-:Y:S01]  /*40080*/  PRMT R15, R2, 0x3340, R4 ;  /* 0x00003340020f7816 */ /* 0x000fe20000000004 */
[----:B------:R0:W-:Y:S01]  /*40090*/  STL [R1+0x190], R9 ;  /* 0x0001900901007387 */ /* 0x0001e20000100800 */
[----:B-1----:R-:W-:-:S02]  /*400a0*/  PRMT R14, R14, 0x3340, R119 ;  /* 0x000033400e0e7816 */ /* 0x002fc40000000077 */
[----:B------:R-:W-:Y:S02]  /*400b0*/  PRMT R2, R11, 0x5410, R6 ;  /* 0x000054100b027816 */ /* 0x000fe40000000006 */
[----:B------:R-:W-:Y:S02]  /*400c0*/  PRMT R6, R13, 0x5410, R7 ;  /* 0x000054100d067816 */ /* 0x000fe40000000007 */
[----:B0-----:R-:W-:Y:S02]  /*400d0*/  PRMT R4, R14, 0x5410, R8 ;  /* 0x000054100e047816 */ /* 0x001fe40000000008 */
[----:B------:R-:W-:Y:S01]  /*400e0*/  PRMT R9, R9, 0x3340, R0 ;  /* 0x0000334009097816 */ /* 0x000fe20000000000 */
[----:B------:R0:W-:Y:S01]  /*400f0*/  STL [R1+0x840], R2 ;  /* 0x0008400201007387 */ /* 0x0001e20000100800 */
[----:B------:R-:W-:-:S03]  /*40100*/  LOP3.LUT R11, R31, 0xffff, RZ, 0xc0, !PT ;  /* 0x0000ffff1f0b7812 */ /* 0x000fc600078ec0ff */
[----:B------:R-:W-:Y:S01]  /*40110*/  STL [R1+0x83c], R6 ;  /* 0x00083c0601007387 */ /* 0x000fe20000100800 */
[----:B0-----:R-:W-:-:S03]  /*40120*/  PRMT R2, R15, 0x5410, R9 ;  /* 0x000054100f027816 */ /* 0x001fc60000000009 */
[----:B------:R-:W-:Y:S04]  /*40130*/  STL [R1+0x838], R4 ;  /* 0x0008380401007387 */ /* 0x000fe80000100800 */
[----:B------:R-:W2:Y:S04]  /*40140*/  LDL.LU R36, [R1+0xca4] ;  /* 0x000ca40001247983 */ /* 0x000ea80000300800 */
[----:B------:R0:W-:Y:S04]  /*40150*/  STL [R1+0x834], R2 ;  /* 0x0008340201007387 */ /* 0x0001e80000100800 */
[----:B------:R-:W2:Y:S01]  /*40160*/  LDL.LU R31, [R1+0xca0] ;  /* 0x000ca000011f7983 */ /* 0x000ea20000300800 */
[----:B------:R-:W-:-:S03]  /*40170*/  LOP3.LUT R13, R34, 0xffff, RZ, 0xc0, !PT ;  /* 0x0000ffff220d7812 */ /* 0x000fc600078ec0ff */
[----:B------:R1:W-:Y:S04]  /*40180*/  STL [R1+0x18c], R11 ;  /* 0x00018c0b01007387 */ /* 0x0003e80000100800 */
[----:B------:R-:W2:Y:S04]  /*40190*/  LDL.LU R35, [R1+0xa88] ;  /* 0x000a880001237983 */ /* 0x000ea80000300800 */
[----:B------:R-:W2:Y:S04]  /*401a0*/  LDL.LU R34, [R1+0xa84] ;  /* 0x000a840001227983 */ /* 0x000ea80000300800 */
[----:B------:R2:W-:Y:S01]  /*401b0*/  STL [R1+0x188], R13 ;  /* 0x0001880d01007387 */ /* 0x0005e20000100800 */
[----:B------:R-:W-:-:S02]  /*401c0*/  LOP3.LUT R69, R238, 0xffff, RZ, 0xc0, !PT ;  /* 0x0000ffffee457812 */ /* 0x000fc400078ec0ff */
[----:B------:R-:W-:Y:S02]  /*401d0*/  LOP3.LUT R7, R249, 0xffff, RZ, 0xc0, !PT ;  /* 0x0000fffff9077812 */ /* 0x000fe400078ec0ff */
[----:B------:R-:W-:Y:S02]  /*401e0*/  LOP3.LUT R8, R167, 0xffff, RZ, 0xc0, !PT ;  /* 0x0000ffffa7087812 */ /* 0x000fe400078ec0ff */
[----:B0-----:R-:W-:Y:S02]  /*401f0*/  LOP3.LUT R2, R166, 0xffff, RZ, 0xc0, !PT ;  /* 0x0000ffffa6027812 */ /* 0x001fe400078ec0ff */
[--C-:B------:R-:W-:Y:S02]  /*40200*/  PRMT R6, R69, 0x3340, R0.reuse ;  /* 0x0000334045067816 */ /* 0x100fe40000000000 */
[----:B------:R-:W-:Y:S02]  /*40210*/  PRMT R9, R2, 0x3340, R0 ;  /* 0x0000334002097816 */ /* 0x000fe40000000000 */
[----:B---3--:R-:W-:-:S02]  /*40220*/  LOP3.LUT R65, R33, 0xffff, RZ, 0xc0, !PT ;  /* 0x0000ffff21417812 */ /* 0x008fc400078ec0ff */
[----:B------:R-:W3:Y:S01]  /*40230*/  LDL.LU R33, [R1+0x894] ;  /* 0x0008940001217983 */ /* 0x000ee20000300800 */
[----:B------:R-:W-:Y:S02]  /*40240*/  LOP3.LUT R4, R38, 0xffff, RZ, 0xc0, !PT ;  /* 0x0000ffff26047812 */ /* 0x000fe400078ec0ff */
[----:B------:R-:W-:-:S04]  /*40250*/  LOP3.LUT R66, R37, 0xffff, RZ, 0xc0, !PT ;  /* 0x0000ffff25427812 */ /* 0x000fc800078ec0ff */
[----:B-1----:R-:W-:Y:S02]  /*40260*/  PRMT R11, R11, 0x3340, R66 ;  /* 0x000033400b0b7816 */ /* 0x002fe40000000042 */
[----:B----4-:R-:W-:Y:S02]  /*40270*/  LOP3.LUT R67, R32, 0xffff, RZ, 0xc0, !PT ;  /* 0x0000ffff20437812 */ /* 0x010fe400078ec0ff */
[----:B------:R-:W4:Y:S04]  /*40280*/  LDL.LU R32, [R1+0x890] ;  /* 0x0008900001207983 */ /* 0x000f280000300800 */
[----:B------:R-:W-:Y:S01]  /*40290*/  STL [R1+0x1a8], R4 ;  /* 0x0001a80401007387 */ /* 0x000fe20000100800 */
[----:B--2---:R-:W-:-:S03]  /*402a0*/  LOP3.LUT R68, R30, 0xffff, RZ, 0xc0, !PT ;  /* 0x0000ffff1e447812 */ /* 0x004fc600078ec0ff */
[----:B------:R-:W2:Y:S01]  /*402b0*/  LDL.LU R30, [R1+0x668] ;  /* 0x00066800011e7983 */ /* 0x000ea20000300800 */
[----:B------:R-:W-:-:S03]  /*402c0*/  LOP3.LUT R237, R237, 0xffff, RZ, 0xc0, !PT ;  /* 0x0000ffffeded7812 */ /* 0x000fc600078ec0ff */
[----:B------:R-:W2:Y:S01]  /*402d0*/  LDL.LU R238, [R1+0x214c] ;  /* 0x00214c0001ee7983 */ /* 0x000ea20000300800 */
[----:B------:R-:W-:-:S03]  /*402e0*/  PRMT R13, R13, 0x3340, R67 ;  /* 0x000033400d0d7816 */ /* 0x000fc60000000043 */
[----:B------:R0:W-:Y:S01]  /*402f0*/  STL [R1+0x1a0], R7 ;  /* 0x0001a00701007387 */ /* 0x0001e20000100800 */
[----:B------:R-:W-:-:S03]  /*40300*/  PRMT R14, R65, 0x3340, R68 ;  /* 0x00003340410e7816 */ /* 0x000fc60000000044 */
[----:B------:R1:W-:Y:S01]  /*40310*/  STL [R1+0x19c], R8 ;  /* 0x00019c0801007387 */ /* 0x0003e20000100800 */
[----:B------:R-:W-:-:S03]  /*40320*/  PRMT R15, R4, 0x3340, R237 ;  /* 0x00003340040f7816 */ /* 0x000fc600000000ed */
[----:B------:R1:W-:Y:S01]  /*40330*/  STL [R1+0x2120], R2 ;  /* 0x0021200201007387 */ /* 0x0003e20000100800 */
[--C-:B0-----:R-:W-:Y:S02]  /*40340*/  PRMT R7, R7, 0x3340, R0.reuse ;  /* 0x0000334007077816 */ /* 0x101fe40000000000 */
[----:B-1----:R-:W-:Y:S02]  /*40350*/  PRMT R8, R8, 0x3340, R0 ;  /* 0x0000334008087816 */ /* 0x002fe40000000000 */
[----:B------:R-:W-:Y:S02]  /*40360*/  PRMT R2, R11, 0x5410, R6 ;  /* 0x000054100b027816 */ /* 0x000fe40000000006 */
[----:B------:R-:W-:Y:S02]  /*40370*/  PRMT R6, R13, 0x5410, R7 ;  /* 0x000054100d067816 */ /* 0x000fe40000000007 */
[----:B------:R-:W-:Y:S01]  /*40380*/  PRMT R4, R14, 0x5410, R8 ;  /* 0x000054100e047816 */ /* 0x000fe20000000008 */
[----:B------:R0:W-:Y:S04]  /*40390*/  STL [R1+0x830], R2 ;  /* 0x0008300201007387 */ /* 0x0001e80000100800 */
[----:B------:R-:W-:Y:S01]  /*403a0*/  STL [R1+0x82c], R6 ;  /* 0x00082c0601007387 */ /* 0x000fe20000100800 */
[----:B------:R-:W-:-:S02]  /*403b0*/  LOP3.LUT R57, R31, 0xffff, RZ, 0xc0, !PT ;  /* 0x0000ffff1f397812 */ /* 0x000fc400078ec0ff */
[----:B0-----:R-:W-:Y:S01]  /*403c0*/  PRMT R2, R15, 0x5410, R9 ;  /* 0x000054100f027816 */ /* 0x001fe20000000009 */
[----:B------:R-:W-:Y:S04]  /*403d0*/  STL [R1+0x828], R4 ;  /* 0x0008280401007387 */ /* 0x000fe80000100800 */
[----:B------:R0:W-:Y:S04]  /*403e0*/  STL [R1+0x824], R2 ;  /* 0x0008240201007387 */ /* 0x0001e80000100800 */
[----:B------:R-:W2:Y:S01]  /*403f0*/  LDL.LU R31, [R1+0xcb8] ;  /* 0x000cb800011f7983 */ /* 0x000ea20000300800 */
[----:B------:R-:W-:-:S03]  /*40400*/  LOP3.LUT R58, R35, 0xffff, RZ, 0xc0, !PT ;  /* 0x0000ffff233a7812 */ /* 0x000fc600078ec0ff */
[----:B------:R-:W2:Y:S01]  /*40410*/  LDL.LU R35, [R1+0xcb4] ;  /* 0x000cb40001237983 */ /* 0x000ea20000300800 */
[----:B0-----:R-:W-:-:S03]  /*40420*/  LOP3.LUT R2, R34, 0xffff, RZ, 0xc0, !PT ;  /* 0x0000ffff22027812 */ /* 0x001fc600078ec0ff */
[----:B------:R-:W2:Y:S04]  /*40430*/  LDL.LU R34, [R1+0xcb0] ;  /* 0x000cb00001227983 */ /* 0x000ea80000300800 */
[----:B------:R-:W-:Y:S01]  /*40440*/  STL [R1+0x1b8], R2 ;  /* 0x0001b80201007387 */ /* 0x000fe20000100800 */
        /* <DEDUP_REMOVED lines=9> */
[----:B------:R-:W3:Y:S02]  /*404e0*/  LDL.LU R33, [R1+0xa94] ;  /* 0x000a940001217983 */ /* 0x000ee40000300800 */
[----:B------:R-:W-:-:S02]  /*404f0*/  PRMT R11, R63, 0x3340, R64 ;  /* 0x000033403f0b7816 */ /* 0x000fc40000000040 */
[----:B----4-:R-:W-:Y:S02]  /*40500*/  LOP3.LUT R59, R32, 0xffff, RZ, 0xc0, !PT ;  /* 0x0000ffff203b7812 */ /* 0x010fe400078ec0ff */
[----:B------:R-:W4:Y:S04]  /*40510*/  LDL.LU R32, [R1+0x8a8] ;  /* 0x0008a80001207983 */ /* 0x000f280000300800 */
[----:B------:R-:W4:Y:S04]  /*40520*/  LDL.LU R241, [R1+0x2148] ;  /* 0x0021480001f17983 */ /* 0x000f280000300800 */
[----:B------:R-:W4:Y:S01]  /*40530*/  LDL.LU R239, [R1+0x2144] ;  /* 0x0021440001ef7983 */ /* 0x000f220000300800 */
[----:B--2---:R-:W-:-:S03]  /*40540*/  LOP3.LUT R60, R30, 0xffff, RZ, 0xc0, !PT ;  /* 0x0000ffff1e3c7812 */ /* 0x004fc600078ec0ff */
[----:B------:R-:W2:Y:S04]  /*40550*/  LDL.LU R30, [R1+0x8a4] ;  /* 0x0008a400011e7983 */ /* 0x000ea80000300800 */
[----:B------:R-:W2:Y:S01]  /*40560*/  LDL.LU R39, [R1+0x8a0] ;  /* 0x0008a00001277983 */ /* 0x000ea20000300800 */
[----:B------:R-:W-:-:S03]  /*40570*/  LOP3.LUT R238, R238, 0xffff, RZ, 0xc0, !PT ;  /* 0x0000ffffeeee7812 */ /* 0x000fc600078ec0ff */
[----:B------:R-:W2:Y:S01]  /*40580*/  LDL.LU R38, [R1+0x674] ;  /* 0x0006740001267983 */ /* 0x000ea20000300800 */
[----:B------:R-:W-:-:S03]  /*40590*/  PRMT R13, R57, 0x3340, R59 ;  /* 0x00003340390d7816 */ /* 0x000fc6000000003b */
[----:B------:R0:W-:Y:S01]  /*405a0*/  STL [R1+0x1b0], R7 ;  /* 0x0001b00701007387 */ /* 0x0001e20000100800 */
[----:B------:R-:W-:-:S03]  /*405b0*/  PRMT R14, R58, 0x3340, R60 ;  /* 0x000033403a0e7816 */ /* 0x000fc6000000003c */
[----:B------:R1:W-:Y:S01]  /*405c0*/  STL [R1+0x2124], R4 ;  /* 0x0021240401007387 */ /* 0x0003e20000100800 */
[----:B------:R-:W-:Y:S02]  /*405d0*/  PRMT R15, R2, 0x3340, R238 ;  /* 0x00003340020f7816 */ /* 0x000fe400000000ee */
[----:B0-----:R-:W-:Y:S02]  /*405e0*/  PRMT R7, R7, 0x3340, R0 ;  /* 0x0000334007077816 */ /* 0x001fe40000000000 */
[----:B-1----:R-:W-:Y:S02]  /*405f0*/  PRMT R4, R11, 0x5410, R6 ;  /* 0x000054100b047816 */ /* 0x002fe40000000006 */
[----:B------:R-:W-:Y:S02]  /*40600*/  PRMT R2, R13, 0x5410, R7 ;  /* 0x000054100d027816 */ /* 0x000fe40000000007 */
[----:B------:R-:W-:Y:S01]  /*40610*/  PRMT R6, R14, 0x5410, R8 ;  /* 0x000054100e067816 */ /* 0x000fe20000000008 */
[----:B------:R0:W-:Y:S04]  /*40620*/  STL [R1+0x820], R4 ;  /* 0x0008200401007387 */ /* 0x0001e80000100800 */
[----:B------:R1:W-:Y:S01]  /*40630*/  STL [R1+0x81c], R2 ;  /* 0x00081c0201007387 */ /* 0x0003e20000100800 */
[----:B0-----:R-:W-:-:S03]  /*40640*/  PRMT R4, R15, 0x5410, R9 ;  /* 0x000054100f047816 */ /* 0x001fc60000000009 */
[----:B------:R0:W-:Y:S04]  /*40650*/  STL [R1+0x818], R6 ;  /* 0x0008180601007387 */ /* 0x0001e80000100800 */
[----:B------:R-:W2:Y:S01]  /*40660*/  LDL.LU R37, [R1+0xe04] ;  /* 0x000e040001257983 */ /* 0x000ea20000300800 */
[----:B-1----:R-:W-:-:S03]  /*40670*/  LOP3.LUT R2, R31, 0xffff, RZ, 0xc0, !PT ;  /* 0x0000ffff1f027812 */ /* 0x002fc600078ec0ff */
[----:B------:R4:W-:Y:S04]  /*40680*/  STL [R1+0x814], R4 ;  /* 0x0008140401007387 */ /* 0x0009e80000100800 */
[----:B------:R-:W2:Y:S01]  /*40690*/  LDL.LU R31, [R1+0xe00] ;  /* 0x000e0000011f7983 */ /* 0x000ea20000300800 */
[----:B------:R-:W-:-:S03]  /*406a0*/  LOP3.LUT R13, R34, 0xffff, RZ, 0xc0, !PT ;  /* 0x0000ffff220d7812 */ /* 0x000fc600078ec0ff */
[----:B------:R-:W-:Y:S01]  /*406b0*/  STL [R1+0x1cc], R2 ;  /* 0x0001cc0201007387 */ /* 0x000fe20000100800 */
[----:B------:R-:W-:-:S03]  /*406c0*/  LOP3.LUT R54, R35, 0xffff, RZ, 0xc0, !PT ;  /* 0x0000ffff23367812 */ /* 0x000fc600078ec0ff */
[----:B------:R-:W2:Y:S04]  /*406d0*/  LDL.LU R36, [R1+0xcc0] ;  /* 0x000cc00001247983 */ /* 0x000ea80000300800 */
[----:B------:R1:W-:Y:S04]  /*406e0*/  STL [R1+0x1ac], R13 ;  /* 0x0001ac0d01007387 */ /* 0x0003e80000100800 */
[----:B------:R-:W2:Y:S04]  /*406f0*/  LDL.LU R35, [R1+0xaa4] ;  /* 0x000aa40001237983 */ /* 0x000ea80000300800 */
[----:B------:R-:W2:Y:S01]  /*40700*/  LDL.LU R34, [R1+0xa40] ;  /* 0x000a400001227983 */ /* 0x000ea20000300800 */
[----:B------:R-:W-:-:S02]  /*40710*/  LOP3.LUT R56, R240, 0xffff, RZ, 0xc0, !PT ;  /* 0x0000fffff0387812 */ /* 0x000fc400078ec0ff */
[----:B------:R-:W-:Y:S02]  /*40720*/  LOP3.LUT R49, R242, 0xffff, RZ, 0xc0, !PT ;  /* 0x0000fffff2317812 */ /* 0x000fe400078ec0ff */
[--C-:B0-----:R-:W-:Y:S02]  /*40730*/  PRMT R6, R56, 0x3340, R0.reuse ;  /* 0x0000334038067816 */ /* 0x101fe40000000000 */
[----:B------:R-:W-:Y:S02]  /*40740*/  LOP3.LUT R51, R171, 0xffff, RZ, 0xc0, !PT ;  /* 0x0000ffffab337812 */ /* 0x000fe400078ec0ff */
[--C-:B------:R-:W-:Y:S02]  /*40750*/  PRMT R7, R49, 0x3340, R0.reuse ;  /* 0x0000334031077816 */ /* 0x100fe40000000000 */
[----:B------:R-:W-:Y:S02]  /*40760*/  PRMT R8, R51, 0x3340, R0 ;  /* 0x0000334033087816 */ /* 0x000fe40000000000 */
[----:B---3--:R-:W-:-:S02]  /*40770*/  LOP3.LUT R46, R33, 0xffff, RZ, 0xc0, !PT ;  /* 0x0000ffff212e7812 */ /* 0x008fc400078ec0ff */
[----:B------:R-:W3:Y:S01]  /*40780*/  LDL.LU R33, [R1+0x8b4] ;  /* 0x0008b40001217983 */ /* 0x000ee20000300800 */
[----:B----4-:R-:W-:-:S05]  /*40790*/  LOP3.LUT R4, R32, 0xffff, RZ, 0xc0, !PT ;  /* 0x0000ffff20047812 */ /* 0x010fca00078ec0ff */
[----:B------:R0:W-:Y:S04]  /*407a0*/  STL [R1+0x1c8], R4 ;  /* 0x0001c80401007387 */ /* 0x0001e80000100800 */
[----:B------:R-:W4:Y:S01]  /*407b0*/  LDL.LU R32, [R1+0x8b0] ;  /* 0x0008b00001207983 */ /* 0x000f220000300800 */
[----:B--2---:R-:W-:-:S03]  /*407c0*/  LOP3.LUT R55, R30, 0xffff, RZ, 0xc0, !PT ;  /* 0x0000ffff1e377812 */ /* 0x004fc600078ec0ff */
[----:B------:R-:W2:Y:S04]  /*407d0*/  LDL.LU R30, [R1+0x684] ;  /* 0x00068400011e7983 */ /* 0x000ea80000300800 */
[----:B------:R-:W2:Y:S01]  /*407e0*/  LDL.LU R240, [R1+0x2140] ;  /* 0x0021400001f07983 */ /* 0x000ea20000300800 */
[----:B------:R-:W-:-:S03]  /*407f0*/  LOP3.LUT R47, R39, 0xffff, RZ, 0xc0, !PT ;  /* 0x0000ffff272f7812 */ /* 0x000fc600078ec0ff */
[----:B------:R-:W2:Y:S01]  /*40800*/  LDL.LU R242, [R1+0x213c] ;  /* 0x00213c0001f27983 */ /* 0x000ea20000300800 */
[----:B------:R-:W-:Y:S02]  /*40810*/  PRMT R11, R54, 0x3340, R55 ;  /* 0x00003340360b7816 */ /* 0x000fe40000000037 */
[----:B------:R-:W-:Y:S02]  /*40820*/  LOP3.LUT R48, R38, 0xffff, RZ, 0xc0, !PT ;  /* 0x0000ffff26307812 */ /* 0x000fe400078ec0ff */
[----:B------:R-:W-:Y:S02]  /*40830*/  LOP3.LUT R239, R239, 0xffff, RZ, 0xc0, !PT ;  /* 0x0000ffffefef7812 */ /* 0x000fe400078ec0ff */
[----:B------:R-:W-:Y:S02]  /*40840*/  PRMT R15, R2, 0x3340, R4 ;  /* 0x00003340020f7816 */ /* 0x000fe40000000004 */
[----:B-1----:R-:W-:Y:S02]  /*40850*/  PRMT R13, R13, 0x3340, R47 ;  /* 0x000033400d0d7816 */ /* 0x002fe4000000002f */
[----:B0-----:R-:W-:-:S02]  /*40860*/  PRMT R4, R11, 0x5410, R6 ;  /* 0x000054100b047816 */ /* 0x001fc40000000006 */
[----:B------:R-:W-:Y:S02]  /*40870*/  PRMT R14, R46, 0x3340, R48 ;  /* 0x000033402e0e7816 */ /* 0x000fe40000000030 */
[----:B------:R-:W-:Y:S01]  /*40880*/  PRMT R9, R239, 0x3340, R0 ;  /* 0x00003340ef097816 */ /* 0x000fe20000000000 */
[----:B------:R0:W-:Y:S01]  /*40890*/  STL [R1+0x810], R4 ;  /* 0x0008100401007387 */ /* 0x0001e20000100800 */
[----:B------:R-:W-:Y:S02]  /*408a0*/  PRMT R6, R13, 0x5410, R7 ;  /* 0x000054100d067816 */ /* 0x000fe40000000007 */
[----:B------:R-:W-:-:S03]  /*408b0*/  PRMT R2, R14, 0x5410, R8 ;  /* 0x000054100e027816 */ /* 0x000fc60000000008 */
[----:B------:R-:W-:Y:S01]  /*408c0*/  STL [R1+0x80c], R6 ;  /* 0x00080c0601007387 */ /* 0x000fe20000100800 */
[----:B0-----:R-:W-:-:S03]  /*408d0*/  PRMT R4, R15, 0x5410, R9 ;  /* 0x000054100f047816 */ /* 0x001fc60000000009 */
[----:B------:R0:W-:Y:S04]  /*408e0*/  STL [R1+0x808], R2 ;  /* 0x0008080201007387 */ /* 0x0001e80000100800 */
[----:B------:R-:W-:Y:S01]  /*408f0*/  STL [R1+0x804], R4 ;  /* 0x0008040401007387 */ /* 0x000fe20000100800 */
[----:B------:R-:W-:-:S03]  /*40900*/  LOP3.LUT R14, R37, 0xffff, RZ, 0xc0, !PT ;  /* 0x0000ffff250e7812 */ /* 0x000fc600078ec0ff */
[----:B------:R-:W2:Y:S01]  /*40910*/  LDL.LU R37, [R1+0xe0c] ;  /* 0x000e0c0001257983 */ /* 0x000ea20000300800 */
[----:B0-----:R-:W-:-:S03]  /*40920*/  LOP3.LUT R2, R31, 0xffff, RZ, 0xc0, !PT ;  /* 0x0000ffff1f027812 */ /* 0x001fc600078ec0ff */
[----:B------:R-:W2:Y:S04]  /*40930*/  LDL.LU R31, [R1+0xe08] ;  /* 0x000e0800011f7983 */ /* 0x000ea80000300800 */
[----:B------:R0:W-:Y:S04]  /*40940*/  STL [R1+0x1d8], R14 ;  /* 0x0001d80e01007387 */ /* 0x0001e80000100800 */
[----:B------:R-:W-:Y:S01]  /*40950*/  STL [R1+0x1d4], R2 ;  /* 0x0001d40201007387 */ /* 0x000fe20000100800 */
[----:B------:R-:W-:Y:S02]  /*40960*/  LOP3.LUT R13, R35, 0xffff, RZ, 0xc0, !PT ;  /* 0x0000ffff230d7812 */ /* 0x000fe400078ec0ff */
[----:B------:R-:W-:-:S03]  /*40970*/  LOP3.LUT R15, R34, 0xffff, RZ, 0xc0, !PT ;  /* 0x0000ffff220f7812 */ /* 0x000fc600078ec0ff */
[----:B------:R-:W-:Y:S04]  /*40980*/  STL [R1+0x1bc], R13 ;  /* 0x0001bc0d01007387 */ /* 0x000fe80000100800 */
[----:B------:R1:W-:Y:S01]  /*40990*/  STL [R1+0x1d0], R15 ;  /* 0x0001d00f01007387 */ /* 0x0003e20000100800 */
[----:B------:R-:W-:Y:S02]  /*409a0*/  LOP3.LUT R42, R36, 0xffff, RZ, 0xc0, !PT ;  /* 0x0000ffff242a7812 */ /* 0x000fe400078ec0ff */
[----:B------:R-:W-:Y:S02]  /*409b0*/  LOP3.LUT R41, R241, 0xffff, RZ, 0xc0, !PT ;  /* 0x0000fffff1297812 */ /* 0x000fe400078ec0ff */
[----:B------:R-:W-:Y:S02]  /*409c0*/  LOP3.LUT R38, R173, 0xffff, RZ, 0xc0, !PT ;  /* 0x0000ffffad267812 */ /* 0x000fe400078ec0ff */
[----:B------:R-:W-:-:S02]  /*409d0*/  PRMT R6, R41, 0x3340, R0 ;  /* 0x0000334029067816 */ /* 0x000fc40000000000 */
[----:B0-----:R-:W-:Y:S02]  /*409e0*/  PRMT R14, R14, 0x3340, R15 ;  /* 0x000033400e0e7816 */ /* 0x001fe4000000000f */
[----:B------:R-:W-:Y:S02]  /*409f0*/  PRMT R7, R38, 0x3340, R0 ;  /* 0x0000334026077816 */ /* 0x000fe40000000000 */
[----:B---3--:R-:W-:Y:S02]  /*40a00*/  LOP3.LUT R4, R33, 0xffff, RZ, 0xc0, !PT ;  /* 0x0000ffff21047812 */ /* 0x008fe400078ec0ff */
[----:B------:R-:W3:Y:S04]  /*40a10*/  LDL.LU R33, [R1+0xc6c] ;  /* 0x000c6c0001217983 */ /* 0x000ee80000300800 */
[----:B------:R0:W-:Y:S04]  /*40a20*/  STL [R1+0x1c0], R4 ;  /* 0x0001c00401007387 */ /* 0x0001e80000100800 */
[----:B------:R-:W3:Y:S01]  /*40a30*/  LDL.LU R34, [R1+0xab4] ;  /* 0x000ab40001227983 */ /* 0x000ee20000300800 */
[----:B-1----:R-:W-:-:S02]  /*40a40*/  PRMT R15, R2, 0x3340, R4 ;  /* 0x00003340020f7816 */ /* 0x002fc40000000004 */
[----:B----4-:R-:W-:Y:S02]  /*40a50*/  LOP3.LUT R43, R32, 0xffff, RZ, 0xc0, !PT ;  /* 0x0000ffff202b7812 */ /* 0x010fe400078ec0ff */
[----:B------:R-:W4:Y:S01]  /*40a60*/  LDL.LU R32, [R1+0xa50] ;  /* 0x000a500001207983 */ /* 0x000f220000300800 */
[----:B--2---:R-:W-:-:S03]  /*40a70*/  LOP3.LUT R40, R30, 0xffff, RZ, 0xc0, !PT ;  /* 0x0000ffff1e287812 */ /* 0x004fc600078ec0ff */
[----:B------:R-:W2:Y:S01]  /*40a80*/  LDL.LU R30, [R1+0xa4c] ;  /* 0x000a4c00011e7983 */ /* 0x000ea20000300800 */
[----:B------:R-:W-:-:S03]  /*40a90*/  PRMT R11, R42, 0x3340, R43 ;  /* 0x000033402a0b7816 */ /* 0x000fc6000000002b */
[----:B------:R-:W2:Y:S01]  /*40aa0*/  LDL.LU R241, [R1+0x2138] ;  /* 0x0021380001f17983 */ /* 0x000ea20000300800 */
[----:B------:R-:W-:-:S03]  /*40ab0*/  LOP3.LUT R39, R242, 0xffff, RZ, 0xc0, !PT ;  /* 0x0000fffff2277812 */ /* 0x000fc600078ec0ff */
[----:B------:R-:W2:Y:S01]  /*40ac0*/  LDL.LU R242, [R1+0x2134] ;  /* 0x0021340001f27983 */ /* 0x000ea20000300800 */
[----:B------:R-:W-:-:S03]  /*40ad0*/  LOP3.LUT R240, R240, 0xffff, RZ, 0xc0, !PT ;  /* 0x0000fffff0f07812 */ /* 0x000fc600078ec0ff */
[----:B------:R-:W2:Y:S04]  /*40ae0*/  LDL.LU R35, [R1+0x690] ;  /* 0x0006900001237983 */ /* 0x000ea80000300800 */
[----:B------:R-:W2:Y:S01]  /*40af0*/  LDL.LU R36, [R1+0x68c] ;  /* 0x00068c0001247983 */ /* 0x000ea20000300800 */
[----:B------:R-:W-:-:S03]  /*40b00*/  PRMT R13, R13, 0x3340, R40 ;  /* 0x000033400d0d7816 */ /* 0x000fc60000000028 */
[----:B------:R-:W2:Y:S01]  /*40b10*/  LDL.LU R50, [R1+0x428] ;  /* 0x0004280001327983 */ /* 0x000ea20000300800 */
[----:B0-----:R-:W-:Y:S02]  /*40b20*/  PRMT R4, R11, 0x5410, R6 ;  /* 0x000054100b047816 */ /* 0x001fe40000000006 */
[--C-:B------:R-:W-:Y:S02]  /*40b30*/  PRMT R8, R39, 0x3340, R0.reuse ;  /* 0x0000334027087816 */ /* 0x100fe40000000000 */
[----:B------:R-:W-:Y:S01]  /*40b40*/  PRMT R9, R240, 0x3340, R0 ;  /* 0x00003340f0097816 */ /* 0x000fe20000000000 */
[----:B------:R0:W-:Y:S01]  /*40b50*/  STL [R1+0x800], R4 ;  /* 0x0008000401007387 */ /* 0x0001e20000100800 */
[----:B------:R-:W-:Y:S02]  /*40b60*/  PRMT R6, R13, 0x5410, R7 ;  /* 0x000054100d067816 */ /* 0x000fe40000000007 */
[----:B------:R-:W-:-:S03]  /*40b70*/  PRMT R2, R14, 0x5410, R8 ;  /* 0x000054100e027816 */ /* 0x000fc60000000008 */
[----:B------:R-:W-:Y:S01]  /*40b80*/  STL [R1+0x684], R6 ;  /* 0x0006840601007387 */ /* 0x000fe20000100800 */
[----:B0-----:R-:W-:-:S03]  /*40b90*/  PRMT R4, R15, 0x5410, R9 ;  /* 0x000054100f047816 */ /* 0x001fc60000000009 */
[----:B------:R0:W-:Y:S04]  /*40ba0*/  STL [R1+0x668], R2 ;  /* 0x0006680201007387 */ /* 0x0001e80000100800 */
[----:B------:R2:W-:Y:S01]  /*40bb0*/  STL [R1+0x674], R4 ;  /* 0x0006740401007387 */ /* 0x0005e20000100800 */
[----:B------:R-:W-:-:S03]  /*40bc0*/  LOP3.LUT R14, R37, 0xffff, RZ, 0xc0, !PT ;  /* 0x0000ffff250e7812 */ /* 0x000fc600078ec0ff */
[----:B------:R-:W2:Y:S04]  /*40bd0*/  LDL.LU R52, [R1+0xe14] ;  /* 0x000e140001347983 */ /* 0x000ea80000300800 */
[----:B------:R-:W2:Y:S01]  /*40be0*/  LDL.LU R45, [R1+0xe10] ;  /* 0x000e1000012d7983 */ /* 0x000ea20000300800 */
[----:B0-----:R-:W-:-:S03]  /*40bf0*/  LOP3.LUT R2, R31, 0xffff, RZ, 0xc0, !PT ;  /* 0x0000ffff1f027812 */ /* 0x001fc600078ec0ff */
[----:B------:R-:W-:Y:S04]  /*40c00*/  STL [R1+0x1f0], R14 ;  /* 0x0001f00e01007387 */ /* 0x000fe80000100800 */
[----:B------:R-:W2:Y:S04]  /*40c10*/  LDL.LU R31, [R1+0xc7c] ;  /* 0x000c7c00011f7983 */ /* 0x000ea80000300800 */
[----:B------:R-:W-:Y:S04]  /*40c20*/  STL [R1+0x1ec], R2 ;  /* 0x0001ec0201007387 */ /* 0x000fe80000100800 */
[----:B------:R-:W2:Y:S04]  /*40c30*/  LDL.LU R44, [R1+0xc78] ;  /* 0x000c7800012c7983 */ /* 0x000ea80000300800 */
[----:B------:R-:W2:Y:S04]  /*40c40*/  LDL.LU R125, [R1+0xa60] ;  /* 0x000a6000017d7983 */ /* 0x000ea80000300800 */
[----:B------:R-:W2:Y:S01]  /*40c50*/  LDL.LU R53, [R1+0xa5c] ;  /* 0x000a5c0001357983 */ /* 0x000ea20000300800 */
[----:B------:R-:W-:-:S02]  /*40c60*/  LOP3.LUT R7, R174, 0xffff, RZ, 0xc0, !PT ;  /* 0x0000ffffae077812 */ /* 0x000fc400078ec0ff */
[----:B------:R-:W-:-:S04]  /*40c70*/  LOP3.LUT R37, R175, 0xffff, RZ, 0xc0, !PT ;  /* 0x0000ffffaf257812 */ /* 0x000fc800078ec0ff */
[----:B------:R-:W-:Y:S02]  /*40c80*/  PRMT R6, R37, 0x3340, R0 ;  /* 0x0000334025067816 */ /* 0x000fe40000000000 */
[----:B---3--:R-:W-:Y:S02]  /*40c90*/  LOP3.LUT R33, R33, 0xffff, RZ, 0xc0, !PT ;  /* 0x0000ffff21217812 */ /* 0x008fe400078ec0ff */
[----:B------:R-:W-:Y:S02]  /*40ca0*/  LOP3.LUT R34, R34, 0xffff, RZ, 0xc0, !PT ;  /* 0x0000ffff22227812 */ /* 0x000fe400078ec0ff */
[----:B----4-:R-:W-:-:S05]  /*40cb0*/  LOP3.LUT R15, R32, 0xffff, RZ, 0xc0, !PT ;  /* 0x0000ffff200f7812 */ /* 0x010fca00078ec0ff */
[----:B------:R-:W-:Y:S01]  /*40cc0*/  STL [R1+0x1e4], R15 ;  /* 0x0001e40f01007387 */ /* 0x000fe20000100800 */
[----:B--2---:R-:W-:-:S03]  /*40cd0*/  LOP3.LUT R4, R30, 0xffff, RZ, 0xc0, !PT ;  /* 0x0000ffff1e047812 */ /* 0x004fc600078ec0ff */
[----:B------:R-:W2:Y:S04]  /*40ce0*/  LDL.LU R32, [R1+0x698] ;  /* 0x0006980001207983 */ /* 0x000ea80000300800 */
[----:B------:R-:W-:Y:S04]  /*40cf0*/  STL [R1+0x1e0], R4 ;  /* 0x0001e00401007387 */ /* 0x000fe80000100800 */
[----:B------:R-:W3:Y:S01]  /*40d00*/  LDL.LU R30, [R1+0x694] ;  /* 0x00069400011e7983 */ /* 0x000ee20000300800 */
[----:B------:R-:W-:-:S03]  /*40d10*/  LOP3.LUT R35, R35, 0xffff, RZ, 0xc0, !PT ;  /* 0x0000ffff23237812 */ /* 0x000fc600078ec0ff */
[----:B------:R0:W-:Y:S01]  /*40d20*/  STL [R1+0x2cc], R7 ;  /* 0x0002cc0701007387 */ /* 0x0001e20000100800 */
[----:B------:R-:W-:Y:S02]  /*40d30*/  LOP3.LUT R36, R36, 0xffff, RZ, 0xc0, !PT ;  /* 0x0000ffff24247812 */ /* 0x000fe400078ec0ff */
[----:B------:R-:W-:Y:S02]  /*40d40*/  LOP3.LUT R8, R50, 0xffff, RZ, 0xc0, !PT ;  /* 0x0000ffff32087812 */ /* 0x000fe400078ec0ff */
[----:B------:R-:W-:Y:S02]  /*40d50*/  PRMT R11, R33, 0x3340, R35 ;  /* 0x00003340210b7816 */ /* 0x000fe40000000023 */
[----:B0-----:R-:W-:Y:S01]  /*40d60*/  PRMT R7, R7, 0x3340, R0 ;  /* 0x0000334007077816 */ /* 0x001fe20000000000 */
[----:B------:R0:W-:Y:S01]  /*40d70*/  STL [R1+0x1dc], R8 ;  /* 0x0001dc0801007387 */ /* 0x0001e20000100800 */
[----:B------:R-:W-:Y:S02]  /*40d80*/  PRMT R13, R34, 0x3340, R36 ;  /* 0x00003340220d7816 */ /* 0x000fe40000000024 */
[----:B------:R-:W-:Y:S01]  /*40d90*/  LOP3.LUT R241, R241, 0xffff, RZ, 0xc0, !PT ;  /* 0x0000fffff1f17812 */ /* 0x000fe200078ec0ff */
[----:B------:R-:W4:Y:S01]  /*40da0*/  LDL.LU R50, [R1+0x430] ;  /* 0x0004300001327983 */ /* 0x000f220000300800 */
[----:B------:R-:W-:-:S02]  /*40db0*/  PRMT R14, R14, 0x3340, R15 ;  /* 0x000033400e0e7816 */ /* 0x000fc4000000000f */
[----:B------:R-:W-:Y:S02]  /*40dc0*/  PRMT R15, R2, 0x3340, R4 ;  /* 0x00003340020f7816 */ /* 0x000fe40000000004 */
[----:B0-----:R-:W-:Y:S02]  /*40dd0*/  PRMT R8, R8, 0x3340, R0 ;  /* 0x0000334008087816 */ /* 0x001fe40000000000 */
[----:B------:R-:W-:Y:S02]  /*40de0*/  PRMT R2, R11, 0x5410, R6 ;  /* 0x000054100b027816 */ /* 0x000fe40000000006 */
[----:B------:R-:W-:Y:S02]  /*40df0*/  PRMT R6, R13, 0x5410, R7 ;  /* 0x000054100d067816 */ /* 0x000fe40000000007 */
[----:B------:R-:W-:Y:S02]  /*40e00*/  PRMT R9, R241, 0x3340, R0 ;  /* 0x00003340f1097816 */ /* 0x000fe40000000000 */
[----:B------:R-:W-:Y:S01]  /*40e10*/  PRMT R4, R14, 0x5410, R8 ;  /* 0x000054100e047816 */ /* 0x000fe20000000008 */
[----:B------:R0:W-:Y:S04]  /*40e20*/  STL [R1+0x664], R2 ;  /* 0x0006640201007387 */ /* 0x0001e80000100800 */
[----:B------:R-:W-:Y:S04]  /*40e30*/  STL [R1+0x660], R6 ;  /* 0x0006600601007387 */ /* 0x000fe80000100800 */
[----:B------:R1:W-:Y:S01]  /*40e40*/  STL [R1+0x65c], R4 ;  /* 0x00065c0401007387 */ /* 0x0003e20000100800 */
[----:B0-----:R-:W-:-:S02]  /*40e50*/  PRMT R2, R15, 0x5410, R9 ;  /* 0x000054100f027816 */ /* 0x001fc40000000009 */
[----:B------:R-:W-:-:S03]  /*40e60*/  LOP3.LUT R26, R52, 0xffff, RZ, 0xc0, !PT ;  /* 0x0000ffff341a7812 */ /* 0x000fc600078ec0ff */
[----:B------:R0:W-:Y:S01]  /*40e70*/  STL [R1+0x64c], R2 ;  /* 0x00064c0201007387 */ /* 0x0001e20000100800 */
[----:B-1----:R-:W-:-:S03]  /*40e80*/  LOP3.LUT R4, R45, 0xffff, RZ, 0xc0, !PT ;  /* 0x0000ffff2d047812 */ /* 0x002fc600078ec0ff */
[----:B------:R-:W4:Y:S01]  /*40e90*/  LDL.LU R52, [R1+0xe1c] ;  /* 0x000e1c0001347983 */ /* 0x000f220000300800 */
[----:B------:R-:W-:-:S03]  /*40ea0*/  LOP3.LUT R27, R44, 0xffff, RZ, 0xc0, !PT ;  /* 0x0000ffff2c1b7812 */ /* 0x000fc600078ec0ff */
[----:B------:R-:W-:Y:S04]  /*40eb0*/  STL [R1+0x1f8], R4 ;  /* 0x0001f80401007387 */ /* 0x000fe80000100800 */
[----:B------:R-:W4:Y:S04]  /*40ec0*/  LDL.LU R45, [R1+0xe18] ;  /* 0x000e1800012d7983 */ /* 0x000f280000300800 */
[----:B------:R-:W4:Y:S01]  /*40ed0*/  LDL.LU R44, [R1+0xc8c] ;  /* 0x000c8c00012c7983 */ /* 0x000f220000300800 */
[----:B------:R-:W-:-:S03]  /*40ee0*/  LOP3.LUT R15, R53, 0xffff, RZ, 0xc0, !PT ;  /* 0x0000ffff350f7812 */ /* 0x000fc600078ec0ff */
[----:B------:R-:W4:Y:S01]  /*40ef0*/  LDL.LU R131, [R1+0xc88] ;  /* 0x000c880001837983 */ /* 0x000f220000300800 */
[----:B------:R-:W-:-:S03]  /*40f00*/  LOP3.LUT R28, R125, 0xffff, RZ, 0xc0, !PT ;  /* 0x0000ffff7d1c7812 */ /* 0x000fc600078ec0ff */
[----:B------:R1:W-:Y:S04]  /*40f10*/  STL [R1+0x1f4], R15 ;  /* 0x0001f40f01007387 */ /* 0x0003e80000100800 */
[----:B------:R-:W4:Y:S04]  /*40f20*/  LDL.LU R130, [R1+0xa70] ;  /* 0x000a700001827983 */ /* 0x000f280000300800 */
[----:B------:R-:W4:Y:S04]  /*40f30*/  LDL.LU R126, [R1+0xa6c] ;  /* 0x000a6c00017e7983 */ /* 0x000f280000300800 */
[----:B------:R-:W4:Y:S04]  /*40f40*/  LDL.LU R125, [R1+0x87c] ;  /* 0x00087c00017d7983 */ /* 0x000f280000300800 */
[----:B------:R-:W4:Y:S01]  /*40f50*/  LDL.LU R53, [R1+0x878] ;  /* 0x0008780001357983 */ /* 0x000f220000300800 */
[----:B------:R-:W-:-:S02]  /*40f60*/  LOP3.LUT R31, R31, 0xffff, RZ, 0xc0, !PT ;  /* 0x0000ffff1f1f7812 */ /* 0x000fc400078ec0ff */
[----:B0-----:R-:W-:Y:S02]  /*40f70*/  LOP3.LUT R2, R176, 0xffff, RZ, 0xc0, !PT ;  /* 0x0000ffffb0027812 */ /* 0x001fe400078ec0ff */
[----:B------:R-:W-:Y:S02]  /*40f80*/  LOP3.LUT R242, R242, 0xffff, RZ, 0xc0, !PT ;  /* 0x0000fffff2f27812 */ /* 0x000fe400078ec0ff */
[----:B------:R-:W-:Y:S02]  /*40f90*/  PRMT R7, R2, 0x3340, R0 ;  /* 0x0000334002077816 */ /* 0x000fe40000000000 */
[----:B------:R-:W-:Y:S02]  /*40fa0*/  PRMT R14, R26, 0x3340, R28 ;  /* 0x000033401a0e7816 */ /* 0x000fe4000000001c */
[----:B------:R-:W-:Y:S02]  /*40fb0*/  PRMT R9, R242, 0x3340, R0 ;  /* 0x00003340f2097816 */ /* 0x000fe40000000000 */
[----:B-1----:R-:W-:-:S02]  /*40fc0*/  PRMT R15, R4, 0x3340, R15 ;  /* 0x00003340040f7816 */ /* 0x002fc4000000000f */
[----:B--2---:R-:W-:Y:S02]  /*40fd0*/  LOP3.LUT R32, R32, 0xffff, RZ, 0xc0, !PT ;  /* 0x0000ffff20207812 */ /* 0x004fe400078ec0ff */
[----:B---3--:R-:W-:Y:S02]  /*40fe0*/  LOP3.LUT R29, R30, 0xffff, RZ, 0xc0, !PT ;  /* 0x0000ffff1e1d7812 */ /* 0x008fe400078ec0ff */
[----:B------:R-:W-:Y:S02]  /*40ff0*/  LOP3.LUT R30, R177, 0xffff, RZ, 0xc0, !PT ;  /* 0x0000ffffb11e7812 */ /* 0x000fe400078ec0ff */
[----:B------:R-:W-:Y:S02]  /*41000*/  PRMT R11, R31, 0x3340, R32 ;  /* 0x000033401f0b7816 */ /* 0x000fe40000000020 */
[----:B------:R-:W-:Y:S02]  /*41010*/  PRMT R6, R30, 0x3340, R0 ;  /* 0x000033401e067816 */ /* 0x000fe40000000000 */
[----:B------:R-:W-:-:S02]  /*41020*/  PRMT R13, R27, 0x3340, R29 ;  /* 0x000033401b0d7816 */ /* 0x000fc4000000001d */
[----:B----4-:R-:W-:Y:S02]  /*41030*/  LOP3.LUT R22, R50, 0xffff, RZ, 0xc0, !PT ;  /* 0x0000ffff32167812 */ /* 0x010fe400078ec0ff */
[----:B------:R-:W2:Y:S04]  /*41040*/  LDL.LU R50, [R1+0x438] ;  /* 0x0004380001327983 */ /* 0x000ea80000300800 */
[----:B------:R-:W3:Y:S01]  /*41050*/  LDL.LU R143, [R1+0x434] ;  /* 0x00043400018f7983 */ /* 0x000ee20000300800 */
[----:B------:R-:W-:-:S03]  /*41060*/  PRMT R8, R22, 0x3340, R0 ;  /* 0x0000334016087816 */ /* 0x000fc60000000000 */
[----:B------:R0:W-:Y:S01]  /*41070*/  STL [R1+0x2128], R2 ;  /* 0x0021280201007387 */ /* 0x0001e20000100800 */
[----:B------:R-:W-:Y:S02]  /*41080*/  PRMT R4, R14, 0x5410, R8 ;  /* 0x000054100e047816 */ /* 0x000fe40000000008 */
[----:B0-----:R-:W-:Y:S02]  /*41090*/  PRMT R2, R11, 0x5410, R6 ;  /* 0x000054100b027816 */ /* 0x001fe40000000006 */
[----:B------:R-:W-:-:S03]  /*410a0*/  PRMT R6, R13, 0x5410, R7 ;  /* 0x000054100d067816 */ /* 0x000fc60000000007 */
[----:B------:R0:W-:Y:S04]  /*410b0*/  STL [R1+0x648], R2 ;  /* 0x0006480201007387 */ /* 0x0001e80000100800 */
[----:B------:R-:W-:Y:S01]  /*410c0*/  STL [R1+0x640], R6 ;  /* 0x0006400601007387 */ /* 0x000fe20000100800 */
[----:B0-----:R-:W-:-:S03]  /*410d0*/  PRMT R2, R15, 0x5410, R9 ;  /* 0x000054100f027816 */ /* 0x001fc60000000009 */
[----:B------:R-:W-:Y:S01]  /*410e0*/  STL [R1+0x638], R4 ;  /* 0x0006380401007387 */ /* 0x000fe20000100800 */
[----:B------:R-:W-:-:S03]  /*410f0*/  LOP3.LUT R14, R52, 0xffff, RZ, 0xc0, !PT ;  /* 0x0000ffff340e7812 */ /* 0x000fc600078ec0ff */
[----:B------:R0:W-:Y:S01]  /*41100*/  STL [R1+0x634], R2 ;  /* 0x0006340201007387 */ /* 0x0001e20000100800 */
[----:B------:R-:W-:-:S03]  /*41110*/  LOP3.LUT R15, R45, 0xffff, RZ, 0xc0, !PT ;  /* 0x0000ffff2d0f7812 */ /* 0x000fc600078ec0ff */
[----:B------:R-:W4:Y:S01]  /*41120*/  LDL.LU R52, [R1+0xe24] ;  /* 0x000e240001347983 */ /* 0x000f220000300800 */
[----:B0-----:R-:W-:-:S03]  /*41130*/  LOP3.LUT R2, R44, 0xffff, RZ, 0xc0, !PT ;  /* 0x0000ffff2c027812 */ /* 0x001fc600078ec0ff */
[----:B------:R-:W4:Y:S04]  /*41140*/  LDL.LU R44, [R1+0xe20] ;  /* 0x000e2000012c7983 */ /* 0x000f280000300800 */
[----:B------:R-:W4:Y:S01]  /*41150*/  LDL.LU R45, [R1+0xc9c] ;  /* 0x000c9c00012d7983 */ /* 0x000f220000300800 */
[----:B------:R-:W-:-:S03]  /*41160*/  LOP3.LUT R23, R131, 0xffff, RZ, 0xc0, !PT ;  /* 0x0000ffff83177812 */ /* 0x000fc600078ec0ff */
[----:B------:R0:W-:Y:S01]  /*41170*/  STL [R1+0x22c], R2 ;  /* 0x00022c0201007387 */ /* 0x0001e20000100800 */
[----:B------:R-:W-:-:S03]  /*41180*/  LOP3.LUT R16, R130, 0xffff, RZ, 0xc0, !PT ;  /* 0x0000ffff82107812 */ /* 0x000fc600078ec0ff */
[----:B------:R-:W4:Y:S01]  /*41190*/  LDL.LU R150, [R1+0xc98] ;  /* 0x000c980001967983 */ /* 0x000f220000300800 */
[----:B------:R-:W-:-:S03]  /*411a0*/  LOP3.LUT R4, R125, 0xffff, RZ, 0xc0, !PT ;  /* 0x0000ffff7d047812 */ /* 0x000fc600078ec0ff */
[----:B------:R-:W4:Y:S01]  /*411b0*/  LDL.LU R131, [R1+0xa80] ;  /* 0x000a800001837983 */ /* 0x000f220000300800 */
[----:B------:R-:W-:-:S03]  /*411c0*/  LOP3.LUT R17, R126, 0xffff, RZ, 0xc0, !PT ;  /* 0x0000ffff7e117812 */ /* 0x000fc600078ec0ff */
[----:B------:R-:W-:Y:S04]  /*411d0*/  STL [R1+0x21c], R4 ;  /* 0x00021c0401007387 */ /* 0x000fe80000100800 */
[----:B------:R-:W4:Y:S04]  /*411e0*/  LDL.LU R130, [R1+0xa7c] ;  /* 0x000a7c0001827983 */ /* 0x000f280000300800 */
[----:B------:R-:W4:Y:S04]  /*411f0*/  LDL.LU R126, [R1+0x88c] ;  /* 0x00088c00017e7983 */ /* 0x000f280000300800 */
[----:B------:R-:W4:Y:S01]  /*41200*/  LDL.LU R125, [R1+0x888] ;  /* 0x00088800017d7983 */ /* 0x000f220000300800 */
[----:B------:R-:W-:-:S03]  /*41210*/  LOP3.LUT R24, R53, 0xffff, RZ, 0xc0, !PT ;  /* 0x0000ffff35187812 */ /* 0x000fc600078ec0ff */
[----:B------:R-:W4:Y:S01]  /*41220*/  LDL.LU R53, [R1+0x440] ;  /* 0x0004400001357983 */ /* 0x000f220000300800 */
[----:B------:R-:W-:Y:S02]  /*41230*/  LOP3.LUT R25, R178, 0xffff, RZ, 0xc0, !PT ;  /* 0x0000ffffb2197812 */ /* 0x000fe400078ec0ff */
[----:B------:R-:W-:Y:S02]  /*41240*/  LOP3.LUT R9, R209, 0xffff, RZ, 0xc0, !PT ;  /* 0x0000ffffd1097812 */ /* 0x000fe400078ec0ff */
[----:B------:R-:W-:Y:S02]  /*41250*/  PRMT R6, R25, 0x3340, R0 ;  /* 0x0000334019067816 */ /* 0x000fe40000000000 */
[----:B------:R-:W-:Y:S02]  /*41260*/  PRMT R11, R23, 0x3340, R24 ;  /* 0x00003340170b7816 */ /* 0x000fe40000000018 */
[----:B------:R-:W-:Y:S02]  /*41270*/  PRMT R21, R2, 0x3340, R4 ;  /* 0x0000334002157816 */ /* 0x000fe40000000004 */
[----:B------:R-:W-:-:S02]  /*41280*/  PRMT R13, R14, 0x3340, R16 ;  /* 0x000033400e0d7816 */ /* 0x000fc40000000010 */
[----:B0-----:R-:W-:Y:S02]  /*41290*/  PRMT R2, R11, 0x5410, R6 ;  /* 0x000054100b027816 */ /* 0x001fe40000000006 */
[----:B------:R-:W-:Y:S02]  /*412a0*/  PRMT R19, R15, 0x3340, R17 ;  /* 0x000033400f137816 */ /* 0x000fe40000000011 */
[----:B--2---:R-:W-:Y:S02]  /*412b0*/  LOP3.LUT R7, R50, 0xffff, RZ, 0xc0, !PT ;  /* 0x0000ffff32077812 */ /* 0x004fe400078ec0ff */
[----:B------:R-:W2:Y:S01]  /*412c0*/  LDL.LU R50, [R1+0x43c] ;  /* 0x00043c0001327983 */ /* 0x000ea20000300800 */
[----:B---3--:R-:W-:-:S03]  /*412d0*/  LOP3.LUT R8, R143, 0xffff, RZ, 0xc0, !PT ;  /* 0x0000ffff8f087812 */ /* 0x008fc600078ec0ff */
[----:B------:R0:W-:Y:S04]  /*412e0*/  STL [R1+0x20c], R7 ;  /* 0x00020c0701007387 */ /* 0x0001e80000100800 */
[----:B------:R1:W-:Y:S04]  /*412f0*/  STL [R1+0x208], R8 ;  /* 0x0002080801007387 */ /* 0x0003e80000100800 */
[----:B------:R3:W-:Y:S01]  /*41300*/  STL [R1+0x218], R9 ;  /* 0x0002180901007387 */ /* 0x0007e20000100800 */
[--C-:B0-----:R-:W-:Y:S02]  /*41310*/  PRMT R7, R7, 0x3340, R0.reuse ;  /* 0x0000334007077816 */ /* 0x101fe40000000000 */
[----:B-1----:R-:W-:Y:S01]  /*41320*/  PRMT R8, R8, 0x3340, R0 ;  /* 0x0000334008087816 */ /* 0x002fe20000000000 */
[----:B------:R0:W-:Y:S01]  /*41330*/  STL [R1+0x630], R2 ;  /* 0x0006300201007387 */ /* 0x0001e20000100800 */
[----:B------:R-:W-:-:S02]  /*41340*/  PRMT R6, R13, 0x5410, R7 ;  /* 0x000054100d067816 */ /* 0x000fc40000000007 */
[----:B---3--:R-:W-:Y:S02]  /*41350*/  PRMT R9, R9, 0x3340, R0 ;  /* 0x0000334009097816 */ /* 0x008fe40000000000 */
[----:B------:R-:W-:Y:S01]  /*41360*/  PRMT R4, R19, 0x5410, R8 ;  /* 0x0000541013047816 */ /* 0x000fe20000000008 */
[----:B------:R1:W-:Y:S01]  /*41370*/  STL [R1+0x628], R6 ;  /* 0x0006280601007387 */ /* 0x0003e20000100800 */
[----:B0-----:R-:W-:-:S03]  /*41380*/  PRMT R2, R21, 0x5410, R9 ;  /* 0x0000541015027816 */ /* 0x001fc60000000009 */
[----:B------:R-:W-:Y:S04]  /*41390*/  STL [R1+0x624], R4 ;  /* 0x0006240401007387 */ /* 0x000fe80000100800 */
[----:B------:R0:W-:Y:S04]  /*413a0*/  STL [R1+0x620], R2 ;  /* 0x0006200201007387 */ /* 0x0001e80000100800 */
[----:B------:R-:W3:Y:S04]  /*413b0*/  LDL.LU R151, [R1+0xe2c] ;  /* 0x000e2c0001977983 */ /* 0x000ee80000300800 */
[----:B------:R-:W3:Y:S01]  /*413c0*/  LDL.LU R144, [R1+0xe28] ;  /* 0x000e280001907983 */ /* 0x000ee20000300800 */
[----:B----4-:R-:W-:-:S02]  /*413d0*/  LOP3.LUT R44, R44, 0xffff, RZ, 0xc0, !PT ;  /* 0x0000ffff2c2c7812 */ /* 0x010fc400078ec0ff */
[----:B------:R-:W-:-:S03]  /*413e0*/  LOP3.LUT R45, R45, 0xffff, RZ, 0xc0, !PT ;  /* 0x0000ffff2d2d7812 */ /* 0x000fc600078ec0ff */
[----:B------:R4:W-:Y:S01]  /*413f0*/  STL [R1+0x210], R44 ;  /* 0x0002102c01007387 */ /* 0x0009e20000100800 */
[----:B-1----:R-:W-:-:S03]  /*41400*/  LOP3.LUT R6, R52, 0xffff, RZ, 0xc0, !PT ;  /* 0x0000ffff34067812 */ /* 0x002fc600078ec0ff */
[----:B------:R-:W3:Y:S04]  /*41410*/  LDL.LU R143, [R1+0xcac] ;  /* 0x000cac00018f7983 */ /* 0x000ee80000300800 */
[----:B------:R1:W-:Y:S04]  /*41420*/  STL [R1+0x54], R45 ;  /* 0x0000542d01007387 */ /* 0x0003e80000100800 */
[----:B------:R-:W3:Y:S01]  /*41430*/  LDL.LU R52, [R1+0xca8] ;  /* 0x000ca80001347983 */ /* 0x000ee20000300800 */
[----:B0-----:R-:W-:Y:S02]  /*41440*/  LOP3.LUT R2, R150, 0xffff, RZ, 0xc0, !PT ;  /* 0x0000ffff96027812 */ /* 0x001fe400078ec0ff */
[----:B------:R-:W-:-:S03]  /*41450*/  LOP3.LUT R7, R131, 0xffff, RZ, 0xc0, !PT ;  /* 0x0000ffff83077812 */ /* 0x000fc600078ec0ff */
[----:B------:R-:W-:Y:S01]  /*41460*/  STL [R1+0x240], R2 ;  /* 0x0002400201007387 */ /* 0x000fe20000100800 */
[----:B------:R-:W-:-:S03]  /*41470*/  LOP3.LUT R245, R130, 0xffff, RZ, 0xc0, !PT ;  /* 0x0000ffff82f57812 */ /* 0x000fc600078ec0ff */
[----:B------:R-:W3:Y:S01]  /*41480*/  LDL.LU R150, [R1+0xa90] ;  /* 0x000a900001967983 */ /* 0x000ee20000300800 */
[----:B------:R-:W-:Y:S02]  /*41490*/  LOP3.LUT R4, R125, 0xffff, RZ, 0xc0, !PT ;  /* 0x0000ffff7d047812 */ /* 0x000fe400078ec0ff */
[----:B------:R-:W-:-:S03]  /*414a0*/  LOP3.LUT R244, R126, 0xffff, RZ, 0xc0, !PT ;  /* 0x0000ffff7ef47812 */ /* 0x000fc600078ec0ff */
[----:B------:R-:W-:Y:S01]  /*414b0*/  STL [R1+0x238], R4 ;  /* 0x0002380401007387 */ /* 0x000fe20000100800 */
[----:B------:R-:W-:-:S03]  /*414c0*/  LOP3.LUT R8, R53, 0xffff, RZ, 0xc0, !PT ;  /* 0x0000ffff35087812 */ /* 0x000fc600078ec0ff */
[----:B------:R-:W3:Y:S04]  /*414d0*/  LDL.LU R131, [R1+0xa8c] ;  /* 0x000a8c0001837983 */ /* 0x000ee80000300800 */
[----:B------:R-:W3:Y:S04]  /*414e0*/  LDL.LU R130, [R1+0x89c] ;  /* 0x00089c0001827983 */ /* 0x000ee80000300800 */
[----:B------:R-:W3:Y:S04]  /*414f0*/  LDL.LU R126, [R1+0x898] ;  /* 0x00089800017e7983 */ /* 0x000ee80000300800 */
[----:B------:R-:W3:Y:S04]  /*41500*/  LDL.LU R125, [R1+0x448] ;  /* 0x00044800017d7983 */ /* 0x000ee80000300800 */
[----:B------:R-:W3:Y:S01]  /*41510*/  LDL.LU R53, [R1+0x444] ;  /* 0x0004440001357983 */ /* 0x000ee20000300800 */
[----:B------:R-:W-:-:S02]  /*41520*/  LOP3.LUT R19, R212, 0xffff, RZ, 0xc0, !PT ;  /* 0x0000ffffd4137812 */ /* 0x000fc400078ec0ff */
[--C-:B------:R-:W-:Y:S02]  /*41530*/  PRMT R9, R8, 0x3340, R0.reuse ;  /* 0x0000334008097816 */ /* 0x100fe40000000000 */
[----:B------:R-:W-:Y:S02]  /*41540*/  PRMT R21, R6, 0x3340, R7 ;  /* 0x0000334006157816 */ /* 0x000fe40000000007 */
[----:B------:R-:W-:Y:S01]  /*41550*/  LOP3.LUT R230, R230, 0xffff, RZ, 0xc0, !PT ;  /* 0x0000ffffe6e67812 */ /* 0x000fe200078ec0ff */
[----:B------:R0:W-:Y:S01]  /*41560*/  STL [R1+0x2c4], R19 ;  /* 0x0002c41301007387 */ /* 0x0001e20000100800 */
[----:B----4-:R-:W-:Y:S02]  /*41570*/  PRMT R44, R44, 0x3340, R245 ;  /* 0x000033402c2c7816 */ /* 0x010fe400000000f5 */
[----:B------:R-:W-:Y:S02]  /*41580*/  PRMT R13, R230, 0x3340, R0 ;  /* 0x00003340e60d7816 */ /* 0x000fe40000000000 */
[----:B-1----:R-:W-:-:S02]  /*41590*/  PRMT R45, R45, 0x3340, R244 ;  /* 0x000033402d2d7816 */ /* 0x002fc400000000f4 */
[----:B0-----:R-:W-:Y:S02]  /*415a0*/  PRMT R19, R19, 0x3340, R0 ;  /* 0x0000334013137816 */ /* 0x001fe40000000000 */
[----:B--2---:R-:W-:Y:S02]  /*415b0*/  LOP3.LUT R231, R50, 0xffff, RZ, 0xc0, !PT ;  /* 0x0000ffff32e77812 */ /* 0x004fe400078ec0ff */
[----:B------:R-:W-:Y:S02]  /*415c0*/  PRMT R50, R2, 0x3340, R4 ;  /* 0x0000334002327816 */ /* 0x000fe40000000004 */
[----:B------:R-:W-:Y:S02]  /*415d0*/  PRMT R11, R231, 0x3340, R0 ;  /* 0x00003340e70b7816 */ /* 0x000fe40000000000 */
[----:B------:R-:W-:Y:S02]  /*415e0*/  PRMT R2, R21, 0x5410, R9 ;  /* 0x0000541015027816 */ /* 0x000fe40000000009 */
[----:B------:R-:W-:-:S02]  /*415f0*/  PRMT R9, R44, 0x5410, R11 ;  /* 0x000054102c097816 */ /* 0x000fc4000000000b */
[----:B------:R-:W-:Y:S01]  /*41600*/  PRMT R4, R45, 0x5410, R13 ;  /* 0x000054102d047816 */ /* 0x000fe2000000000d */
[----:B------:R0:W-:Y:S04]  /*41610*/  STL [R1+0x61c], R2 ;  /* 0x00061c0201007387 */ /* 0x0001e80000100800 */
[----:B------:R-:W-:Y:S01]  /*41620*/  STL [R1+0x618], R9 ;  /* 0x0006180901007387 */ /* 0x000fe20000100800 */
[----:B0-----:R-:W-:-:S03]  /*41630*/  PRMT R2, R50, 0x5410, R19 ;  /* 0x0000541032027816 */ /* 0x001fc60000000013 */
[----:B------:R-:W-:Y:S04]  /*41640*/  STL [R1+0x614], R4 ;  /* 0x0006140401007387 */ /* 0x000fe80000100800 */
[----:B------:R0:W-:Y:S01]  /*41650*/  STL [R1+0x610], R2 ;  /* 0x0006100201007387 */ /* 0x0001e20000100800 */
[----:B---3--:R-:W-:Y:S02]  /*41660*/  LOP3.LUT R21, R151, 0xffff, RZ, 0xc0, !PT ;  /* 0x0000ffff97157812 */ /* 0x008fe400078ec0ff */
[----:B------:R-:W-:-:S03]  /*41670*/  LOP3.LUT R249, R144, 0xffff, RZ, 0xc0, !PT ;  /* 0x0000ffff90f97812 */ /* 0x000fc600078ec0ff */
[----:B------:R1:W-:Y:S04]  /*41680*/  STL [R1+0x38], R21 ;  /* 0x0000381501007387 */ /* 0x0003e80000100800 */
[----:B------:R-:W2:Y:S04]  /*41690*/  LDL.LU R243, [R1+0xe38] ;  /* 0x000e380001f37983 */ /* 0x000ea80000300800 */
[----:B------:R-:W3:Y:S01]  /*416a0*/  LDL.LU R144, [R1+0xe34] ;  /* 0x000e340001907983 */ /* 0x000ee20000300800 */
[----:B------:R-:W-:-:S05]  /*416b0*/  LOP3.LUT R45, R143, 0xffff, RZ, 0xc0, !PT ;  /* 0x0000ffff8f2d7812 */ /* 0x000fca00078ec0ff */
[----:B------:R-:W-:Y:S01]  /*416c0*/  STL [R1+0x234], R45 ;  /* 0x0002342d01007387 */ /* 0x000fe20000100800 */
[----:B0-----:R-:W-:-:S03]  /*416d0*/  LOP3.LUT R2, R52, 0xffff, RZ, 0xc0, !PT ;  /* 0x0000ffff34027812 */ /* 0x001fc600078ec0ff */
[----:B------:R-:W4:Y:S04]  /*416e0*/  LDL.LU R143, [R1+0xe30] ;  /* 0x000e3000018f7983 */ /* 0x000f280000300800 */
[----:B------:R-:W-:Y:S04]  /*416f0*/  STL [R1+0x230], R2 ;  /* 0x0002300201007387 */ /* 0x000fe80000100800 */
[----:B------:R-:W4:Y:S01]  /*41700*/  LDL.LU R52, [R1+0xcbc] ;  /* 0x000cbc0001347983 */ /* 0x000f220000300800 */
[----:B------:R-:W-:Y:S02]  /*41710*/  LOP3.LUT R13, R218, 0xffff, RZ, 0xc0, !PT ;  /* 0x0000ffffda0d7812 */ /* 0x000fe400078ec0ff */
[----:B------:R-:W-:-:S02]  /*41720*/  LOP3.LUT R248, R150, 0xffff, RZ, 0xc0, !PT ;  /* 0x0000ffff96f87812 */ /* 0x000fc400078ec0ff */
[----:B------:R-:W-:Y:S02]  /*41730*/  LOP3.LUT R50, R130, 0xffff, RZ, 0xc0, !PT ;  /* 0x0000ffff82327812 */ /* 0x000fe400078ec0ff */
[----:B------:R-:W-:-:S03]  /*41740*/  LOP3.LUT R4, R126, 0xffff, RZ, 0xc0, !PT ;  /* 0x0000ffff7e047812 */ /* 0x000fc600078ec0ff */
[----:B------:R-:W-:Y:S04]  /*41750*/  STL [R1+0x228], R50 ;  /* 0x0002283201007387 */ /* 0x000fe80000100800 */
[----:B------:R-:W4:Y:S01]  /*41760*/  LDL.LU R151, [R1+0xaa0] ;  /* 0x000aa00001977983 */ /* 0x000f220000300800 */
[----:B------:R-:W-:-:S03]  /*41770*/  LOP3.LUT R11, R53, 0xffff, RZ, 0xc0, !PT ;  /* 0x0000ffff350b7812 */ /* 0x000fc600078ec0ff */
[----:B------:R-:W-:Y:S01]  /*41780*/  STL [R1+0x224], R4 ;  /* 0x0002240401007387 */ /* 0x000fe20000100800 */
[----:B------:R-:W-:-:S03]  /*41790*/  LOP3.LUT R246, R125, 0xffff, RZ, 0xc0, !PT ;  /* 0x0000ffff7df67812 */ /* 0x000fc600078ec0ff */
[----:B------:R0:W-:Y:S04]  /*417a0*/  STL [R1+0x220], R11 ;  /* 0x0002200b01007387 */ /* 0x0001e80000100800 */
[----:B------:R-:W4:Y:S04]  /*417b0*/  LDL.LU R130, [R1+0xa9c] ;  /* 0x000a9c0001827983 */ /* 0x000f280000300800 */
[----:B------:R-:W4:Y:S04]  /*417c0*/  LDL.LU R125, [R1+0xa98] ;  /* 0x000a9800017d7983 */ /* 0x000f280000300800 */
[----:B------:R-:W4:Y:S01]  /*417d0*/  LDL.LU R150, [R1+0x8ac] ;  /* 0x0008ac0001967983 */ /* 0x000f220000300800 */
[----:B------:R-:W-:-:S03]  /*417e0*/  PRMT R9, R246, 0x3340, R0 ;  /* 0x00003340f6097816 */ /* 0x000fc60000000000 */
[----:B------:R-:W4:Y:S01]  /*417f0*/  LDL.LU R126, [R1+0x450] ;  /* 0x00045000017e7983 */ /* 0x000f220000300800 */
[----:B-1----:R-:W-:-:S03]  /*41800*/  PRMT R21, R21, 0x3340, R248 ;  /* 0x0000334015157816 */ /* 0x002fc600000000f8 */
[----:B------:R1:W-:Y:S01]  /*41810*/  STL [R1+0x60], R13 ;  /* 0x0000600d01007387 */ /* 0x0003e20000100800 */
[----:B------:R-:W-:-:S03]  /*41820*/  LOP3.LUT R19, R217, 0xffff, RZ, 0xc0, !PT ;  /* 0x0000ffffd9137812 */ /* 0x000fc600078ec0ff */
[----:B------:R-:W4:Y:S01]  /*41830*/  LDL.LU R53, [R1+0x44c] ;  /* 0x00044c0001357983 */ /* 0x000f220000300800 */
[----:B------:R-:W-:Y:S02]  /*41840*/  PRMT R9, R21, 0x5410, R9 ;  /* 0x0000541015097816 */ /* 0x000fe40000000009 */
[----:B------:R-:W-:Y:S01]  /*41850*/  LOP3.LUT R247, R131, 0xffff, RZ, 0xc0, !PT ;  /* 0x0000ffff83f77812 */ /* 0x000fe200078ec0ff */
[----:B------:R1:W-:Y:S04]  /*41860*/  STL [R1+0x2c0], R19 ;  /* 0x0002c01301007387 */ /* 0x0003e80000100800 */
[----:B------:R-:W-:Y:S04]  /*41870*/  STL [R1+0x60c], R9 ;  /* 0x00060c0901007387 */ /* 0x000fe80000100800 */
[----:B------:R-:W4:Y:S01]  /*41880*/  LDL.LU R131, [R1+0x644] ;  /* 0x0006440001837983 */ /* 0x000f220000300800 */
[----:B0-----:R-:W-:-:S02]  /*41890*/  PRMT R11, R11, 0x3340, R0 ;  /* 0x000033400b0b7816 */ /* 0x001fc40000000000 */
[----:B------:R-:W-:Y:S02]  /*418a0*/  PRMT R44, R249, 0x3340, R247 ;  /* 0x00003340f92c7816 */ /* 0x000fe400000000f7 */
[----:B-1----:R-:W-:Y:S02]  /*418b0*/  PRMT R13, R13, 0x3340, R0 ;  /* 0x000033400d0d7816 */ /* 0x002fe40000000000 */
[----:B------:R-:W-:Y:S02]  /*418c0*/  PRMT R45, R45, 0x3340, R50 ;  /* 0x000033402d2d7816 */ /* 0x000fe40000000032 */
[----:B------:R-:W-:Y:S02]  /*418d0*/  PRMT R50, R2, 0x3340, R4 ;  /* 0x0000334002327816 */ /* 0x000fe40000000004 */
[----:B------:R-:W-:Y:S02]  /*418e0*/  PRMT R4, R44, 0x5410, R11 ;  /* 0x000054102c047816 */ /* 0x000fe4000000000b */
[----:B------:R-:W-:-:S02]  /*418f0*/  PRMT R2, R45, 0x5410, R13 ;  /* 0x000054102d027816 */ /* 0x000fc4000000000d */
[----:B------:R-:W-:Y:S01]  /*41900*/  PRMT R19, R19, 0x3340, R0 ;  /* 0x0000334013137816 */ /* 0x000fe20000000000 */
[----:B------:R0:W-:Y:S04]  /*41910*/  STL [R1+0x608], R4 ;  /* 0x0006080401007387 */ /* 0x0001e80000100800 */
[----:B------:R2:W-:Y:S01]  /*41920*/  STL [R1+0x604], R2 ;  /* 0x0006040201007387 */ /* 0x0005e20000100800 */
[----:B0-----:R-:W-:-:S05]  /*41930*/  PRMT R4, R50, 0x5410, R19 ;  /* 0x0000541032047816 */ /* 0x001fca0000000013 */
[----:B------:R0:W-:Y:S01]  /*41940*/  STL [R1+0x600], R4 ;  /* 0x0006000401007387 */ /* 0x0001e20000100800 */
[----:B--2---:R-:W-:Y:S02]  /*41950*/  LOP3.LUT R2, R243, 0xffff, RZ, 0xc0, !PT ;  /* 0x0000fffff3027812 */ /* 0x004fe400078ec0ff */
[----:B---3--:R-:W-:-:S03]  /*41960*/  LOP3.LUT R21, R144, 0xffff, RZ, 0xc0, !PT ;  /* 0x0000ffff90157812 */ /* 0x008fc600078ec0ff */
[----:B------:R-:W-:Y:S04]  /*41970*/  STL [R1+0x24c], R2 ;  /* 0x00024c0201007387 */ /* 0x000fe80000100800 */
[----:B------:R1:W-:Y:S04]  /*41980*/  STL [R1+0x5c], R21 ;  /* 0x00005c1501007387 */ /* 0x0003e80000100800 */
[----:B------:R-:W2:Y:S01]  /*41990*/  LDL.LU R144, [R1+0xe44] ;  /* 0x000e440001907983 */ /* 0x000ea20000300800 */
[----:B----4-:R-:W-:-:S05]  /*419a0*/  LOP3.LUT R44, R143, 0xffff, RZ, 0xc0, !PT ;  /* 0x0000ffff8f2c7812 */ /* 0x010fca00078ec0ff */
[----:B------:R3:W-:Y:S01]  /*419b0*/  STL [R1+0x58], R44 ;  /* 0x0000582c01007387 */ /* 0x0007e20000100800 */
[----:B------:R-:W-:-:S03]  /*419c0*/  LOP3.LUT R45, R52, 0xffff, RZ, 0xc0, !PT ;  /* 0x0000ffff342d7812 */ /* 0x000fc600078ec0ff */
[----:B------:R-:W4:Y:S04]  /*419d0*/  LDL.LU R143, [R1+0xe40] ;  /* 0x000e4000018f7983 */ /* 0x000f280000300800 */
[----:B------:R-:W-:Y:S04]  /*419e0*/  STL [R1+0x244], R45 ;  /* 0x0002442d01007387 */ /* 0x000fe80000100800 */
[----:B------:R-:W4:Y:S01]  /*419f0*/  LDL.LU R52, [R1+0xe3c] ;  /* 0x000e3c0001347983 */ /* 0x000f220000300800 */
[----:B------:R-:W-:Y:S02]  /*41a00*/  LOP3.LUT R13, R222, 0xffff, RZ, 0xc0, !PT ;  /* 0x0000ffffde0d7812 */ /* 0x000fe400078ec0ff */
[----:B0-----:R-:W-:-:S05]  /*41a10*/  LOP3.LUT R4, R151, 0xffff, RZ, 0xc0, !PT ;  /* 0x0000ffff97047812 */ /* 0x001fca00078ec0ff */
[----:B------:R-:W-:Y:S01]  /*41a20*/  STL [R1+0x248], R4 ;  /* 0x0002480401007387 */ /* 0x000fe20000100800 */
[----:B------:R-:W-:Y:S02]  /*41a30*/  LOP3.LUT R130, R130, 0xffff, RZ, 0xc0, !PT ;  /* 0x0000ffff82827812 */ /* 0x000fe400078ec0ff */
[----:B------:R-:W-:-:S03]  /*41a40*/  LOP3.LUT R125, R125, 0xffff, RZ, 0xc0, !PT ;  /* 0x0000ffff7d7d7812 */ /* 0x000fc600078ec0ff */
[----:B------:R0:W-:Y:S01]  /*41a50*/  STL [R1+0x50], R130 ;  /* 0x0000508201007387 */ /* 0x0001e20000100800 */
[----:B------:R-:W-:-:S03]  /*41a60*/  LOP3.LUT R50, R150, 0xffff, RZ, 0xc0, !PT ;  /* 0x0000ffff96327812 */ /* 0x000fc600078ec0ff */
[----:B------:R0:W-:Y:S01]  /*41a70*/  STL [R1+0x4c], R125 ;  /* 0x00004c7d01007387 */ /* 0x0001e20000100800 */
[----:B------:R-:W-:-:S03]  /*41a80*/  LOP3.LUT R9, R126, 0xffff, RZ, 0xc0, !PT ;  /* 0x0000ffff7e097812 */ /* 0x000fc600078ec0ff */
[----:B------:R-:W-:Y:S04]  /*41a90*/  STL [R1+0x23c], R50 ;  /* 0x00023c3201007387 */ /* 0x000fe80000100800 */
[----:B------:R0:W-:Y:S01]  /*41aa0*/  STL [R1+0x44], R9 ;  /* 0x0000440901007387 */ /* 0x0001e20000100800 */
[----:B------:R-:W-:-:S03]  /*41ab0*/  LOP3.LUT R11, R53, 0xffff, RZ, 0xc0, !PT ;  /* 0x0000ffff350b7812 */ /* 0x000fc600078ec0ff */
[----:B------:R-:W4:Y:S04]  /*41ac0*/  LDL.LU R243, [R1+0xcc4] ;  /* 0x000cc40001f37983 */ /* 0x000f280000300800 */
[----:B------:R-:W4:Y:S04]  /*41ad0*/  LDL.LU R151, [R1+0xab0] ;  /* 0x000ab00001977983 */ /* 0x000f280000300800 */
[----:B------:R0:W-:Y:S04]  /*41ae0*/  STL [R1+0x40], R11 ;  /* 0x0000400b01007387 */ /* 0x0001e80000100800 */
[----:B------:R-:W4:Y:S01]  /*41af0*/  LDL.LU R150, [R1+0xaac] ;  /* 0x000aac0001967983 */ /* 0x000f220000300800 */
[----:B------:R-:W-:-:S03]  /*41b00*/  LOP3.LUT R19, R131, 0xffff, RZ, 0xc0, !PT ;  /* 0x0000ffff83137812 */ /* 0x000fc600078ec0ff */
[----:B------:R-:W4:Y:S04]  /*41b10*/  LDL.LU R126, [R1+0xaa8] ;  /* 0x000aa800017e7983 */ /* 0x000f280000300800 */
[----:B------:R-:W4:Y:S04]  /*41b20*/  LDL.LU R53, [R1+0x8b8] ;  /* 0x0008b80001357983 */ /* 0x000f280000300800 */
[----:B------:R-:W4:Y:S01]  /*41b30*/  LDL.LU R131, [R1+0x650] ;  /* 0x0006500001837983 */ /* 0x000f220000300800 */
[----:B-1----:R-:W-:-:S03]  /*41b40*/  PRMT R21, R21, 0x3340, R130 ;  /* 0x0000334015157816 */ /* 0x002fc60000000082 */
[----:B------:R1:W-:Y:S01]  /*41b50*/  STL [R1+0x64], R13 ;  /* 0x0000640d01007387 */ /* 0x0003e20000100800 */
[----:B---3--:R-:W-:-:S03]  /*41b60*/  PRMT R44, R44, 0x3340, R125 ;  /* 0x000033402c2c7816 */ /* 0x008fc6000000007d */
[----:B------:R3:W-:Y:S04]  /*41b70*/  STL [R1+0x254], R19 ;  /* 0x0002541301007387 */ /* 0x0007e80000100800 */
[----:B0-----:R-:W4:Y:S04]  /*41b80*/  LDL.LU R130, [R1+0x658] ;  /* 0x0006580001827983 */ /* 0x001f280000300800 */
[----:B------:R-:W4:Y:S01]  /*41b90*/  LDL.LU R125, [R1+0x654] ;  /* 0x00065400017d7983 */ /* 0x000f220000300800 */
[----:B------:R-:W-:Y:S02]  /*41ba0*/  PRMT R9, R9, 0x3340, R0 ;  /* 0x0000334009097816 */ /* 0x000fe40000000000 */
[----:B------:R-:W-:-:S02]  /*41bb0*/  PRMT R45, R45, 0x3340, R50 ;  /* 0x000033402d2d7816 */ /* 0x000fc40000000032 */
[----:B------:R-:W-:Y:S02]  /*41bc0*/  PRMT R50, R2, 0x3340, R4 ;  /* 0x0000334002327816 */ /* 0x000fe40000000004 */
[----:B------:R-:W-:Y:S02]  /*41bd0*/  PRMT R2, R21, 0x5410, R9 ;  /* 0x0000541015027816 */ /* 0x000fe40000000009 */
[--C-:B------:R-:W-:Y:S02]  /*41be0*/  PRMT R11, R11, 0x3340, R0.reuse ;  /* 0x000033400b0b7816 */ /* 0x100fe40000000000 */
[--C-:B-1----:R-:W-:Y:S02]  /*41bf0*/  PRMT R13, R13, 0x3340, R0.reuse ;  /* 0x000033400d0d7816 */ /* 0x102fe40000000000 */
[----:B---3--:R-:W-:Y:S01]  /*41c00*/  PRMT R19, R19, 0x3340, R0 ;  /* 0x0000334013137816 */ /* 0x008fe20000000000 */
[----:B------:R0:W-:Y:S01]  /*41c10*/  STL [R1+0x5fc], R2 ;  /* 0x0005fc0201007387 */ /* 0x0001e20000100800 */
[----:B------:R-:W-:-:S02]  /*41c20*/  PRMT R9, R44, 0x5410, R11 ;  /* 0x000054102c097816 */ /* 0x000fc4000000000b */
[----:B------:R-:W-:-:S03]  /*41c30*/  PRMT R4, R50, 0x5410, R19 ;  /* 0x0000541032047816 */ /* 0x000fc60000000013 */
[----:B------:R-:W-:Y:S01]  /*41c40*/  STL [R1+0x5f8], R9 ;  /* 0x0005f80901007387 */ /* 0x000fe20000100800 */
[----:B0-----:R-:W-:-:S05]  /*41c50*/  PRMT R2, R45, 0x5410, R13 ;  /* 0x000054102d027816 */ /* 0x001fca000000000d */
[----:B------:R4:W-:Y:S04]  /*41c60*/  STL [R1+0x5f4], R2 ;  /* 0x0005f40201007387 */ /* 0x0009e80000100800 */
[----:B------:R0:W-:Y:S01]  /*41c70*/  STL [R1+0x5f0], R4 ;  /* 0x0005f00401007387 */ /* 0x0001e20000100800 */
[----:B--2---:R-:W-:-:S03]  /*41c80*/  LOP3.LUT R45, R144, 0xffff, RZ, 0xc0, !PT ;  /* 0x0000ffff902d7812 */ /* 0x004fc600078ec0ff */
[----:B------:R-:W2:Y:S04]  /*41c90*/  LDL.LU R144, [R1+0xe4c] ;  /* 0x000e4c0001907983 */ /* 0x000ea80000300800 */
[----:B------:R-:W-:Y:S01]  /*41ca0*/  STL [R1+0x258], R45 ;  /* 0x0002582d01007387 */ /* 0x000fe20000100800 */
[----:B----4-:R-:W-:-:S03]  /*41cb0*/  LOP3.LUT R2, R143, 0xffff, RZ, 0xc0, !PT ;  /* 0x0000ffff8f027812 */ /* 0x010fc600078ec0ff */
[----:B------:R-:W3:Y:S01]  /*41cc0*/  LDL.LU R143, [R1+0xe48] ;  /* 0x000e4800018f7983 */ /* 0x000ee20000300800 */
[----:B------:R-:W-:-:S05]  /*41cd0*/  LOP3.LUT R21, R52, 0xffff, RZ, 0xc0, !PT ;  /* 0x0000ffff34157812 */ /* 0x000fca00078ec0ff */
[----:B------:R1:W-:Y:S04]  /*41ce0*/  STL [R1+0x78], R21 ;  /* 0x0000781501007387 */ /* 0x0003e80000100800 */
[----:B------:R-:W-:Y:S04]  /*41cf0*/  STL [R1+0x264], R2 ;  /* 0x0002640201007387 */ /* 0x000fe80000100800 */
[----:B------:R-:W4:Y:S01]  /*41d00*/  LDL.LU R52, [R1+0xccc] ;  /* 0x000ccc0001347983 */ /* 0x000f220000300800 */
[----:B------:R-:W-:Y:S02]  /*41d10*/  LOP3.LUT R11, R226, 0xffff, RZ, 0xc0, !PT ;  /* 0x0000ffffe20b7812 */ /* 0x000fe400078ec0ff */
[----:B------:R-:W-:-:S02]  /*41d20*/  LOP3.LUT R44, R243, 0xffff, RZ, 0xc0, !PT ;  /* 0x0000fffff32c7812 */ /* 0x000fc400078ec0ff */
[----:B------:R-:W-:-:S03]  /*41d30*/  LOP3.LUT R50, R151, 0xffff, RZ, 0xc0, !PT ;  /* 0x0000ffff97327812 */ /* 0x000fc600078ec0ff */
[----:B------:R1:W-:Y:S04]  /*41d40*/  STL [R1+0x74], R44 ;  /* 0x0000742c01007387 */ /* 0x0003e80000100800 */
[----:B------:R-:W-:Y:S01]  /*41d50*/  STL [R1+0x250], R50 ;  /* 0x0002503201007387 */ /* 0x000fe20000100800 */
[----:B0-----:R-:W-:Y:S02]  /*41d60*/  LOP3.LUT R4, R150, 0xffff, RZ, 0xc0, !PT ;  /* 0x0000ffff96047812 */ /* 0x001fe400078ec0ff */
[----:B------:R-:W-:Y:S02]  /*41d70*/  LOP3.LUT R126, R126, 0xffff, RZ, 0xc0, !PT ;  /* 0x0000ffff7e7e7812 */ /* 0x000fe400078ec0ff */
[----:B------:R-:W-:-:S03]  /*41d80*/  LOP3.LUT R53, R53, 0xffff, RZ, 0xc0, !PT ;  /* 0x0000ffff35357812 */ /* 0x000fc600078ec0ff */
[----:B------:R0:W-:Y:S01]  /*41d90*/  STL [R1+0x70], R126 ;  /* 0x0000707e01007387 */ /* 0x0001e20000100800 */
[----:B------:R-:W-:-:S03]  /*41da0*/  LOP3.LUT R9, R131, 0xffff, RZ, 0xc0, !PT ;  /* 0x0000ffff83097812 */ /* 0x000fc600078ec0ff */
[----:B------:R-:W-:Y:S04]  /*41db0*/  STL [R1+0x260], R4 ;  /* 0x0002600401007387 */ /* 0x000fe80000100800 */
[----:B------:R0:W-:Y:S04]  /*41dc0*/  STL [R1+0x6c], R53 ;  /* 0x00006c3501007387 */ /* 0x0001e80000100800 */
[----:B------:R-:W4:Y:S04]  /*41dd0*/  LDL.LU R151, [R1+0xcc8] ;  /* 0x000cc80001977983 */ /* 0x000f280000300800 */
[----:B------:R0:W-:Y:S01]  /*41de0*/  STL [R1+0x68], R9 ;  /* 0x0000680901007387 */ /* 0x0001e20000100800 */
[----:B------:R-:W-:-:S03]  /*41df0*/  LOP3.LUT R13, R130, 0xffff, RZ, 0xc0, !PT ;  /* 0x0000ffff820d7812 */ /* 0x000fc600078ec0ff */
[----:B------:R-:W4:Y:S01]  /*41e00*/  LDL.LU R131, [R1+0xabc] ;  /* 0x000abc0001837983 */ /* 0x000f220000300800 */
[----:B------:R-:W-:-:S03]  /*41e10*/  LOP3.LUT R19, R125, 0xffff, RZ, 0xc0, !PT ;  /* 0x0000ffff7d137812 */ /* 0x000fc600078ec0ff */
[----:B------:R-:W4:Y:S04]  /*41e20*/  LDL.LU R150, [R1+0xab8] ;  /* 0x000ab80001967983 */ /* 0x000f280000300800 */
[----:B------:R-:W4:Y:S04]  /*41e30*/  LDL.LU R130, [R1+0x8c0] ;  /* 0x0008c00001827983 */ /* 0x000f280000300800 */
[----:B------:R0:W-:Y:S01]  /*41e40*/  STL [R1+0x88], R11 ;  /* 0x0000880b01007387 */ /* 0x0001e20000100800 */
[----:B-1----:R-:W-:-:S03]  /*41e50*/  PRMT R21, R21, 0x3340, R126 ;  /* 0x0000334015157816 */ /* 0x002fc6000000007e */
[----:B------:R-:W4:Y:S01]  /*41e60*/  LDL.LU R125, [R1+0x8bc] ;  /* 0x0008bc00017d7983 */ /* 0x000f220000300800 */
[----:B------:R-:W-:-:S03]  /*41e70*/  PRMT R44, R44, 0x3340, R53 ;  /* 0x000033402c2c7816 */ /* 0x000fc60000000035 */
[----:B------:R1:W-:Y:S04]  /*41e80*/  STL [R1+0x25c], R13 ;  /* 0x00025c0d01007387 */ /* 0x0003e80000100800 */
[----:B------:R1:W-:Y:S04]  /*41e90*/  STL [R1+0x288], R19 ;  /* 0x0002881301007387 */ /* 0x0003e80000100800 */
[----:B0-----:R-:W4:Y:S04]  /*41ea0*/  LDL.LU R126, [R1+0x670] ;  /* 0x00067000017e7983 */ /* 0x001f280000300800 */
[----:B------:R-:W4:Y:S01]  /*41eb0*/  LDL.LU R53, [R1+0x66c] ;  /* 0x00066c0001357983 */ /* 0x000f220000300800 */
[----:B------:R-:W-:-:S02]  /*41ec0*/  PRMT R9, R9, 0x3340, R0 ;  /* 0x0000334009097816 */ /* 0x000fc40000000000 */
[----:B------:R-:W-:Y:S02]  /*41ed0*/  PRMT R45, R45, 0x3340, R50 ;  /* 0x000033402d2d7816 */ /* 0x000fe40000000032 */
[----:B------:R-:W-:Y:S02]  /*41ee0*/  PRMT R50, R2, 0x3340, R4 ;  /* 0x0000334002327816 */ /* 0x000fe40000000004 */
[--C-:B------:R-:W-:Y:S02]  /*41ef0*/  PRMT R11, R11, 0x3340, R0.reuse ;  /* 0x000033400b0b7816 */ /* 0x100fe40000000000 */
[----:B------:R-:W-:Y:S02]  /*41f00*/  PRMT R4, R21, 0x5410, R9 ;  /* 0x0000541015047816 */ /* 0x000fe40000000009 */
[--C-:B-1----:R-:W-:Y:S02]  /*41f10*/  PRMT R13, R13, 0x3340, R0.reuse ;  /* 0x000033400d0d7816 */ /* 0x102fe40000000000 */
[----:B------:R-:W-:Y:S01]  /*41f20*/  PRMT R19, R19, 0x3340, R0 ;  /* 0x0000334013137816 */ /* 0x000fe20000000000 */
[----:B------:R0:W-:Y:S01]  /*41f30*/  STL [R1+0x5ec], R4 ;  /* 0x0005ec0401007387 */ /* 0x0001e20000100800 */
[----:B------:R-:W-:-:S02]  /*41f40*/  PRMT R9, R44, 0x5410, R11 ;  /* 0x000054102c097816 */ /* 0x000fc4000000000b */
[----:B------:R-:W-:-:S03]  /*41f50*/  PRMT R2, R45, 0x5410, R13 ;  /* 0x000054102d027816 */ /* 0x000fc6000000000d */
[----:B------:R-:W-:Y:S01]  /*41f60*/  STL [R1+0x5e8], R9 ;  /* 0x0005e80901007387 */ /* 0x000fe20000100800 */
[----:B0-----:R-:W-:-:S03]  /*41f70*/  PRMT R4, R50, 0x5410, R19 ;  /* 0x0000541032047816 */ /* 0x001fc60000000013 */
[----:B------:R3:W-:Y:S04]  /*41f80*/  STL [R1+0x5e0], R2 ;  /* 0x0005e00201007387 */ /* 0x0007e80000100800 */
[----:B------:R0:W-:Y:S01]  /*41f90*/  STL [R1+0x5dc], R4 ;  /* 0x0005dc0401007387 */ /* 0x0001e20000100800 */
[----:B--2---:R-:W-:-:S03]  /*41fa0*/  LOP3.LUT R45, R144, 0xffff, RZ, 0xc0, !PT ;  /* 0x0000ffff902d7812 */ /* 0x004fc600078ec0ff */
[----:B------:R-:W2:Y:S04]  /*41fb0*/  LDL.LU R144, [R1+0xe54] ;  /* 0x000e540001907983 */ /* 0x000ea80000300800 */
[----:B------:R-:W-:Y:S01]  /*41fc0*/  STL [R1+0xc0], R45 ;  /* 0x0000c02d01007387 */ /* 0x000fe20000100800 */
[----:B---3--:R-:W-:-:S03]  /*41fd0*/  LOP3.LUT R2, R143, 0xffff, RZ, 0xc0, !PT ;  /* 0x0000ffff8f027812 */ /* 0x008fc600078ec0ff */
[----:B------:R-:W3:Y:S01]  /*41fe0*/  LDL.LU R143, [R1+0xe50] ;  /* 0x000e5000018f7983 */ /* 0x000ee20000300800 */
[----:B----4-:R-:W-:-:S05]  /*41ff0*/  LOP3.LUT R21, R52, 0xffff, RZ, 0xc0, !PT ;  /* 0x0000ffff34157812 */ /* 0x010fca00078ec0ff */
[----:B------:R-:W-:Y:S04]  /*42000*/  STL [R1+0x90], R21 ;  /* 0x0000901501007387 */ /* 0x000fe80000100800 */
[----:B------:R-:W-:Y:S04]  /*42010*/  STL [R1+0x28c], R2 ;  /* 0x00028c0201007387 */ /* 0x000fe80000100800 */
[----:B------:R-:W4:Y:S01]  /*42020*/  LDL.LU R52, [R1+0xcd8] ;  /* 0x000cd80001347983 */ /* 0x000f220000300800 */
[----:B------:R-:W-:Y:S02]  /*42030*/  LOP3.LUT R9, R228, 0xffff, RZ, 0xc0, !PT ;  /* 0x0000ffffe4097812 */ /* 0x000fe400078ec0ff */
[----:B------:R-:W-:-:S02]  /*42040*/  LOP3.LUT R11, R227, 0xffff, RZ, 0xc0, !PT ;  /* 0x0000ffffe30b7812 */ /* 0x000fc400078ec0ff */
[----:B------:R-:W-:Y:S02]  /*42050*/  LOP3.LUT R44, R151, 0xffff, RZ, 0xc0, !PT ;  /* 0x0000ffff972c7812 */ /* 0x000fe400078ec0ff */
[----:B------:R-:W-:Y:S02]  /*42060*/  LOP3.LUT R50, R131, 0xffff, RZ, 0xc0, !PT ;  /* 0x0000ffff83327812 */ /* 0x000fe400078ec0ff */
[----:B------:R-:W3:Y:S01]  /*42070*/  LDL.LU R131, [R1+0xcd4] ;  /* 0x000cd40001837983 */ /* 0x000ee20000300800 */
[----:B0-----:R-:W-:-:S03]  /*42080*/  LOP3.LUT R4, R150, 0xffff, RZ, 0xc0, !PT ;  /* 0x0000ffff96047812 */ /* 0x001fc600078ec0ff */
[----:B------:R-:W-:Y:S01]  /*42090*/  STL [R1+0xb8], R44 ;  /* 0x0000b82c01007387 */ /* 0x000fe20000100800 */
[----:B------:R-:W-:-:S03]  /*420a0*/  LOP3.LUT R151, R130, 0xffff, RZ, 0xc0, !PT ;  /* 0x0000ffff82977812 */ /* 0x000fc600078ec0ff */
[----:B------:R-:W-:Y:S01]  /*420b0*/  STL [R1+0xb4], R50 ;  /* 0x0000b43201007387 */ /* 0x000fe20000100800 */
[----:B------:R-:W-:-:S03]  /*420c0*/  LOP3.LUT R150, R125, 0xffff, RZ, 0xc0, !PT ;  /* 0x0000ffff7d967812 */ /* 0x000fc600078ec0ff */
[----:B------:R-:W3:Y:S04]  /*420d0*/  LDL.LU R125, [R1+0xac4] ;  /* 0x000ac400017d7983 */ /* 0x000ee80000300800 */
[----:B------:R-:W-:Y:S04]  /*420e0*/  STL [R1+0x8c], R151 ;  /* 0x00008c9701007387 */ /* 0x000fe80000100800 */
[----:B------:R-:W-:Y:S01]  /*420f0*/  STL [R1+0x280], R4 ;  /* 0x0002800401007387 */ /* 0x000fe20000100800 */
[----:B------:R-:W-:-:S03]  /*42100*/  LOP3.LUT R13, R126, 0xffff, RZ, 0xc0, !PT ;  /* 0x0000ffff7e0d7812 */ /* 0x000fc600078ec0ff */
[----:B------:R-:W-:Y:S01]  /*42110*/  STL [R1+0xac], R150 ;  /* 0x0000ac9601007387 */ /* 0x000fe20000100800 */
[----:B------:R-:W-:-:S03]  /*42120*/  LOP3.LUT R19, R53, 0xffff, RZ, 0xc0, !PT ;  /* 0x0000ffff35137812 */ /* 0x000fc600078ec0ff */
[----:B------:R0:W-:Y:S04]  /*42130*/  STL [R1+0x84], R9 ;  /* 0x0000840901007387 */ /* 0x0001e80000100800 */
[----:B------:R-:W3:Y:S04]  /*42140*/  LDL.LU R130, [R1+0xac0] ;  /* 0x000ac00001827983 */ /* 0x000ee80000300800 */
[----:B------:R1:W-:Y:S04]  /*42150*/  STL [R1+0x2bc], R11 ;  /* 0x0002bc0b01007387 */ /* 0x0003e80000100800 */
[----:B------:R1:W-:Y:S04]  /*42160*/  STL [R1+0x98], R13 ;  /* 0x0000980d01007387 */ /* 0x0003e80000100800 */
[----:B------:R1:W-:Y:S04]  /*42170*/  STL [R1+0x274], R19 ;  /* 0x0002741301007387 */ /* 0x0003e80000100800 */
[----:B------:R-:W3:Y:S04]  /*42180*/  LDL.LU R126, [R1+0x8c8] ;  /* 0x0008c800017e7983 */ /* 0x000ee80000300800 */
[----:B------:R-:W3:Y:S04]  /*42190*/  LDL.LU R53, [R1+0x8c4] ;  /* 0x0008c40001357983 */ /* 0x000ee80000300800 */
[----:B------:R-:W3:Y:S04]  /*421a0*/  LDL.LU R194, [R1+0x67c] ;  /* 0x00067c0001c27983 */ /* 0x000ee80000300800 */
[----:B------:R-:W3:Y:S01]  /*421b0*/  LDL.LU R243, [R1+0x678] ;  /* 0x0006780001f37983 */ /* 0x000ee20000300800 */
[----:B0-----:R-:W-:-:S02]  /*421c0*/  PRMT R9, R9, 0x3340, R0 ;  /* 0x0000334009097816 */ /* 0x001fc40000000000 */
[----:B------:R-:W-:Y:S02]  /*421d0*/  PRMT R21, R21, 0x3340, R151 ;  /* 0x0000334015157816 */ /* 0x000fe40000000097 */
[----:B------:R-:W-:Y:S02]  /*421e0*/  PRMT R45, R45, 0x3340, R50 ;  /* 0x000033402d2d7816 */ /* 0x000fe40000000032 */
[----:B------:R-:W-:Y:S02]  /*421f0*/  PRMT R50, R2, 0x3340, R4 ;  /* 0x0000334002327816 */ /* 0x000fe40000000004 */
[----:B------:R-:W-:Y:S02]  /*42200*/  PRMT R2, R21, 0x5410, R9 ;  /* 0x0000541015027816 */ /* 0x000fe40000000009 */
[----:B-1----:R-:W-:Y:S02]  /*42210*/  PRMT R11, R11, 0x3340, R0 ;  /* 0x000033400b0b7816 */ /* 0x002fe40000000000 */
[----:B------:R-:W-:-:S02]  /*42220*/  PRMT R44, R44, 0x3340, R150 ;  /* 0x000033402c2c7816 */ /* 0x000fc40000000096 */
[--C-:B------:R-:W-:Y:S02]  /*42230*/  PRMT R13, R13, 0x3340, R0.reuse ;  /* 0x000033400d0d7816 */ /* 0x100fe40000000000 */
[----:B------:R-:W-:Y:S01]  /*42240*/  PRMT R19, R19, 0x3340, R0 ;  /* 0x0000334013137816 */ /* 0x000fe20000000000 */
[----:B------:R0:W-:Y:S01]  /*42250*/  STL [R1+0x5d4], R2 ;  /* 0x0005d40201007387 */ /* 0x0001e20000100800 */
[----:B------:R-:W-:Y:S02]  /*42260*/  PRMT R9, R44, 0x5410, R11 ;  /* 0x000054102c097816 */ /* 0x000fe4000000000b */
[----:B------:R-:W-:-:S03]  /*42270*/  PRMT R4, R50, 0x5410, R19 ;  /* 0x0000541032047816 */ /* 0x000fc60000000013 */
[----:B------:R-:W-:Y:S01]  /*42280*/  STL [R1+0x5d0], R9 ;  /* 0x0005d00901007387 */ /* 0x000fe20000100800 */
[----:B0-----:R-:W-:-:S05]  /*42290*/  PRMT R2, R45, 0x5410, R13 ;  /* 0x000054102d027816 */ /* 0x001fca000000000d */
[----:B------:R3:W-:Y:S04]  /*422a0*/  STL [R1+0x5cc], R2 ;  /* 0x0005cc0201007387 */ /* 0x0007e80000100800 */
[----:B------:R0:W-:Y:S01]  /*422b0*/  STL [R1+0x5c8], R4 ;  /* 0x0005c80401007387 */ /* 0x0001e20000100800 */
[----:B----4-:R-:W-:-:S03]  /*422c0*/  LOP3.LUT R21, R52, 0xffff, RZ, 0xc0, !PT ;  /* 0x0000ffff34157812 */ /* 0x010fc600078ec0ff */
[----:B------:R-:W4:Y:S01]  /*422d0*/  LDL.LU R52, [R1+0xe5c] ;  /* 0x000e5c0001347983 */ /* 0x000f220000300800 */
[----:B--2---:R-:W-:Y:S02]  /*422e0*/  LOP3.LUT R45, R144, 0xffff, RZ, 0xc0, !PT ;  /* 0x0000ffff902d7812 */ /* 0x004fe400078ec0ff */
[----:B---3--:R-:W-:-:S03]  /*422f0*/  LOP3.LUT R2, R143, 0xffff, RZ, 0xc0, !PT ;  /* 0x0000ffff8f027812 */ /* 0x008fc600078ec0ff */
[----:B------:R-:W-:Y:S04]  /*42300*/  STL [R1+0x270], R45 ;  /* 0x0002702d01007387 */ /* 0x000fe80000100800 */
[----:B------:R1:W-:Y:S04]  /*42310*/  STL [R1+0xa0], R21 ;  /* 0x0000a01501007387 */ /* 0x0003e80000100800 */
[----:B------:R-:W-:Y:S04]  /*42320*/  STL [R1+0x26c], R2 ;  /* 0x00026c0201007387 */ /* 0x000fe80000100800 */
[----:B------:R-:W2:Y:S04]  /*42330*/  LDL.LU R151, [R1+0xe58] ;  /* 0x000e580001977983 */ /* 0x000ea80000300800 */
[----:B------:R-:W3:Y:S01]  /*42340*/  LDL.LU R150, [R1+0xcf4] ;  /* 0x000cf40001967983 */ /* 0x000ee20000300800 */
[----:B------:R-:W-:-:S02]  /*42350*/  LOP3.LUT R9, R250, 0xffff, RZ, 0xc0, !PT ;  /* 0x0000fffffa097812 */ /* 0x000fc400078ec0ff */
[----:B------:R-:W-:Y:S02]  /*42360*/  LOP3.LUT R11, R229, 0xffff, RZ, 0xc0, !PT ;  /* 0x0000ffffe50b7812 */ /* 0x000fe400078ec0ff */
[----:B------:R-:W-:-:S05]  /*42370*/  LOP3.LUT R44, R131, 0xffff, RZ, 0xc0, !PT ;  /* 0x0000ffff832c7812 */ /* 0x000fca00078ec0ff */
[----:B------:R1:W-:Y:S04]  /*42380*/  STL [R1+0xd4], R44 ;  /* 0x0000d42c01007387 */ /* 0x0003e80000100800 */
[----:B------:R-:W3:Y:S01]  /*42390*/  LDL.LU R144, [R1+0xcf0] ;  /* 0x000cf00001907983 */ /* 0x000ee20000300800 */
[----:B------:R-:W-:-:S03]  /*423a0*/  LOP3.LUT R50, R125, 0xffff, RZ, 0xc0, !PT ;  /* 0x0000ffff7d327812 */ /* 0x000fc600078ec0ff */
[----:B------:R-:W3:Y:S04]  /*423b0*/  LDL.LU R125, [R1+0xacc] ;  /* 0x000acc00017d7983 */ /* 0x000ee80000300800 */
[----:B------:R-:W-:Y:S04]  /*423c0*/  STL [R1+0xd0], R50 ;  /* 0x0000d03201007387 */ /* 0x000fe80000100800 */
[----:B------:R-:W3:Y:S01]  /*423d0*/  LDL.LU R143, [R1+0xac8] ;  /* 0x000ac800018f7983 */ /* 0x000ee20000300800 */
[----:B0-----:R-:W-:-:S05]  /*423e0*/  LOP3.LUT R4, R130, 0xffff, RZ, 0xc0, !PT ;  /* 0x0000ffff82047812 */ /* 0x001fca00078ec0ff */
[----:B------:R-:W-:Y:S04]  /*423f0*/  STL [R1+0x268], R4 ;  /* 0x0002680401007387 */ /* 0x000fe80000100800 */
[----:B------:R-:W3:Y:S01]  /*42400*/  LDL.LU R131, [R1+0x8e0] ;  /* 0x0008e00001837983 */ /* 0x000ee20000300800 */
[----:B------:R-:W-:Y:S02]  /*42410*/  LOP3.LUT R130, R126, 0xffff, RZ, 0xc0, !PT ;  /* 0x0000ffff7e827812 */ /* 0x000fe400078ec0ff */
[----:B------:R-:W-:-:S03]  /*42420*/  LOP3.LUT R53, R53, 0xffff, RZ, 0xc0, !PT ;  /* 0x0000ffff35357812 */ /* 0x000fc600078ec0ff */
[----:B------:R0:W-:Y:S01]  /*42430*/  STL [R1+0x9c], R130 ;  /* 0x00009c8201007387 */ /* 0x0001e20000100800 */
[----:B------:R-:W-:-:S03]  /*42440*/  LOP3.LUT R13, R194, 0xffff, RZ, 0xc0, !PT ;  /* 0x0000ffffc20d7812 */ /* 0x000fc600078ec0ff */
[----:B------:R-:W3:Y:S01]  /*42450*/  LDL.LU R126, [R1+0x8dc] ;  /* 0x0008dc00017e7983 */ /* 0x000ee20000300800 */
[----:B------:R-:W-:-:S03]  /*42460*/  LOP3.LUT R19, R243, 0xffff, RZ, 0xc0, !PT ;  /* 0x0000fffff3137812 */ /* 0x000fc600078ec0ff */
[----:B------:R0:W-:Y:S01]  /*42470*/  STL [R1+0xcc], R53 ;  /* 0x0000cc3501007387 */ /* 0x0001e20000100800 */
[----:B-1----:R-:W-:-:S03]  /*42480*/  PRMT R21, R21, 0x3340, R130 ;  /* 0x0000334015157816 */ /* 0x002fc60000000082 */
[----:B------:R1:W-:Y:S04]  /*42490*/  STL [R1+0x94], R9 ;  /* 0x0000940901007387 */ /* 0x0003e80000100800 */
[----:B------:R1:W-:Y:S04]  /*424a0*/  STL [R1+0x2b8], R11 ;  /* 0x0002b80b01007387 */ /* 0x0003e80000100800 */
[----:B------:R1:W-:Y:S04]  /*424b0*/  STL [R1+0xa8], R13 ;  /* 0x0000a80d01007387 */ /* 0x0003e80000100800 */
[----:B------:R4:W-:Y:S01]  /*424c0*/  STL [R1+0x2a0], R19 ;  /* 0x0002a01301007387 */ /* 0x0009e20000100800 */
[----:B------:R-:W-:-:S03]  /*424d0*/  PRMT R44, R44, 0x3340, R53 ;  /* 0x000033402c2c7816 */ /* 0x000fc60000000035 */
[----:B0-----:R-:W3:Y:S04]  /*424e0*/  LDL.LU R130, [R1+0x688] ;  /* 0x0006880001827983 */ /* 0x001ee80000300800 */
[----:B------:R-:W3:Y:S01]  /*424f0*/  LDL.LU R53, [R1+0x680] ;  /* 0x0006800001357983 */ /* 0x000ee20000300800 */
[--C-:B-1----:R-:W-:Y:S02]  /*42500*/  PRMT R9, R9, 0x3340, R0.reuse ;  /* 0x0000334009097816 */ /* 0x102fe40000000000 */
[--C-:B------:R-:W-:Y:S02]  /*42510*/  PRMT R11, R11, 0x3340, R0.reuse ;  /* 0x000033400b0b7816 */ /* 0x100fe40000000000 */
[----:B------:R-:W-:Y:S02]  /*42520*/  PRMT R13, R13, 0x3340, R0 ;  /* 0x000033400d0d7816 */ /* 0x000fe40000000000 */
[----:B------:R-:W-:-:S02]  /*42530*/  PRMT R45, R45, 0x3340, R50 ;  /* 0x000033402d2d7816 */ /* 0x000fc40000000032 */
[----:B------:R-:W-:Y:S02]  /*42540*/  PRMT R50, R2, 0x3340, R4 ;  /* 0x0000334002327816 */ /* 0x000fe40000000004 */
[----:B------:R-:W-:Y:S02]  /*42550*/  PRMT R2, R21, 0x5410, R9 ;  /* 0x0000541015027816 */ /* 0x000fe40000000009 */
[----:B------:R-:W-:Y:S02]  /*42560*/  PRMT R9, R44, 0x5410, R11 ;  /* 0x000054102c097816 */ /* 0x000fe4000000000b */
[----:B------:R-:W-:Y:S01]  /*42570*/  PRMT R4, R45, 0x5410, R13 ;  /* 0x000054102d047816 */ /* 0x000fe2000000000d */
[----:B------:R0:W-:Y:S04]  /*42580*/  STL [R1+0x5c0], R2 ;  /* 0x0005c00201007387 */ /* 0x0001e80000100800 */
[----:B------:R-:W-:Y:S04]  /*42590*/  STL [R1+0x5bc], R9 ;  /* 0x0005bc0901007387 */ /* 0x000fe80000100800 */
[----:B------:R-:W-:Y:S01]  /*425a0*/  STL [R1+0x5b4], R4 ;  /* 0x0005b40401007387 */ /* 0x000fe20000100800 */
[----:B----4-:R-:W-:-:S03]  /*425b0*/  LOP3.LUT R44, R52, 0xffff, RZ, 0xc0, !PT ;  /* 0x0000ffff342c7812 */ /* 0x010fc600078ec0ff */
[----:B------:R-:W4:Y:S01]  /*425c0*/  LDL.LU R52, [R1+0xcfc] ;  /* 0x000cfc0001347983 */ /* 0x000f220000300800 */
[----:B------:R-:W-:-:S04]  /*425d0*/  PRMT R19, R19, 0x3340, R0 ;  /* 0x0000334013137816 */ /* 0x000fc80000000000 */
[----:B0-----:R-:W-:-:S05]  /*425e0*/  PRMT R2, R50, 0x5410, R19 ;  /* 0x0000541032027816 */ /* 0x001fca0000000013 */
[----:B------:R3:W-:Y:S01]  /*425f0*/  STL [R1+0x5b0], R2 ;  /* 0x0005b00201007387 */ /* 0x0007e20000100800 */
[----:B--2---:R-:W-:-:S03]  /*42600*/  LOP3.LUT R45, R151, 0xffff, RZ, 0xc0, !PT ;  /* 0x0000ffff972d7812 */ /* 0x004fc600078ec0ff */
[----:B------:R-:W-:Y:S01]  /*42610*/  STL [R1+0x2a8], R44 ;  /* 0x0002a82c01007387 */ /* 0x000fe20000100800 */
[----:B---3--:R-:W-:-:S03]  /*42620*/  LOP3.LUT R2, R150, 0xffff, RZ, 0xc0, !PT ;  /* 0x0000ffff96027812 */ /* 0x008fc600078ec0ff */
[----:B------:R-:W-:Y:S01]  /*42630*/  STL [R1+0x2a4], R45 ;  /* 0x0002a42d01007387 */ /* 0x000fe20000100800 */
[----:B------:R-:W-:Y:S02]  /*42640*/  LOP3.LUT R9, R252, 0xffff, RZ, 0xc0, !PT ;  /* 0x0000fffffc097812 */ /* 0x000fe400078ec0ff */
[----:B------:R-:W-:Y:S02]  /*42650*/  LOP3.LUT R19, R3, 0xffff, RZ, 0xc0, !PT ;  /* 0x0000ffff03137812 */ /* 0x000fe400078ec0ff */
[----:B------:R-:W-:-:S05]  /*42660*/  LOP3.LUT R21, R144, 0xffff, RZ, 0xc0, !PT ;  /* 0x0000ffff90157812 */ /* 0x000fca00078ec0ff */
[----:B------:R-:W-:Y:S01]  /*42670*/  STL [R1+0xbc], R21 ;  /* 0x0000bc1501007387 */ /* 0x000fe20000100800 */
[----:B------:R-:W-:-:S03]  /*42680*/  LOP3.LUT R125, R125, 0xffff, RZ, 0xc0, !PT ;  /* 0x0000ffff7d7d7812 */ /* 0x000fc600078ec0ff */
[----:B------:R-:W-:Y:S01]  /*42690*/  STL [R1+0x2b4], R2 ;  /* 0x0002b40201007387 */ /* 0x000fe20000100800 */
[----:B------:R-:W-:-:S03]  /*426a0*/  LOP3.LUT R50, R143, 0xffff, RZ, 0xc0, !PT ;  /* 0x0000ffff8f327812 */ /* 0x000fc600078ec0ff */
[----:B------:R-:W-:Y:S04]  /*426b0*/  STL [R1+0x294], R125 ;  /* 0x0002947d01007387 */ /* 0x000fe80000100800 */
[----:B------:R-:W-:Y:S04]  /*426c0*/  STL [R1+0x290], R50 ;  /* 0x0002903201007387 */ /* 0x000fe80000100800 */
[----:B------:R-:W2:Y:S04]  /*426d0*/  LDL.LU R195, [R1+0xcf8] ;  /* 0x000cf80001c37983 */ /* 0x000ea80000300800 */
[----:B------:R-:W3:Y:S01]  /*426e0*/  LDL.LU R196, [R1+0xcec] ;  /* 0x000cec0001c47983 */ /* 0x000ee20000300800 */
[----:B------:R-:W-:-:S02]  /*426f0*/  LOP3.LUT R4, R131, 0xffff, RZ, 0xc0, !PT ;  /* 0x0000ffff83047812 */ /* 0x000fc400078ec0ff */
[----:B------:R-:W-:-:S05]  /*42700*/  LOP3.LUT R126, R126, 0xffff, RZ, 0xc0, !PT ;  /* 0x0000ffff7e7e7812 */ /* 0x000fca00078ec0ff */
[----:B------:R-:W-:Y:S04]  /*42710*/  STL [R1+0xb0], R126 ;  /* 0x0000b07e01007387 */ /* 0x000fe80000100800 */
[----:B------:R-:W-:Y:S04]  /*42720*/  STL [R1+0x2b0], R4 ;  /* 0x0002b00401007387 */ /* 0x000fe80000100800 */
[----:B------:R-:W3:Y:S04]  /*42730*/  LDL.LU R194, [R1+0xce4] ;  /* 0x000ce40001c27983 */ /* 0x000ee80000300800 */
[----:B------:R-:W3:Y:S04]  /*42740*/  LDL.LU R151, [R1+0x8e8] ;  /* 0x0008e80001977983 */ /* 0x000ee80000300800 */
[----:B------:R-:W3:Y:S01]  /*42750*/  LDL.LU R150, [R1+0x8e4] ;  /* 0x0008e40001967983 */ /* 0x000ee20000300800 */
[----:B------:R-:W-:-:S03]  /*42760*/  LOP3.LUT R11, R130, 0xffff, RZ, 0xc0, !PT ;  /* 0x0000ffff820b7812 */ /* 0x000fc600078ec0ff */
[----:B------:R0:W-:Y:S01]  /*42770*/  STL [R1+0xa4], R9 ;  /* 0x0000a40901007387 */ /* 0x0001e20000100800 */
[----:B------:R-:W-:-:S03]  /*42780*/  LOP3.LUT R13, R53, 0xffff, RZ, 0xc0, !PT ;  /* 0x0000ffff350d7812 */ /* 0x000fc600078ec0ff */
[----:B------:R-:W3:Y:S04]  /*42790*/  LDL.LU R3, [R1+0x2130] ;  /* 0x0021300001037983 */ /* 0x000ee80000300800 */
[----:B------:R1:W-:Y:S04]  /*427a0*/  STL [R1+0x284], R11 ;  /* 0x0002840b01007387 */ /* 0x0003e80000100800 */
[----:B------:R-:W3:Y:S04]  /*427b0*/  LDL.LU R243, [R1+0x8d8] ;  /* 0x0008d80001f37983 */ /* 0x000ee80000300800 */
[----:B------:R1:W-:Y:S04]  /*427c0*/  STL [R1+0x27c], R13 ;  /* 0x00027c0d01007387 */ /* 0x0003e80000100800 */
[----:B------:R1:W-:Y:S01]  /*427d0*/  STL [R1+0x2ac], R19 ;  /* 0x0002ac1301007387 */ /* 0x0003e20000100800 */
[----:B0-----:R-:W-:-:S03]  /*427e0*/  PRMT R9, R9, 0x3340, R0 ;  /* 0x0000334009097816 */ /* 0x001fc60000000000 */
[----:B------:R-:W3:Y:S01]  /*427f0*/  LDL.LU R53, [R1+0x8d0] ;  /* 0x0008d00001357983 */ /* 0x000ee20000300800 */
[----:B------:R-:W-:Y:S02]  /*42800*/  PRMT R21, R21, 0x3340, R126 ;  /* 0x0000334015157816 */ /* 0x000fe4000000007e */
[----:B------:R-:W-:Y:S02]  /*42810*/  PRMT R45, R45, 0x3340, R50 ;  /* 0x000033402d2d7816 */ /* 0x000fe40000000032 */
[----:B-1----:R-:W-:Y:S02]  /*42820*/  PRMT R11, R11, 0x3340, R0 ;  /* 0x000033400b0b7816 */ /* 0x002fe40000000000 */
[----:B------:R-:W-:Y:S02]  /*42830*/  PRMT R44, R44, 0x3340, R125 ;  /* 0x000033402c2c7816 */ /* 0x000fe4000000007d */
[----:B------:R-:W-:Y:S02]  /*42840*/  PRMT R50, R2, 0x3340, R4 ;  /* 0x0000334002327816 */ /* 0x000fe40000000004 */
[----:B------:R-:W-:-:S02]  /*42850*/  PRMT R13, R13, 0x3340, R0 ;  /* 0x000033400d0d7816 */ /* 0x000fc40000000000 */
[----:B------:R-:W-:Y:S02]  /*42860*/  PRMT R2, R21, 0x5410, R9 ;  /* 0x0000541015027816 */ /* 0x000fe40000000009 */
[----:B------:R-:W-:Y:S02]  /*42870*/  PRMT R19, R19, 0x3340, R0 ;  /* 0x0000334013137816 */ /* 0x000fe40000000000 */
[----:B------:R-:W-:Y:S01]  /*42880*/  PRMT R9, R44, 0x5410, R11 ;  /* 0x000054102c097816 */ /* 0x000fe2000000000b */
[----:B------:R0:W-:Y:S01]  /*42890*/  STL [R1+0x5ac], R2 ;  /* 0x0005ac0201007387 */ /* 0x0001e20000100800 */
[----:B------:R-:W-:-:S03]  /*428a0*/  PRMT R4, R45, 0x5410, R13 ;  /* 0x000054102d047816 */ /* 0x000fc6000000000d */
[----:B------:R1:W-:Y:S01]  /*428b0*/  STL [R1+0x5a8], R9 ;  /* 0x0005a80901007387 */ /* 0x0003e20000100800 */
[----:B0-----:R-:W-:-:S03]  /*428c0*/  PRMT R2, R50, 0x5410, R19 ;  /* 0x0000541032027816 */ /* 0x001fc60000000013 */
[----:B------:R-:W-:Y:S04]  /*428d0*/  STL [R1+0x5a4], R4 ;  /* 0x0005a40401007387 */ /* 0x000fe80000100800 */
[----:B------:R-:W3:Y:S04]  /*428e0*/  LDL.LU R144, [R1+0xce8] ;  /* 0x000ce80001907983 */ /* 0x000ee80000300800 */
[----:B------:R0:W-:Y:S04]  /*428f0*/  STL [R1+0x5a0], R2 ;  /* 0x0005a00201007387 */ /* 0x0001e80000100800 */
[----:B------:R-:W3:Y:S04]  /*42900*/  LDL.LU R143, [R1+0xce0] ;  /* 0x000ce000018f7983 */ /* 0x000ee80000300800 */
[----:B------:R-:W3:Y:S01]  /*42910*/  LDL.LU R131, [R1+0xcdc] ;  /* 0x000cdc0001837983 */ /* 0x000ee20000300800 */
[----:B----4-:R-:W-:-:S05]  /*42920*/  LOP3.LUT R21, R52, 0xffff, RZ, 0xc0, !PT ;  /* 0x0000ffff34157812 */ /* 0x010fca00078ec0ff */
[----:B------:R4:W-:Y:S04]  /*42930*/  STL [R1+0x278], R21 ;  /* 0x0002781501007387 */ /* 0x0009e80000100800 */
[----:B------:R-:W4:Y:S04]  /*42940*/  LDL.LU R52, [R1+0xcd0] ;  /* 0x000cd00001347983 */ /* 0x000f280000300800 */
[----:B------:R-:W4:Y:S04]  /*42950*/  LDL.LU R130, [R1+0x8d4] ;  /* 0x0008d40001827983 */ /* 0x000f280000300800 */
[----:B------:R-:W4:Y:S04]  /*42960*/  LDL.LU R126, [R1+0x8cc] ;  /* 0x0008cc00017e7983 */ /* 0x000f280000300800 */
[----:B------:R-:W4:Y:S01]  /*42970*/  LDL.LU R125, [R1+0x6bc] ;  /* 0x0006bc00017d7983 */ /* 0x000f220000300800 */
[----:B-1----:R-:W-:-:S02]  /*42980*/  LOP3.LUT R9, R5, 0xffff, RZ, 0xc0, !PT ;  /* 0x0000ffff05097812 */ /* 0x002fc400078ec0ff */
[----:B------:R-:W-:Y:S02]  /*42990*/  LOP3.LUT R11, R251, 0xffff, RZ, 0xc0, !PT ;  /* 0x0000fffffb0b7812 */ /* 0x000fe400078ec0ff */
[----:B------:R-:W-:Y:S02]  /*429a0*/  LOP3.LUT R13, R223, 0xffff, RZ, 0xc0, !PT ;  /* 0x0000ffffdf0d7812 */ /* 0x000fe400078ec0ff */
[----:B0-----:R-:W-:-:S04]  /*429b0*/  LOP3.LUT R2, R219, 0xffff, RZ, 0xc0, !PT ;  /* 0x0000ffffdb027812 */ /* 0x001fc800078ec0ff */
[----:B------:R-:W-:Y:S02]  /*429c0*/  PRMT R19, R2, 0x3340, R0 ;  /* 0x0000334002137816 */ /* 0x000fe40000000000 */
[----:B--2---:R-:W-:Y:S02]  /*429d0*/  LOP3.LUT R44, R195, 0xffff, RZ, 0xc0, !PT ;  /* 0x0000ffffc32c7812 */ /* 0x004fe400078ec0ff */
[----:B---3--:R-:W-:-:S03]  /*429e0*/  LOP3.LUT R45, R196, 0xffff, RZ, 0xc0, !PT ;  /* 0x0000ffffc42d7812 */ /* 0x008fc600078ec0ff */
[----:B------:R-:W-:Y:S04]  /*429f0*/  STL [R1+0x80], R44 ;  /* 0x0000802c01007387 */ /* 0x000fe80000100800 */
[----:B------:R0:W-:Y:S01]  /*42a00*/  STL [R1+0x34], R45 ;  /* 0x0000342d01007387 */ /* 0x0001e20000100800 */
[----:B------:R-:W-:Y:S02]  /*42a10*/  LOP3.LUT R4, R194, 0xffff, RZ, 0xc0, !PT ;  /* 0x0000ffffc2047812 */ /* 0x000fe400078ec0ff */
[----:B------:R-:W-:Y:S02]  /*42a20*/  LOP3.LUT R151, R151, 0xffff, RZ, 0xc0, !PT ;  /* 0x0000ffff97977812 */ /* 0x000fe400078ec0ff */
[----:B------:R-:W-:-:S03]  /*42a30*/  LOP3.LUT R150, R150, 0xffff, RZ, 0xc0, !PT ;  /* 0x0000ffff96967812 */ /* 0x000fc600078ec0ff */
[----:B------:R-:W-:Y:S04]  /*42a40*/  STL [R1+0x200], R151 ;  /* 0x0002009701007387 */ /* 0x000fe80000100800 */
[----:B------:R-:W-:Y:S04]  /*42a50*/  STL [R1+0x28], R4 ;  /* 0x0000280401007387 */ /* 0x000fe80000100800 */
[----:B------:R-:W-:Y:S04]  /*42a60*/  STL [R1+0x7c], R150 ;  /* 0x00007c9601007387 */ /* 0x000fe80000100800 */
[----:B------:R-:W2:Y:S01]  /*42a70*/  LDL.LU R5, [R1+0x212c] ;  /* 0x00212c0001057983 */ /* 0x000ea20000300800 */
[----:B------:R-:W-:-:S02]  /*42a80*/  LOP3.LUT R50, R243, 0xffff, RZ, 0xc0, !PT ;  /* 0x0000fffff3327812 */ /* 0x000fc400078ec0ff */
[----:B----4-:R-:W-:-:S03]  /*42a90*/  PRMT R21, R21, 0x3340, R151 ;  /* 0x0000334015157816 */ /* 0x010fc60000000097 */
[----:B------:R1:W-:Y:S01]  /*42aa0*/  STL [R1+0x30], R50 ;  /* 0x0000303201007387 */ /* 0x0003e20000100800 */
[----:B0-----:R-:W-:Y:S02]  /*42ab0*/  PRMT R45, R45, 0x3340, R50 ;  /* 0x000033402d2d7816 */ /* 0x001fe40000000032 */
[----:B------:R-:W-:Y:S02]  /*42ac0*/  LOP3.LUT R252, R53, 0xffff, RZ, 0xc0, !PT ;  /* 0x0000ffff35fc7812 */ /* 0x000fe400078ec0ff */
[----:B------:R-:W3:Y:S04]  /*42ad0*/  LDL.LU R53, [R1+0x6b4] ;  /* 0x0006b40001357983 */ /* 0x000ee80000300800 */
[----:B------:R0:W-:Y:S01]  /*42ae0*/  STL [R1+0xc4], R9 ;  /* 0x0000c40901007387 */ /* 0x0001e20000100800 */
[----:B-1----:R-:W-:-:S02]  /*42af0*/  PRMT R50, R4, 0x3340, R252 ;  /* 0x0000334004327816 */ /* 0x002fc400000000fc */
[----:B------:R-:W-:Y:S01]  /*42b00*/  PRMT R44, R44, 0x3340, R150 ;  /* 0x000033402c2c7816 */ /* 0x000fe20000000096 */
[----:B------:R1:W-:Y:S01]  /*42b10*/  STL [R1+0x298], R11 ;  /* 0x0002980b01007387 */ /* 0x0003e20000100800 */
[----:B0-----:R-:W-:-:S03]  /*42b20*/  PRMT R9, R9, 0x3340, R0 ;  /* 0x0000334009097816 */ /* 0x001fc60000000000 */
[----:B------:R0:W-:Y:S01]  /*42b30*/  STL [R1+0x2c], R13 ;  /* 0x00002c0d01007387 */ /* 0x0001e20000100800 */
[--C-:B-1----:R-:W-:Y:S02]  /*42b40*/  PRMT R11, R11, 0x3340, R0.reuse ;  /* 0x000033400b0b7816 */ /* 0x102fe40000000000 */
[----:B------:R-:W-:Y:S02]  /*42b50*/  PRMT R4, R21, 0x5410, R9 ;  /* 0x0000541015047816 */ /* 0x000fe40000000009 */
[----:B------:R-:W-:Y:S02]  /*42b60*/  PRMT R9, R44, 0x5410, R11 ;  /* 0x000054102c097816 */ /* 0x000fe4000000000b */
[----:B0-----:R-:W-:Y:S01]  /*42b70*/  PRMT R13, R13, 0x3340, R0 ;  /* 0x000033400d0d7816 */ /* 0x001fe20000000000 */
[----:B------:R0:W-:Y:S03]  /*42b80*/  STL [R1+0x598], R4 ;  /* 0x0005980401007387 */ /* 0x0001e60000100800 */
[----:B------:R-:W-:Y:S01]  /*42b90*/  PRMT R11, R45, 0x5410, R13 ;  /* 0x000054102d0b7816 */ /* 0x000fe2000000000d */
[----:B------:R1:W-:Y:S01]  /*42ba0*/  STL [R1+0x59c], R9 ;  /* 0x00059c0901007387 */ /* 0x0003e20000100800 */
[----:B0-----:R-:W-:-:S03]  /*42bb0*/  PRMT R4, R50, 0x5410, R19 ;  /* 0x0000541032047816 */ /* 0x001fc60000000013 */
[----:B------:R-:W-:Y:S04]  /*42bc0*/  STL [R1+0x5b8], R11 ;  /* 0x0005b80b01007387 */ /* 0x000fe80000100800 */
[----:B------:R0:W-:Y:S04]  /*42bd0*/  STL [R1+0x5c4], R4 ;  /* 0x0005c40401007387 */ /* 0x0001e80000100800 */
[----:B------:R-:W4:Y:S01]  /*42be0*/  LDL.LU R213, [R1+0xaec] ;  /* 0x000aec0001d57983 */ /* 0x000f220000300800 */
[----:B-1----:R-:W-:-:S03]  /*42bf0*/  LOP3.LUT R9, R144, 0xffff, RZ, 0xc0, !PT ;  /* 0x0000ffff90097812 */ /* 0x002fc600078ec0ff */
[----:B------:R-:W2:Y:S01]  /*42c00*/  LDL.LU R215, [R1+0xae8] ;  /* 0x000ae80001d77983 */ /* 0x000ea20000300800 */
[----:B------:R-:W-:-:S03]  /*42c10*/  LOP3.LUT R13, R216, 0xffff, RZ, 0xc0, !PT ;  /* 0x0000ffffd80d7812 */ /* 0x000fc600078ec0ff */
[----:B------:R-:W2:Y:S01]  /*42c20*/  LDL.LU R211, [R1+0xae0] ;  /* 0x000ae00001d37983 */ /* 0x000ea20000300800 */
[----:B------:R-:W-:-:S03]  /*42c30*/  LOP3.LUT R19, R143, 0xffff, RZ, 0xc0, !PT ;  /* 0x0000ffff8f137812 */ /* 0x000fc600078ec0ff */
[----:B------:R-:W2:Y:S01]  /*42c40*/  LDL.LU R210, [R1+0xad8] ;  /* 0x000ad80001d27983 */ /* 0x000ea20000300800 */
[----:B0-----:R-:W-:-:S03]  /*42c50*/  LOP3.LUT R4, R214, 0xffff, RZ, 0xc0, !PT ;  /* 0x0000ffffd6047812 */ /* 0x001fc600078ec0ff */
[----:B------:R-:W2:Y:S01]  /*42c60*/  LDL.LU R199, [R1+0x6c0] ;  /* 0x0006c00001c77983 */ /* 0x000ea20000300800 */
[----:B------:R-:W-:-:S03]  /*42c70*/  LOP3.LUT R44, R131, 0xffff, RZ, 0xc0, !PT ;  /* 0x0000ffff832c7812 */ /* 0x000fc600078ec0ff */
[----:B------:R-:W2:Y:S01]  /*42c80*/  LDL.LU R221, [R1+0x6b8] ;  /* 0x0006b80001dd7983 */ /* 0x000ea20000300800 */
[----:B------:R-:W-:-:S03]  /*42c90*/  LOP3.LUT R50, R172, 0xffff, RZ, 0xc0, !PT ;  /* 0x0000ffffac327812 */ /* 0x000fc600078ec0ff */
[----:B------:R-:W2:Y:S01]  /*42ca0*/  LDL.LU R152, [R1+0x6ac] ;  /* 0x0006ac0001987983 */ /* 0x000ea20000300800 */
[----:B------:R-:W-:-:S03]  /*42cb0*/  LOP3.LUT R131, R170, 0xffff, RZ, 0xc0, !PT ;  /* 0x0000ffffaa837812 */ /* 0x000fc600078ec0ff */
[----:B------:R-:W2:Y:S04]  /*42cc0*/  LDL.LU R243, [R1+0x6a4] ;  /* 0x0006a40001f37983 */ /* 0x000ea80000300800 */
[----:B------:R0:W-:Y:S01]  /*42cd0*/  STL [R1+0x204], R131 ;  /* 0x0002048301007387 */ /* 0x0001e20000100800 */
[----:B------:R-:W-:Y:S02]  /*42ce0*/  LOP3.LUT R11, R130, 0xffff, RZ, 0xc0, !PT ;  /* 0x0000ffff820b7812 */ /* 0x000fe400078ec0ff */
[----:B------:R-:W-:Y:S02]  /*42cf0*/  LOP3.LUT R21, R126, 0xffff, RZ, 0xc0, !PT ;  /* 0x0000ffff7e157812 */ /* 0x000fe400078ec0ff */
[----:B------:R-:W-:Y:S02]  /*42d00*/  PRMT R143, R9, 0x3340, R11 ;  /* 0x00003340098f7816 */ /* 0x000fe4000000000b */
[----:B------:R-:W-:-:S02]  /*42d10*/  LOP3.LUT R45, R125, 0xffff, RZ, 0xc0, !PT ;  /* 0x0000ffff7d2d7812 */ /* 0x000fc400078ec0ff */
[--C-:B------:R-:W-:Y:S02]  /*42d20*/  PRMT R125, R13, 0x3340, R0.reuse ;  /* 0x000033400d7d7816 */ /* 0x100fe40000000000 */
[--C-:B------:R-:W-:Y:S02]  /*42d30*/  PRMT R126, R4, 0x3340, R0.reuse ;  /* 0x00003340047e7816 */ /* 0x100fe40000000000 */
[----:B------:R-:W-:Y:S02]  /*42d40*/  PRMT R144, R19, 0x3340, R21 ;  /* 0x0000334013907816 */ /* 0x000fe40000000015 */
[----:B------:R-:W-:Y:S02]  /*42d50*/  PRMT R130, R50, 0x3340, R0 ;  /* 0x0000334032827816 */ /* 0x000fe40000000000 */
[----:B------:R-:W-:Y:S02]  /*42d60*/  PRMT R150, R44, 0x3340, R45 ;  /* 0x000033402c967816 */ /* 0x000fe4000000002d */
[----:B------:R-:W-:-:S02]  /*42d70*/  PRMT R143, R143, 0x5410, R125 ;  /* 0x000054108f8f7816 */ /* 0x000fc4000000007d */
[----:B------:R-:W-:Y:S02]  /*42d80*/  PRMT R126, R144, 0x5410, R126 ;  /* 0x00005410907e7816 */ /* 0x000fe4000000007e */
[----:B------:R-:W-:Y:S01]  /*42d90*/  PRMT R125, R150, 0x5410, R130 ;  /* 0x00005410967d7816 */ /* 0x000fe20000000082 */
[----:B------:R-:W-:Y:S04]  /*42da0*/  STL [R1+0x5d8], R143 ;  /* 0x0005d88f01007387 */ /* 0x000fe80000100800 */
[----:B------:R-:W2:Y:S04]  /*42db0*/  LDL.LU R208, [R1+0xae4] ;  /* 0x000ae40001d07983 */ /* 0x000ea80000300800 */
[----:B------:R1:W-:Y:S04]  /*42dc0*/  STL [R1+0x5e4], R126 ;  /* 0x0005e47e01007387 */ /* 0x0003e80000100800 */
[----:B------:R-:W2:Y:S04]  /*42dd0*/  LDL.LU R197, [R1+0xadc] ;  /* 0x000adc0001c57983 */ /* 0x000ea80000300800 */
[----:B------:R4:W-:Y:S04]  /*42de0*/  STL [R1+0x62c], R125 ;  /* 0x00062c7d01007387 */ /* 0x0009e80000100800 */
[----:B------:R-:W2:Y:S04]  /*42df0*/  LDL.LU R198, [R1+0xad4] ;  /* 0x000ad40001c67983 */ /* 0x000ea80000300800 */
[----:B------:R-:W2:Y:S04]  /*42e00*/  LDL.LU R195, [R1+0xad0] ;  /* 0x000ad00001c37983 */ /* 0x000ea80000300800 */
[----:B------:R-:W2:Y:S04]  /*42e10*/  LDL.LU R196, [R1+0x6b0] ;  /* 0x0006b00001c47983 */ /* 0x000ea80000300800 */
[----:B------:R-:W2:Y:S01]  /*42e20*/  LDL.LU R194, [R1+0x6a8] ;  /* 0x0006a80001c27983 */ /* 0x000ea20000300800 */
[----:B------:R-:W-:-:S02]  /*42e30*/  LOP3.LUT R52, R52, 0xffff, RZ, 0xc0, !PT ;  /* 0x0000ffff34347812 */ /* 0x000fc400078ec0ff */
[----:B0-----:R-:W-:Y:S02]  /*42e40*/  PRMT R131, R131, 0x3340, R0 ;  /* 0x0000334083837816 */ /* 0x001fe40000000000 */
[----:B------:R-:W-:Y:S02]  /*42e50*/  LOP3.LUT R164, R164, 0xffff, RZ, 0xc0, !PT ;  /* 0x0000ffffa4a47812 */ /* 0x000fe400078ec0ff */
[----:B------:R-:W-:-:S04]  /*42e60*/  LOP3.LUT R156, R156, 0xffff, RZ, 0xc0, !PT ;  /* 0x0000ffff9c9c7812 */ /* 0x000fc800078ec0ff */
[----:B------:R-:W-:Y:S02]  /*42e70*/  PRMT R158, R156, 0x3340, R0 ;  /* 0x000033409c9e7816 */ /* 0x000fe40000000000 */
[----:B---3--:R-:W-:-:S04]  /*42e80*/  LOP3.LUT R53, R53, 0xffff, RZ, 0xc0, !PT ;  /* 0x0000ffff35357812 */ /* 0x008fc800078ec0ff */
[----:B------:R-:W-:-:S04]  /*42e90*/  PRMT R151, R52, 0x3340, R53 ;  /* 0x0000334034977816 */ /* 0x000fc80000000035 */
[----:B-1----:R-:W-:-:S05]  /*42ea0*/  PRMT R126, R151, 0x5410, R131 ;  /* 0x00005410977e7816 */ /* 0x002fca0000000083 */
[----:B------:R0:W-:Y:S01]  /*42eb0*/  STL [R1+0x63c], R126 ;  /* 0x00063c7e01007387 */ /* 0x0001e20000100800 */
[----:B----4-:R-:W-:Y:S02]  /*42ec0*/  LOP3.LUT R125, R213, 0xffff, RZ, 0xc0, !PT ;  /* 0x0000ffffd57d7812 */ /* 0x010fe400078ec0ff */
[----:B--2---:R-:W-:Y:S02]  /*42ed0*/  LOP3.LUT R130, R215, 0xffff, RZ, 0xc0, !PT ;  /* 0x0000ffffd7827812 */ /* 0x004fe400078ec0ff */
[----:B------:R-:W-:Y:S02]  /*42ee0*/  LOP3.LUT R143, R211, 0xffff, RZ, 0xc0, !PT ;  /* 0x0000ffffd38f7812 */ /* 0x000fe400078ec0ff */
[----:B0-----:R-:W-:Y:S02]  /*42ef0*/  LOP3.LUT R126, R199, 0xffff, RZ, 0xc0, !PT ;  /* 0x0000ffffc77e7812 */ /* 0x001fe400078ec0ff */
[----:B------:R-:W-:Y:S02]  /*42f00*/  LOP3.LUT R131, R221, 0xffff, RZ, 0xc0, !PT ;  /* 0x0000ffffdd837812 */ /* 0x000fe400078ec0ff */
[----:B------:R-:W-:-:S02]  /*42f10*/  LOP3.LUT R221, R162, 0xffff, RZ, 0xc0, !PT ;  /* 0x0000ffffa2dd7812 */ /* 0x000fc400078ec0ff */
[----:B------:R-:W-:Y:S02]  /*42f20*/  LOP3.LUT R144, R152, 0xffff, RZ, 0xc0, !PT ;  /* 0x0000ffff98907812 */ /* 0x000fe400078ec0ff */
[----:B------:R-:W-:Y:S02]  /*42f30*/  PRMT R152, R164, 0x3340, R0 ;  /* 0x00003340a4987816 */ /* 0x000fe40000000000 */
[----:B------:R-:W-:Y:S02]  /*42f40*/  PRMT R162, R125, 0x3340, R126 ;  /* 0x000033407da27816 */ /* 0x000fe4000000007e */
[----:B------:R-:W-:Y:S02]  /*42f50*/  LOP3.LUT R151, R243, 0xffff, RZ, 0xc0, !PT ;  /* 0x0000fffff3977812 */ /* 0x000fe400078ec0ff */
[----:B------:R-:W-:Y:S02]  /*42f60*/  LOP3.LUT R150, R210, 0xffff, RZ, 0xc0, !PT ;  /* 0x0000ffffd2967812 */ /* 0x000fe400078ec0ff */
[----:B------:R-:W-:-:S02]  /*42f70*/  LOP3.LUT R243, R154, 0xffff, RZ, 0xc0, !PT ;  /* 0x0000ffff9af37812 */ /* 0x000fc400078ec0ff */
[----:B------:R-:W-:Y:S02]  /*42f80*/  PRMT R154, R221, 0x3340, R0 ;  /* 0x00003340dd9a7816 */ /* 0x000fe40000000000 */
[----:B------:R-:W-:Y:S02]  /*42f90*/  PRMT R165, R130, 0x3340, R131 ;  /* 0x0000334082a57816 */ /* 0x000fe40000000083 */
[----:B------:R-:W-:Y:S02]  /*42fa0*/  PRMT R152, R162, 0x5410, R152 ;  /* 0x00005410a2987816 */ /* 0x000fe40000000098 */
[----:B------:R-:W-:Y:S02]  /*42fb0*/  PRMT R166, R143, 0x3340, R144 ;  /* 0x000033408fa67816 */ /* 0x000fe40000000090 */
[----:B------:R-:W-:Y:S02]  /*42fc0*/  PRMT R160, R243, 0x3340, R0 ;  /* 0x00003340f3a07816 */ /* 0x000fe40000000000 */
[----:B------:R-:W-:Y:S01]  /*42fd0*/  PRMT R167, R150, 0x3340, R151 ;  /* 0x0000334096a77816 */ /* 0x000fe20000000097 */
[----:B------:R0:W-:Y:S01]  /*42fe0*/  STL [R1+0x644], R152 ;  /* 0x0006449801007387 */ /* 0x0001e20000100800 */
[----:B------:R-:W-:-:S02]  /*42ff0*/  PRMT R154, R165, 0x5410, R154 ;  /* 0x00005410a59a7816 */ /* 0x000fc4000000009a */
[----:B------:R-:W-:-:S03]  /*43000*/  PRMT R158, R166, 0x5410, R158 ;  /* 0x00005410a69e7816 */ /* 0x000fc6000000009e */
[----:B------:R-:W-:Y:S01]  /*43010*/  STL [R1+0x650], R154 ;  /* 0x0006509a01007387 */ /* 0x000fe20000100800 */
[----:B0-----:R-:W-:-:S03]  /*43020*/  PRMT R152, R167, 0x5410, R160 ;  /* 0x00005410a7987816 */ /* 0x001fc600000000a0 */
[----:B------:R-:W-:Y:S04]  /*43030*/  STL [R1+0x654], R158 ;  /* 0x0006549e01007387 */ /* 0x000fe80000100800 */
[----:B------:R0:W-:Y:S01]  /*43040*/  STL [R1+0x658], R152 ;  /* 0x0006589801007387 */ /* 0x0001e20000100800 */
[----:B------:R-:W-:-:S03]  /*43050*/  LOP3.LUT R166, R195, 0xffff, RZ, 0xc0, !PT ;  /* 0x0000ffffc3a67812 */ /* 0x000fc600078ec0ff */
[----:B------:R-:W2:Y:S01]  /*43060*/  LDL.LU R195, [R1+0x10] ;  /* 0x0000100001c37983 */ /* 0x000ea20000300800 */
[----:B0-----:R-:W-:-:S03]  /*43070*/  LOP3.LUT R152, R196, 0xffff, RZ, 0xc0, !PT ;  /* 0x0000ffffc4987812 */ /* 0x001fc600078ec0ff */
[----:B------:R-:W3:Y:S01]  /*43080*/  LDL.LU R196, [R1+0x4] ;  /* 0x0000040001c47983 */ /* 0x000ee20000300800 */
[----:B------:R-:W-:-:S03]  /*43090*/  LOP3.LUT R160, R194, 0xffff, RZ, 0xc0, !PT ;  /* 0x0000ffffc2a07812 */ /* 0x000fc600078ec0ff */
[----:B------:R-:W4:Y:S01]  /*430a0*/  LDL.LU R194, [R1+0xc] ;  /* 0x00000c0001c27983 */ /* 0x000f220000300800 */
        /* <DEDUP_REMOVED lines=9> */
[----:B------:R-:W-:Y:S02]  /*43140*/  LOP3.LUT R162, R198, 0xffff, RZ, 0xc0, !PT ;  /* 0x0000ffffc6a27812 */ /* 0x000fe400078ec0ff */
[----:B------:R-:W-:Y:S02]  /*43150*/  LOP3.LUT R12, R12, 0xffff, RZ, 0xc0, !PT ;  /* 0x0000ffff0c0c7812 */ /* 0x000fe400078ec0ff */
[----:B------:R-:W-:-:S02]  /*43160*/  PRMT R18, R3, 0x3340, R0 ;  /* 0x0000334003127816 */ /* 0x000fc40000000000 */
[----:B------:R-:W-:Y:S02]  /*43170*/  PRMT R171, R158, 0x3340, R160 ;  /* 0x000033409eab7816 */ /* 0x000fe400000000a0 */
[----:B------:R-:W-:Y:S02]  /*43180*/  PRMT R10, R170, 0x5410, R10 ;  /* 0x00005410aa0a7816 */ /* 0x000fe4000000000a */
[--C-:B------:R-:W-:Y:S02]  /*43190*/  PRMT R168, R12, 0x3340, R0.reuse ;  /* 0x000033400ca87816 */ /* 0x100fe40000000000 */
        /* <DEDUP_REMOVED lines=9> */
[----:B------:R2:W-:Y:S04]  /*43230*/  STL [R1+0x67c], R10 ;  /* 0x00067c0a01007387 */ /* 0x0005e80000100800 */
[----:B------:R-:W3:Y:S01]  /*43240*/  LDL.LU R198, [R1+0x20] ;  /* 0x0000200001c67983 */ /* 0x000ee20000300800 */
[----:B--2---:R-:W-:-:S03]  /*43250*/  SHF.R.U32.HI R10, RZ, 0x8, R195 ;  /* 0x00000008ff0a7819 */ /* 0x004fc600000116c3 */
[----:B------:R-:W2:Y:S01]  /*43260*/  LDL.LU R195, [R1+0x14] ;  /* 0x0000140001c37983 */ /* 0x000ea20000300800 */
[----:B----4-:R-:W-:-:S03]  /*43270*/  SHF.R.U32.HI R18, RZ, 0x8, R194 ;  /* 0x00000008ff127819 */ /* 0x010fc600000116c2 */
[----:B------:R-:W4:Y:S01]  /*43280*/  LDL.LU R194, [R1+0x18] ;  /* 0x0000180001c27983 */ /* 0x000f220000300800 */
[----:B------:R-:W-:Y:S02]  /*43290*/  SHF.R.U32.HI R70, RZ, 0x8, R70 ;  /* 0x00000008ff467819 */ /* 0x000fe40000011646 */
[----:B------:R-:W-:Y:S01]  /*432a0*/  SHF.R.U32.HI R72, RZ, 0x8, R72 ;  /* 0x00000008ff487819 */ /* 0x000fe20000011648 */
[----:B------:R-:W4:Y:S01]  /*432b0*/  LDL.LU R197, [R1+0x8] ;  /* 0x0000080001c57983 */ /* 0x000f220000300800 */
[----:B------:R-:W-:Y:S02]  /*432c0*/  LOP3.LUT R10, R10, 0xffff, RZ, 0xc0, !PT ;  /* 0x0000ffff0a0a7812 */ /* 0x000fe400078ec0ff */
[----:B------:R-:W-:Y:S02]  /*432d0*/  LOP3.LUT R18, R18, 0xffff, RZ, 0xc0, !PT ;  /* 0x0000ffff12127812 */ /* 0x000fe400078ec0ff */
[----:B------:R-:W-:Y:S02]  /*432e0*/  LOP3.LUT R70, R70, 0xffff, RZ, 0xc0, !PT ;  /* 0x0000ffff46467812 */ /* 0x000fe400078ec0ff */
[----:B------:R-:W-:-:S02]  /*432f0*/  LOP3.LUT R72, R72, 0xffff, RZ, 0xc0, !PT ;  /* 0x0000ffff48487812 */ /* 0x000fc400078ec0ff */
[----:B------:R-:W-:Y:S02]  /*43300*/  PRMT R10, R10, 0x3340, R18 ;  /* 0x000033400a0a7816 */ /* 0x000fe40000000012 */
[----:B------:R-:W-:Y:S02]  /*43310*/  PRMT R217, R70, 0x3340, R72 ;  /* 0x0000334046d97816 */ /* 0x000fe40000000048 */
[----:B---3--:R-:W-:Y:S02]  /*43320*/  SHF.R.U32.HI R72, RZ, 0x8, R196 ;  /* 0x00000008ff487819 */ /* 0x008fe400000116c4 */
[----:B------:R-:W3:Y:S01]  /*43330*/  LDL.LU R196, [R1] ;  /* 0x0000000001c47983 */ /* 0x000ee20000300800 */
[----:B------:R-:W-:-:S03]  /*43340*/  SHF.R.U32.HI R73, RZ, 0x8, R73 ;  /* 0x00000008ff497819 */ /* 0x000fc60000011649 */
[----:B------:R0:W-:Y:S01]  /*43350*/  STL [R1+0x4f0], R10 ;  /* 0x0004f00a01007387 */ /* 0x0001e20000100800 */
[----:B------:R-:W-:Y:S02]  /*43360*/  SHF.R.U32.HI R75, RZ, 0x8, R75 ;  /* 0x00000008ff4b7819 */ /* 0x000fe4000001164b */
[----:B------:R-:W-:Y:S02]  /*43370*/  SHF.R.U32.HI R74, RZ, 0x8, R74 ;  /* 0x00000008ff4a7819 */ /* 0x000fe4000001164a */
[----:B------:R-:W-:Y:S02]  /*43380*/  SHF.R.U32.HI R18, RZ, 0x8, R76 ;  /* 0x00000008ff127819 */ /* 0x000fe4000001164c */
[----:B0-----:R-:W-:Y:S02]  /*43390*/  SHF.R.U32.HI R10, RZ, 0x8, R182 ;  /* 0x00000008ff0a7819 */ /* 0x001fe400000116b6 */
        /* <DEDUP_REMOVED lines=8> */
[----:B------:R-:W-:Y:S02]  /*43420*/  SHF.R.U32.HI R10, RZ, 0x8, R198 ;  /* 0x00000008ff0a7819 */ /* 0x000fe400000116c6 */
[----:B------:R-:W3:Y:S01]  /*43430*/  LDL.LU R198, [R1+0x48] ;  /* 0x0000480001c67983 */ /* 0x000ee20000300800 */
[----:B--2---:R-:W-:-:S03]  /*43440*/  SHF.R.U32.HI R75, RZ, 0x8, R195 ;  /* 0x00000008ff4b7819 */ /* 0x004fc600000116c3 */
[----:B------:R-:W2:Y:S01]  /*43450*/  LDL.LU R195, [R1+0x3c] ;  /* 0x00003c0001c37983 */ /* 0x000ea20000300800 */
[----:B----4-:R-:W-:-:S03]  /*43460*/  SHF.R.U32.HI R18, RZ, 0x8, R194 ;  /* 0x00000008ff127819 */ /* 0x010fc600000116c2 */
[----:B------:R-:W4:Y:S01]  /*43470*/  LDL.LU R194, [R1+0x24] ;  /* 0x0000240001c27983 */ /* 0x000f220000300800 */
[----:B------:R-:W-:Y:S02]  /*43480*/  LOP3.LUT R10, R10, 0xffff, RZ, 0xc0, !PT ;  /* 0x0000ffff0a0a7812 */ /* 0x000fe400078ec0ff */
[----:B------:R-:W-:-:S04]  /*43490*/  LOP3.LUT R18, R18, 0xffff, RZ, 0xc0, !PT ;  /* 0x0000ffff12127812 */ /* 0x000fc800078ec0ff */
[----:B------:R-:W-:Y:S02]  /*434a0*/  PRMT R10, R10, 0x3340, R18 ;  /* 0x000033400a0a7816 */ /* 0x000fe40000000012 */
[----:B------:R-:W-:-:S03]  /*434b0*/  SHF.R.U32.HI R214, RZ, 0x8, R204 ;  /* 0x00000008ffd67819 */ /* 0x000fc600000116cc */
[----:B------:R0:W-:Y:S01]  /*434c0*/  STL [R1+0x4e8], R10 ;  /* 0x0004e80a01007387 */ /* 0x0001e20000100800 */
[----:B------:R-:W-:Y:S02]  /*434d0*/  SHF.R.U32.HI R168, RZ, 0x8, R205 ;  /* 0x00000008ffa87819 */ /* 0x000fe400000116cd */
[----:B---3--:R-:W-:Y:S02]  /*434e0*/  SHF.R.U32.HI R18, RZ, 0x8, R196 ;  /* 0x00000008ff127819 */ /* 0x008fe400000116c4 */
[----:B------:R-:W3:Y:S01]  /*434f0*/  LDL.LU R196, [R1+0x1c] ;  /* 0x00001c0001c47983 */ /* 0x000ee20000300800 */
[----:B0-----:R-:W-:Y:S02]  /*43500*/  SHF.R.U32.HI R10, RZ, 0x8, R197 ;  /* 0x00000008ff0a7819 */ /* 0x001fe400000116c5 */
[----:B------:R-:W-:Y:S02]  /*43510*/  LOP3.LUT R18, R18, 0xffff, RZ, 0xc0, !PT ;  /* 0x0000ffff12127812 */ /* 0x000fe400078ec0ff */
[----:B------:R-:W-:-:S02]  /*43520*/  LOP3.LUT R10, R10, 0xffff, RZ, 0xc0, !PT ;  /* 0x0000ffff0a0a7812 */ /* 0x000fc400078ec0ff */
[----:B------:R-:W-:Y:S02]  /*43530*/  LOP3.LUT R214, R214, 0xffff, RZ, 0xc0, !PT ;  /* 0x0000ffffd6d67812 */ /* 0x000fe400078ec0ff */
[----:B------:R-:W-:Y:S02]  /*43540*/  LOP3.LUT R168, R168, 0xffff, RZ, 0xc0, !PT ;  /* 0x0000ffffa8a87812 */ /* 0x000fe400078ec0ff */
[----:B------:R-:W-:Y:S02]  /*43550*/  PRMT R209, R10, 0x3340, R18 ;  /* 0x000033400ad17816 */ /* 0x000fe40000000012 */
[----:B------:R-:W-:Y:S02]  /*43560*/  PRMT R214, R214, 0x3340, R168 ;  /* 0x00003340d6d67816 */ /* 0x000fe400000000a8 */
[----:B--2---:R-:W-:Y:S02]  /*43570*/  SHF.R.U32.HI R18, RZ, 0x8, R195 ;  /* 0x00000008ff127819 */ /* 0x004fe400000116c3 */
[----:B------:R-:W2:Y:S01]  /*43580*/  LDL.LU R195, [R1+0xec] ;  /* 0x0000ec0001c37983 */ /* 0x000ea20000300800 */
[----:B----4-:R-:W-:-:S03]  /*43590*/  SHF.R.U32.HI R168, RZ, 0x8, R194 ;  /* 0x00000008ffa87819 */ /* 0x010fc600000116c2 */
[----:B------:R-:W4:Y:S01]  /*435a0*/  LDL.LU R194, [R1+0xe8] ;  /* 0x0000e80001c27983 */ /* 0x000f220000300800 */
[----:B------:R-:W-:Y:S02]  /*435b0*/  SHF.R.U32.HI R166, RZ, 0x8, R166 ;  /* 0x00000008ffa67819 */ /* 0x000fe400000116a6 */
[----:B------:R-:W-:Y:S02]  /*435c0*/  SHF.R.U32.HI R169, RZ, 0x8, R167 ;  /* 0x00000008ffa97819 */ /* 0x000fe400000116a7 */
[----:B------:R-:W-:Y:S02]  /*435d0*/  SHF.R.U32.HI R167, RZ, 0x8, R81 ;  /* 0x00000008ffa77819 */ /* 0x000fe40000011651 */
[----:B------:R-:W-:Y:S02]  /*435e0*/  SHF.R.U32.HI R10, RZ, 0x8, R198 ;  /* 0x00000008ff0a7819 */ /* 0x000fe400000116c6 */
[----:B------:R-:W-:Y:S02]  /*435f0*/  LOP3.LUT R166, R166, 0xffff, RZ, 0xc0, !PT ;  /* 0x0000ffffa6a67812 */ /* 0x000fe400078ec0ff */
[----:B------:R-:W-:-:S02]  /*43600*/  LOP3.LUT R81, R169, 0xffff, RZ, 0xc0, !PT ;  /* 0x0000ffffa9517812 */ /* 0x000fc400078ec0ff */
[----:B------:R-:W-:Y:S02]  /*43610*/  LOP3.LUT R10, R10, 0xffff, RZ, 0xc0, !PT ;  /* 0x0000ffff0a0a7812 */ /* 0x000fe400078ec0ff */
[----:B------:R-:W-:Y:S02]  /*43620*/  LOP3.LUT R18, R18, 0xffff, RZ, 0xc0, !PT ;  /* 0x0000ffff12127812 */ /* 0x000fe400078ec0ff */
[----:B------:R-:W-:Y:S02]  /*43630*/  PRMT R81, R166, 0x3340, R81 ;  /* 0x00003340a6517816 */ /* 0x000fe40000000051 */
[----:B------:R-:W-:Y:S02]  /*43640*/  PRMT R208, R10, 0x3340, R18 ;  /* 0x000033400ad07816 */ /* 0x000fe40000000012 */
[----:B---3--:R-:W-:Y:S01]  /*43650*/  SHF.R.U32.HI R10, RZ, 0x8, R196 ;  /* 0x00000008ff0a7819 */ /* 0x008fe200000116c4 */
[----:B------:R-:W-:Y:S01]  /*43660*/  STL [R1+0x4d8], R81 ;  /* 0x0004d85101007387 */ /* 0x000fe20000100800 */
[----:B------:R-:W-:-:S03]  /*43670*/  SHF.R.U32.HI R186, RZ, 0x8, R186 ;  /* 0x00000008ffba7819 */ /* 0x000fc600000116ba */
[----:B------:R-:W3:Y:S01]  /*43680*/  LDL.LU R199, [R1+0x104] ;  /* 0x0001040001c77983 */ /* 0x000ee20000300800 */
[----:B------:R-:W-:-:S03]  /*43690*/  SHF.R.U32.HI R206, RZ, 0x8, R206 ;  /* 0x00000008ffce7819 */ /* 0x000fc600000116ce */
[----:B------:R-:W3:Y:S01]  /*436a0*/  LDL.LU R197, [R1+0x100] ;  /* 0x0001000001c57983 */ /* 0x000ee20000300800 */
[----:B------:R-:W-:Y:S02]  /*436b0*/  LOP3.LUT R10, R10, 0xffff, RZ, 0xc0, !PT ;  /* 0x0000ffff0a0a7812 */ /* 0x000fe400078ec0ff */
[----:B------:R-:W-:Y:S01]  /*436c0*/  LOP3.LUT R186, R186, 0xffff, RZ, 0xc0, !PT ;  /* 0x0000ffffbaba7812 */ /* 0x000fe200078ec0ff */
[----:B------:R-:W3:Y:S01]  /*436d0*/  LDL.LU R196, [R1+0xfc] ;  /* 0x0000fc0001c47983 */ /* 0x000ee20000300800 */
[----:B------:R-:W-:Y:S02]  /*436e0*/  LOP3.LUT R74, R206, 0xffff, RZ, 0xc0, !PT ;  /* 0x0000ffffce4a7812 */ /* 0x000fe400078ec0ff */
[----:B------:R-:W-:Y:S01]  /*436f0*/  PRMT R206, R10, 0x3340, R186 ;  /* 0x000033400ace7816 */ /* 0x000fe200000000ba */
[----:B------:R-:W3:Y:S01]  /*43700*/  LDL.LU R198, [R1+0xf8] ;  /* 0x0000f80001c67983 */ /* 0x000ee20000300800 */
[----:B------:R-:W-:Y:S02]  /*43710*/  SHF.R.U32.HI R18, RZ, 0x8, R12 ;  /* 0x00000008ff127819 */ /* 0x000fe4000001160c */
[----:B--2---:R-:W-:-:S02]  /*43720*/  SHF.R.U32.HI R10, RZ, 0x8, R195 ;  /* 0x00000008ff0a7819 */ /* 0x004fc400000116c3 */
[----:B------:R-:W2:Y:S01]  /*43730*/  LDL.LU R195, [R1+0xf4] ;  /* 0x0000f40001c37983 */ /* 0x000ea20000300800 */
[----:B----4-:R-:W-:-:S03]  /*43740*/  SHF.R.U32.HI R12, RZ, 0x8, R194 ;  /* 0x00000008ff0c7819 */ /* 0x010fc600000116c2 */
[----:B------:R-:W4:Y:S01]  /*43750*/  LDL.LU R194, [R1+0xf0] ;  /* 0x0000f00001c27983 */ /* 0x000f220000300800 */
[----:B------:R-:W-:Y:S02]  /*43760*/  SHF.R.U32.HI R162, RZ, 0x8, R162 ;  /* 0x00000008ffa27819 */ /* 0x000fe400000116a2 */
[----:B------:R-:W-:Y:S02]  /*43770*/  SHF.R.U32.HI R165, RZ, 0x8, R165 ;  /* 0x00000008ffa57819 */ /* 0x000fe400000116a5 */
[----:B------:R-:W-:Y:S02]  /*43780*/  SHF.R.U32.HI R188, RZ, 0x8, R188 ;  /* 0x00000008ffbc7819 */ /* 0x000fe400000116bc */
[----:B------:R-:W-:Y:S02]  /*43790*/  SHF.R.U32.HI R203, RZ, 0x8, R203 ;  /* 0x00000008ffcb7819 */ /* 0x000fe400000116cb */
[----:B------:R-:W-:Y:S02]  /*437a0*/  SHF.R.U32.HI R202, RZ, 0x8, R202 ;  /* 0x00000008ffca7819 */ /* 0x000fe400000116ca */
[----:B------:R-:W-:-:S02]  /*437b0*/  LOP3.LUT R162, R162, 0xffff, RZ, 0xc0, !PT ;  /* 0x0000ffffa2a27812 */ /* 0x000fc400078ec0ff */
[----:B------:R-:W-:Y:S02]  /*437c0*/  LOP3.LUT R165, R165, 0xffff, RZ, 0xc0, !PT ;  /* 0x0000ffffa5a57812 */ /* 0x000fe400078ec0ff */
[----:B------:R-:W-:Y:S02]  /*437d0*/  SHF.R.U32.HI R83, RZ, 0x8, R83 ;  /* 0x00000008ff537819 */ /* 0x000fe40000011653 */
[----:B------:R-:W-:Y:S02]  /*437e0*/  LOP3.LUT R204, R12, 0xffff, RZ, 0xc0, !PT ;  /* 0x0000ffff0ccc7812 */ /* 0x000fe400078ec0ff */
[----:B------:R-:W-:Y:S02]  /*437f0*/  LOP3.LUT R10, R10, 0xffff, RZ, 0xc0, !PT ;  /* 0x0000ffff0a0a7812 */ /* 0x000fe400078ec0ff */
[----:B------:R-:W-:Y:S02]  /*43800*/  LOP3.LUT R12, R188, 0xffff, RZ, 0xc0, !PT ;  /* 0x0000ffffbc0c7812 */ /* 0x000fe400078ec0ff */
[----:B------:R-:W-:-:S02]  /*43810*/  LOP3.LUT R203, R203, 0xffff, RZ, 0xc0, !PT ;  /* 0x0000ffffcbcb7812 */ /* 0x000fc400078ec0ff */
[----:B------:R-:W-:Y:S02]  /*43820*/  LOP3.LUT R202, R202, 0xffff, RZ, 0xc0, !PT ;  /* 0x0000ffffcaca7812 */ /* 0x000fe400078ec0ff */
[----:B------:R-:W-:Y:S02]  /*43830*/  PRMT R205, R162, 0x3340, R165 ;  /* 0x00003340a2cd7816 */ /* 0x000fe400000000a5 */
[----:B------:R-:W-:Y:S02]  /*43840*/  SHF.R.U32.HI R82, RZ, 0x8, R82 ;  /* 0x00000008ff527819 */ /* 0x000fe40000011652 */
[----:B------:R-:W-:Y:S02]  /*43850*/  LOP3.LUT R162, R83, 0xffff, RZ, 0xc0, !PT ;  /* 0x0000ffff53a27812 */ /* 0x000fe400078ec0ff */
[----:B------:R-:W-:Y:S02]  /*43860*/  LOP3.LUT R18, R18, 0xffff, RZ, 0xc0, !PT ;  /* 0x0000ffff12127812 */ /* 0x000fe400078ec0ff */
[----:B------:R-:W-:-:S02]  /*43870*/  PRMT R204, R10, 0x3340, R204 ;  /* 0x000033400acc7816 */ /* 0x000fc400000000cc */
[----:B------:R-:W-:Y:S02]  /*43880*/  PRMT R83, R12, 0x3340, R0 ;  /* 0x000033400c537816 */ /* 0x000fe40000000000 */
[----:B------:R-:W-:Y:S02]  /*43890*/  SHF.R.U32.HI R10, RZ, 0x8, R84 ;  /* 0x00000008ff0a7819 */ /* 0x000fe40000011654 */
[----:B------:R-:W-:Y:S02]  /*438a0*/  SHF.R.U32.HI R12, RZ, 0x8, R85 ;  /* 0x00000008ff0c7819 */ /* 0x000fe40000011655 */
[----:B------:R-:W-:Y:S02]  /*438b0*/  PRMT R215, R203, 0x3340, R202 ;  /* 0x00003340cbd77816 */ /* 0x000fe400000000ca */
[----:B------:R-:W-:Y:S02]  /*438c0*/  LOP3.LUT R203, R82, 0xffff, RZ, 0xc0, !PT ;  /* 0x0000ffff52cb7812 */ /* 0x000fe400078ec0ff */
[----:B------:R-:W-:-:S02]  /*438d0*/  PRMT R82, R18, 0x3340, R0 ;  /* 0x0000334012527816 */ /* 0x000fc40000000000 */
[----:B---3--:R-:W-:Y:S02]  /*438e0*/  SHF.R.U32.HI R202, RZ, 0x8, R199 ;  /* 0x00000008ffca7819 */ /* 0x008fe400000116c7 */
[----:B------:R-:W-:Y:S02]  /*438f0*/  SHF.R.U32.HI R18, RZ, 0x8, R197 ;  /* 0x00000008ff127819 */ /* 0x000fe400000116c5 */
[----:B------:R-:W-:Y:S02]  /*43900*/  LOP3.LUT R10, R10, 0xffff, RZ, 0xc0, !PT ;  /* 0x0000ffff0a0a7812 */ /* 0x000fe400078ec0ff */
[----:B------:R-:W-:Y:S02]  /*43910*/  LOP3.LUT R12, R12, 0xffff, RZ, 0xc0, !PT ;  /* 0x0000ffff0c0c7812 */ /* 0x000fe400078ec0ff */
[----:B------:R-:W-:Y:S02]  /*43920*/  LOP3.LUT R202, R202, 0xffff, RZ, 0xc0, !PT ;  /* 0x0000ffffcaca7812 */ /* 0x000fe400078ec0ff */
[----:B------:R-:W-:-:S02]  /*43930*/  LOP3.LUT R18, R18, 0xffff, RZ, 0xc0, !PT ;  /* 0x0000ffff12127812 */ /* 0x000fc400078ec0ff */
[----:B------:R-:W-:Y:S02]  /*43940*/  PRMT R12, R10, 0x3340, R12 ;  /* 0x000033400a0c7816 */ /* 0x000fe4000000000c */
[----:B------:R-:W-:Y:S02]  /*43950*/  SHF.R.U32.HI R85, RZ, 0x8, R196 ;  /* 0x00000008ff557819 */ /* 0x000fe400000116c4 */
[----:B------:R-:W3:Y:S01]  /*43960*/  LDL.LU R196, [R1+0x10c] ;  /* 0x00010c0001c47983 */ /* 0x000ee20000300800 */
[----:B------:R-:W-:Y:S02]  /*43970*/  PRMT R202, R202, 0x3340, R18 ;  /* 0x00003340caca7816 */ /* 0x000fe40000000012 */
[----:B------:R-:W-:Y:S01]  /*43980*/  SHF.R.U32.HI R201, RZ, 0x8, R201 ;  /* 0x00000008ffc97819 */ /* 0x000fe200000116c9 */
[----:B------:R0:W-:Y:S01]  /*43990*/  STL [R1+0x4c8], R12 ;  /* 0x0004c80c01007387 */ /* 0x0001e20000100800 */
[----:B------:R-:W-:Y:S02]  /*439a0*/  SHF.R.U32.HI R200, RZ, 0x8, R200 ;  /* 0x00000008ffc87819 */ /* 0x000fe400000116c8 */
[----:B------:R-:W-:-:S02]  /*439b0*/  SHF.R.U32.HI R10, RZ, 0x8, R198 ;  /* 0x00000008ff0a7819 */ /* 0x000fc400000116c6 */
[----:B------:R-:W-:Y:S02]  /*439c0*/  LOP3.LUT R201, R201, 0xffff, RZ, 0xc0, !PT ;  /* 0x0000ffffc9c97812 */ /* 0x000fe400078ec0ff */
[----:B------:R-:W-:Y:S02]  /*439d0*/  LOP3.LUT R200, R200, 0xffff, RZ, 0xc0, !PT ;  /* 0x0000ffffc8c87812 */ /* 0x000fe400078ec0ff */
[----:B0-----:R-:W-:Y:S02]  /*439e0*/  SHF.R.U32.HI R12, RZ, 0x8, R187 ;  /* 0x00000008ff0c7819 */ /* 0x001fe400000116bb */
[----:B------:R-:W-:Y:S02]  /*439f0*/  LOP3.LUT R10, R10, 0xffff, RZ, 0xc0, !PT ;  /* 0x0000ffff0a0a7812 */ /* 0x000fe400078ec0ff */
[----:B------:R-:W-:Y:S02]  /*43a00*/  LOP3.LUT R12, R12, 0xffff, RZ, 0xc0, !PT ;  /* 0x0000ffff0c0c7812 */ /* 0x000fe400078ec0ff */
[----:B------:R-:W-:-:S02]  /*43a10*/  PRMT R216, R201, 0x3340, R200 ;  /* 0x00003340c9d87816 */ /* 0x000fc400000000c8 */
[----:B--2---:R-:W-:Y:S02]  /*43a20*/  SHF.R.U32.HI R199, RZ, 0x8, R195 ;  /* 0x00000008ffc77819 */ /* 0x004fe400000116c3 */
[----:B----4-:R-:W-:Y:S02]  /*43a30*/  SHF.R.U32.HI R18, RZ, 0x8, R194 ;  /* 0x00000008ff127819 */ /* 0x010fe400000116c2 */
[----:B------:R-:W2:Y:S01]  /*43a40*/  LDL.LU R194, [R1+0x108] ;  /* 0x0001080001c27983 */ /* 0x000ea20000300800 */
[----:B------:R-:W-:Y:S02]  /*43a50*/  LOP3.LUT R199, R199, 0xffff, RZ, 0xc0, !PT ;  /* 0x0000ffffc7c77812 */ /* 0x000fe400078ec0ff */
[----:B------:R-:W-:Y:S02]  /*43a60*/  LOP3.LUT R18, R18, 0xffff, RZ, 0xc0, !PT ;  /* 0x0000ffff12127812 */ /* 0x000fe400078ec0ff */
[----:B------:R-:W-:Y:S02]  /*43a70*/  PRMT R199, R199, 0x3340, R12 ;  /* 0x00003340c7c77816 */ /* 0x000fe4000000000c */
[----:B------:R-:W-:-:S02]  /*43a80*/  PRMT R201, R10, 0x3340, R18 ;  /* 0x000033400ac97816 */ /* 0x000fc40000000012 */
[----:B------:R-:W-:Y:S02]  /*43a90*/  SHF.R.U32.HI R10, RZ, 0x8, R88 ;  /* 0x00000008ff0a7819 */ /* 0x000fe40000011658 */
[----:B------:R-:W-:Y:S02]  /*43aa0*/  SHF.R.U32.HI R12, RZ, 0x8, R90 ;  /* 0x00000008ff0c7819 */ /* 0x000fe4000001165a */
[----:B------:R-:W-:Y:S02]  /*43ab0*/  LOP3.LUT R10, R10, 0xffff, RZ, 0xc0, !PT ;  /* 0x0000ffff0a0a7812 */ /* 0x000fe400078ec0ff */
[----:B------:R-:W-:-:S04]  /*43ac0*/  LOP3.LUT R12, R12, 0xffff, RZ, 0xc0, !PT ;  /* 0x0000ffff0c0c7812 */ /* 0x000fc800078ec0ff */
[----:B------:R-:W-:-:S05]  /*43ad0*/  PRMT R10, R10, 0x3340, R12 ;  /* 0x000033400a0a7816 */ /* 0x000fca000000000c */
[----:B------:R0:W-:Y:S04]  /*43ae0*/  STL [R1+0x4b0], R10 ;  /* 0x0004b00a01007387 */ /* 0x0001e80000100800 */
[----:B------:R-:W4:Y:S04]  /*43af0*/  LDL.LU R174, [R1+0x118] ;  /* 0x0001180001ae7983 */ /* 0x000f280000300800 */
[----:B------:R-:W4:Y:S01]  /*43b00*/  LDL.LU R175, [R1+0x110] ;  /* 0x0001100001af7983 */ /* 0x000f220000300800 */
[----:B------:R-:W-:Y:S02]  /*43b10*/  SHF.R.U32.HI R12, RZ, 0x8, R189 ;  /* 0x00000008ff0c7819 */ /* 0x000fe400000116bd */
[----:B0-----:R-:W-:Y:S01]  /*43b20*/  SHF.R.U32.HI R10, RZ, 0x8, R147 ;  /* 0x00000008ff0a7819 */ /* 0x001fe20000011693 */
[----:B------:R-:W4:Y:S01]  /*43b30*/  LDL.LU R177, [R1+0x114] ;  /* 0x0001140001b17983 */ /* 0x000f220000300800 */
[----:B------:R-:W-:-:S02]  /*43b40*/  LOP3.LUT R12, R12, 0xffff, RZ, 0xc0, !PT ;  /* 0x0000ffff0c0c7812 */ /* 0x000fc400078ec0ff */
[----:B------:R-:W-:Y:S02]  /*43b50*/  LOP3.LUT R10, R10, 0xffff, RZ, 0xc0, !PT ;  /* 0x0000ffff0a0a7812 */ /* 0x000fe400078ec0ff */
[----:B---3--:R-:W-:Y:S02]  /*43b60*/  SHF.R.U32.HI R88, RZ, 0x8, R196 ;  /* 0x00000008ff587819 */ /* 0x008fe400000116c4 */
[----:B------:R-:W-:-:S04]  /*43b70*/  SHF.R.U32.HI R196, RZ, 0x8, R146 ;  /* 0x00000008ffc47819 */ /* 0x000fc80000011692 */
[----:B------:R-:W-:-:S04]  /*43b80*/  LOP3.LUT R196, R196, 0xffff, RZ, 0xc0, !PT ;  /* 0x0000ffffc4c47812 */ /* 0x000fc800078ec0ff */
[----:B------:R-:W-:Y:S02]  /*43b90*/  PRMT R196, R196, 0x3340, R10 ;  /* 0x00003340c4c47816 */ /* 0x000fe4000000000a */
[----:B------:R-:W-:-:S04]  /*43ba0*/  SHF.R.U32.HI R10, RZ, 0x8, R158 ;  /* 0x00000008ff0a7819 */ /* 0x000fc8000001169e */
[----:B------:R-:W-:Y:S02]  /*43bb0*/  LOP3.LUT R10, R10, 0xffff, RZ, 0xc0, !PT ;  /* 0x0000ffff0a0a7812 */ /* 0x000fe400078ec0ff */
[----:B------:R-:W-:-:S04]  /*43bc0*/  SHF.R.U32.HI R92, RZ, 0x8, R92 ;  /* 0x00000008ff5c7819 */ /* 0x000fc8000001165c */
[----:B------:R-:W-:Y:S02]  /*43bd0*/  LOP3.LUT R92, R92, 0xffff, RZ, 0xc0, !PT ;  /* 0x0000ffff5c5c7812 */ /* 0x000fe400078ec0ff */
[----:B--2---:R-:W-:-:S04]  /*43be0*/  SHF.R.U32.HI R197, RZ, 0x8, R194 ;  /* 0x00000008ffc57819 */ /* 0x004fc800000116c2 */
[----:B------:R-:W-:-:S04]  /*43bf0*/  LOP3.LUT R197, R197, 0xffff, RZ, 0xc0, !PT ;  /* 0x0000ffffc5c57812 */ /* 0x000fc800078ec0ff */
[----:B------:R-:W-:Y:S02]  /*43c00*/  PRMT R197, R197, 0x3340, R12 ;  /* 0x00003340c5c57816 */ /* 0x000fe4000000000c */
[----:B------:R-:W-:-:S04]  /*43c10*/  SHF.R.U32.HI R12, RZ, 0x8, R160 ;  /* 0x00000008ff0c7819 */ /* 0x000fc800000116a0 */
[----:B------:R-:W-:-:S04]  /*43c20*/  LOP3.LUT R12, R12, 0xffff, RZ, 0xc0, !PT ;  /* 0x0000ffff0c0c7812 */ /* 0x000fc800078ec0ff */
[----:B------:R-:W-:-:S05]  /*43c30*/  PRMT R10, R10, 0x3340, R12 ;  /* 0x000033400a0a7816 */ /* 0x000fca000000000c */
[----:B------:R4:W-:Y:S02]  /*43c40*/  STL [R1+0x4a0], R10 ;  /* 0x0004a00a01007387 */ /* 0x0009e40000100800 */
[----:B----4-:R-:W-:Y:S02]  /*43c50*/  SHF.R.U32.HI R10, RZ, 0x8, R174 ;  /* 0x00000008ff0a7819 */ /* 0x010fe400000116ae */
[----:B------:R-:W2:Y:S01]  /*43c60*/  LDL.LU R174, [R1+0x120] ;  /* 0x0001200001ae7983 */ /* 0x000ea20000300800 */
[----:B------:R-:W-:-:S04]  /*43c70*/  SHF.R.U32.HI R194, RZ, 0x8, R94 ;  /* 0x00000008ffc27819 */ /* 0x000fc8000001165e */
[----:B------:R-:W-:-:S04]  /*43c80*/  LOP3.LUT R194, R194, 0xffff, RZ, 0xc0, !PT ;  /* 0x0000ffffc2c27812 */ /* 0x000fc800078ec0ff */
[----:B------:R-:W-:Y:S02]  /*43c90*/  PRMT R194, R92, 0x3340, R194 ;  /* 0x000033405cc27816 */ /* 0x000fe400000000c2 */
[----:B------:R-:W-:Y:S02]  /*43ca0*/  SHF.R.U32.HI R92, RZ, 0x8, R175 ;  /* 0x00000008ff5c7819 */ /* 0x000fe400000116af */
[----:B------:R-:W3:Y:S01]  /*43cb0*/  LDL.LU R175, [R1+0x11c] ;  /* 0x00011c0001af7983 */ /* 0x000ee20000300800 */
[----:B------:R-:W-:Y:S02]  /*43cc0*/  SHF.R.U32.HI R91, RZ, 0x8, R91 ;  /* 0x00000008ff5b7819 */ /* 0x000fe4000001165b */
[----:B------:R-:W-:Y:S01]  /*43cd0*/  SHF.R.U32.HI R93, RZ, 0x8, R93 ;  /* 0x00000008ff5d7819 */ /* 0x000fe2000001165d */
[----:B------:R-:W4:Y:S01]  /*43ce0*/  LDL.LU R178, [R1+0x140] ;  /* 0x0001400001b27983 */ /* 0x000f220000300800 */
[----:B------:R-:W-:Y:S02]  /*43cf0*/  LOP3.LUT R195, R91, 0xffff, RZ, 0xc0, !PT ;  /* 0x0000ffff5bc37812 */ /* 0x000fe400078ec0ff */
[----:B------:R-:W-:Y:S01]  /*43d00*/  LOP3.LUT R93, R93, 0xffff, RZ, 0xc0, !PT ;  /* 0x0000ffff5d5d7812 */ /* 0x000fe200078ec0ff */
[----:B------:R-:W4:Y:S01]  /*43d10*/  LDL.LU R176, [R1+0x134] ;  /* 0x0001340001b07983 */ /* 0x000f220000300800 */
[----:B------:R-:W-:-:S02]  /*43d20*/  SHF.R.U32.HI R12, RZ, 0x8, R177 ;  /* 0x00000008ff0c7819 */ /* 0x000fc400000116b1 */
[----:B------:R-:W-:Y:S01]  /*43d30*/  PRMT R195, R195, 0x3340, R93 ;  /* 0x00003340c3c37816 */ /* 0x000fe2000000005d */
[----:B------:R-:W4:Y:S01]  /*43d40*/  LDL.LU R177, [R1+0x130] ;  /* 0x0001300001b17983 */ /* 0x000f220000300800 */
[----:B------:R-:W-:Y:S02]  /*43d50*/  SHF.R.U32.HI R93, RZ, 0x8, R193 ;  /* 0x00000008ff5d7819 */ /* 0x000fe400000116c1 */
[----:B------:R-:W-:Y:S02]  /*43d60*/  LOP3.LUT R193, R10, 0xffff, RZ, 0xc0, !PT ;  /* 0x0000ffff0ac17812 */ /* 0x000fe400078ec0ff */
[----:B------:R-:W-:-:S04]  /*43d70*/  LOP3.LUT R10, R12, 0xffff, RZ, 0xc0, !PT ;  /* 0x0000ffff0c0a7812 */ /* 0x000fc800078ec0ff */
[----:B------:R-:W-:Y:S02]  /*43d80*/  PRMT R193, R193, 0x3340, R10 ;  /* 0x00003340c1c17816 */ /* 0x000fe4000000000a */
[----:B--2---:R-:W-:Y:S02]  /*43d90*/  SHF.R.U32.HI R10, RZ, 0x8, R174 ;  /* 0x00000008ff0a7819 */ /* 0x004fe400000116ae */
[----:B------:R-:W2:Y:S01]  /*43da0*/  LDL.LU R174, [R1+0x12c] ;  /* 0x00012c0001ae7983 */ /* 0x000ea20000300800 */
[----:B---3--:R-:W-:-:S03]  /*43db0*/  SHF.R.U32.HI R12, RZ, 0x8, R175 ;  /* 0x00000008ff0c7819 */ /* 0x008fc600000116af */
[----:B------:R-:W3:Y:S01]  /*43dc0*/  LDL.LU R175, [R1+0x128] ;  /* 0x0001280001af7983 */ /* 0x000ee20000300800 */
[----:B------:R-:W-:Y:S02]  /*43dd0*/  SHF.R.U32.HI R87, RZ, 0x8, R87 ;  /* 0x00000008ff577819 */ /* 0x000fe40000011657 */
[----:B------:R-:W-:Y:S02]  /*43de0*/  SHF.R.U32.HI R18, RZ, 0x8, R89 ;  /* 0x00000008ff127819 */ /* 0x000fe40000011659 */
[----:B------:R-:W-:Y:S02]  /*43df0*/  LOP3.LUT R198, R87, 0xffff, RZ, 0xc0, !PT ;  /* 0x0000ffff57c67812 */ /* 0x000fe400078ec0ff */
[----:B------:R-:W-:Y:S02]  /*43e00*/  LOP3.LUT R18, R18, 0xffff, RZ, 0xc0, !PT ;  /* 0x0000ffff12127812 */ /* 0x000fe400078ec0ff */
[----:B------:R-:W-:Y:S02]  /*43e10*/  SHF.R.U32.HI R97, RZ, 0x8, R97 ;  /* 0x00000008ff617819 */ /* 0x000fe40000011661 */
[----:B------:R-:W-:-:S02]  /*43e20*/  SHF.R.U32.HI R98, RZ, 0x8, R98 ;  /* 0x00000008ff627819 */ /* 0x000fc40000011662 */
[----:B------:R-:W-:Y:S02]  /*43e30*/  PRMT R198, R198, 0x3340, R18 ;  /* 0x00003340c6c67816 */ /* 0x000fe40000000012 */
[----:B------:R-:W-:Y:S02]  /*43e40*/  SHF.R.U32.HI R18, RZ, 0x8, R141 ;  /* 0x00000008ff127819 */ /* 0x000fe4000001168d */
[----:B------:R-:W-:Y:S02]  /*43e50*/  LOP3.LUT R10, R10, 0xffff, RZ, 0xc0, !PT ;  /* 0x0000ffff0a0a7812 */ /* 0x000fe400078ec0ff */
[----:B------:R-:W-:Y:S02]  /*43e60*/  LOP3.LUT R97, R97, 0xffff, RZ, 0xc0, !PT ;  /* 0x0000ffff61617812 */ /* 0x000fe400078ec0ff */
[----:B------:R-:W-:Y:S02]  /*43e70*/  LOP3.LUT R12, R12, 0xffff, RZ, 0xc0, !PT ;  /* 0x0000ffff0c0c7812 */ /* 0x000fe400078ec0ff */
[----:B------:R-:W-:-:S02]  /*43e80*/  LOP3.LUT R98, R98, 0xffff, RZ, 0xc0, !PT ;  /* 0x0000ffff62627812 */ /* 0x000fc400078ec0ff */
[----:B------:R-:W-:Y:S02]  /*43e90*/  SHF.R.U32.HI R84, RZ, 0x8, R86 ;  /* 0x00000008ff547819 */ /* 0x000fe40000011656 */
[----:B------:R-:W-:Y:S02]  /*43ea0*/  LOP3.LUT R18, R18, 0xffff, RZ, 0xc0, !PT ;  /* 0x0000ffff12127812 */ /* 0x000fe400078ec0ff */
[----:B------:R-:W-:Y:S02]  /*43eb0*/  SHF.R.U32.HI R86, RZ, 0x8, R190 ;  /* 0x00000008ff567819 */ /* 0x000fe400000116be */
[----:B------:R-:W-:Y:S02]  /*43ec0*/  PRMT R189, R10, 0x3340, R97 ;  /* 0x000033400abd7816 */ /* 0x000fe40000000061 */
[----:B------:R-:W-:Y:S02]  /*43ed0*/  PRMT R190, R12, 0x3340, R98 ;  /* 0x000033400cbe7816 */ /* 0x000fe40000000062 */
[----:B----4-:R-:W-:-:S02]  /*43ee0*/  SHF.R.U32.HI R10, RZ, 0x8, R178 ;  /* 0x00000008ff0a7819 */ /* 0x010fc400000116b2 */
[----:B------:R-:W-:Y:S02]  /*43ef0*/  SHF.R.U32.HI R12, RZ, 0x8, R220 ;  /* 0x00000008ff0c7819 */ /* 0x000fe400000116dc */
[----:B------:R-:W-:Y:S02]  /*43f00*/  SHF.R.U32.HI R186, RZ, 0x8, R176 ;  /* 0x00000008ffba7819 */ /* 0x000fe400000116b0 */
[----:B------:R-:W-:Y:S01]  /*43f10*/  PRMT R91, R18, 0x3340, R0 ;  /* 0x00003340125b7816 */ /* 0x000fe20000000000 */
[----:B------:R-:W4:Y:S01]  /*43f20*/  LDL.LU R176, [R1+0x14c] ;  /* 0x00014c0001b07983 */ /* 0x000f220000300800 */
[----:B------:R-:W-:Y:S02]  /*43f30*/  SHF.R.U32.HI R99, RZ, 0x8, R99 ;  /* 0x00000008ff637819 */ /* 0x000fe40000011663 */
[----:B------:R-:W-:Y:S02]  /*43f40*/  SHF.R.U32.HI R101, RZ, 0x8, R101 ;  /* 0x00000008ff657819 */ /* 0x000fe40000011665 */
[----:B------:R-:W-:-:S02]  /*43f50*/  SHF.R.U32.HI R18, RZ, 0x8, R137 ;  /* 0x00000008ff127819 */ /* 0x000fc40000011689 */
[----:B------:R-:W-:Y:S02]  /*43f60*/  LOP3.LUT R10, R10, 0xffff, RZ, 0xc0, !PT ;  /* 0x0000ffff0a0a7812 */ /* 0x000fe400078ec0ff */
[----:B------:R-:W-:Y:S02]  /*43f70*/  LOP3.LUT R12, R12, 0xffff, RZ, 0xc0, !PT ;  /* 0x0000ffff0c0c7812 */ /* 0x000fe400078ec0ff */
[----:B------:R-:W-:Y:S02]  /*43f80*/  LOP3.LUT R99, R99, 0xffff, RZ, 0xc0, !PT ;  /* 0x0000ffff63637812 */ /* 0x000fe400078ec0ff */
[----:B------:R-:W-:Y:S02]  /*43f90*/  LOP3.LUT R101, R101, 0xffff, RZ, 0xc0, !PT ;  /* 0x0000ffff65657812 */ /* 0x000fe400078ec0ff */
[----:B------:R-:W-:Y:S02]  /*43fa0*/  LOP3.LUT R18, R18, 0xffff, RZ, 0xc0, !PT ;  /* 0x0000ffff12127812 */ /* 0x000fe400078ec0ff */
[----:B------:R-:W-:-:S02]  /*43fb0*/  PRMT R220, R10, 0x3340, R12 ;  /* 0x000033400adc7816 */ /* 0x000fc4000000000c */
[----:B------:R-:W-:Y:S02]  /*43fc0*/  PRMT R188, R99, 0x3340, R101 ;  /* 0x0000334063bc7816 */ /* 0x000fe40000000065 */
[----:B------:R-:W-:Y:S02]  /*43fd0*/  SHF.R.U32.HI R10, RZ, 0x8, R177 ;  /* 0x00000008ff0a7819 */ /* 0x000fe400000116b1 */
[----:B------:R-:W-:Y:S01]  /*43fe0*/  PRMT R99, R18, 0x3340, R0 ;  /* 0x0000334012637816 */ /* 0x000fe20000000000 */
[----:B------:R-:W4:Y:S01]  /*43ff0*/  LDL.LU R177, [R1+0x144] ;  /* 0x0001440001b17983 */ /* 0x000f220000300800 */
[----:B--2---:R-:W-:-:S03]  /*44000*/  SHF.R.U32.HI R18, RZ, 0x8, R174 ;  /* 0x00000008ff127819 */ /* 0x004fc600000116ae */
[----:B------:R-:W2:Y:S01]  /*44010*/  LDL.LU R174, [R1+0x148] ;  /* 0x0001480001ae7983 */ /* 0x000ea20000300800 */
[----:B---3--:R-:W-:-:S03]  /*44020*/  SHF.R.U32.HI R12, RZ, 0x8, R175 ;  /* 0x00000008ff0c7819 */ /* 0x008fc600000116af */
[----:B------:R-:W3:Y:S01]  /*44030*/  LDL.LU R175, [R1+0x154] ;  /* 0x0001540001af7983 */ /* 0x000ee20000300800 */
[----:B------:R-:W-:Y:S02]  /*44040*/  SHF.R.U32.HI R77, RZ, 0x8, R77 ;  /* 0x00000008ff4d7819 */ /* 0x000fe4000001164d */
[----:B------:R-:W-:Y:S01]  /*44050*/  SHF.R.U32.HI R179, RZ, 0x8, R179 ;  /* 0x00000008ffb37819 */ /* 0x000fe200000116b3 */
[----:B------:R-:W3:Y:S01]  /*44060*/  LDL.LU R178, [R1+0x158] ;  /* 0x0001580001b27983 */ /* 0x000ee20000300800 */
[----:B------:R-:W-:Y:S02]  /*44070*/  LOP3.LUT R77, R77, 0xffff, RZ, 0xc0, !PT ;  /* 0x0000ffff4d4d7812 */ /* 0x000fe400078ec0ff */
[----:B------:R-:W-:Y:S02]  /*44080*/  LOP3.LUT R179, R179, 0xffff, RZ, 0xc0, !PT ;  /* 0x0000ffffb3b37812 */ /* 0x000fe400078ec0ff */
[----:B------:R-:W-:Y:S02]  /*44090*/  SHF.R.U32.HI R183, RZ, 0x8, R183 ;  /* 0x00000008ffb77819 */ /* 0x000fe400000116b7 */
[----:B------:R-:W-:-:S02]  /*440a0*/  LOP3.LUT R186, R186, 0xffff, RZ, 0xc0, !PT ;  /* 0x0000ffffbaba7812 */ /* 0x000fc400078ec0ff */
[----:B------:R-:W-:Y:S02]  /*440b0*/  LOP3.LUT R18, R18, 0xffff, RZ, 0xc0, !PT ;  /* 0x0000ffff12127812 */ /* 0x000fe400078ec0ff */
[----:B------:R-:W-:Y:S02]  /*440c0*/  PRMT R211, R77, 0x3340, R179 ;  /* 0x000033404dd37816 */ /* 0x000fe400000000b3 */
[----:B------:R-:W-:Y:S02]  /*440d0*/  LOP3.LUT R77, R183, 0xffff, RZ, 0xc0, !PT ;  /* 0x0000ffffb74d7812 */ /* 0x000fe400078ec0ff */
[----:B------:R-:W-:Y:S02]  /*440e0*/  PRMT R186, R186, 0x3340, R18 ;  /* 0x00003340baba7816 */ /* 0x000fe40000000012 */
[----:B------:R-:W-:Y:S02]  /*440f0*/  LOP3.LUT R10, R10, 0xffff, RZ, 0xc0, !PT ;  /* 0x0000ffff0a0a7812 */ /* 0x000fe400078ec0ff */
[----:B------:R-:W-:-:S02]  /*44100*/  LOP3.LUT R12, R12, 0xffff, RZ, 0xc0, !PT ;  /* 0x0000ffff0c0c7812 */ /* 0x000fc400078ec0ff */
[----:B----4-:R-:W-:Y:S02]  /*44110*/  SHF.R.U32.HI R182, RZ, 0x8, R176 ;  /* 0x00000008ffb67819 */ /* 0x010fe400000116b0 */
[----:B------:R-:W4:Y:S01]  /*44120*/  LDL.LU R176, [R1+0x150] ;  /* 0x0001500001b07983 */ /* 0x000f220000300800 */
[----:B------:R-:W-:Y:S02]  /*44130*/  SHF.R.U32.HI R20, RZ, 0x8, R20 ;  /* 0x00000008ff147819 */ /* 0x000fe40000011614 */
[----:B------:R-:W-:Y:S02]  /*44140*/  SHF.R.U32.HI R101, RZ, 0x8, R232 ;  /* 0x00000008ff657819 */ /* 0x000fe400000116e8 */
[----:B------:R-:W-:Y:S02]  /*44150*/  PRMT R232, R10, 0x3340, R12 ;  /* 0x000033400ae87816 */ /* 0x000fe4000000000c */
[----:B------:R-:W-:Y:S02]  /*44160*/  SHF.R.U32.HI R10, RZ, 0x8, R150 ;  /* 0x00000008ff0a7819 */ /* 0x000fe40000011696 */
[----:B------:R-:W-:-:S02]  /*44170*/  SHF.R.U32.HI R12, RZ, 0x8, R151 ;  /* 0x00000008ff0c7819 */ /* 0x000fc40000011697 */
[----:B------:R-:W-:Y:S02]  /*44180*/  SHF.R.U32.HI R183, RZ, 0x8, R177 ;  /* 0x00000008ffb77819 */ /* 0x000fe400000116b1 */
[----:B------:R-:W4:Y:S01]  /*44190*/  LDL.LU R177, [R1+0x164] ;  /* 0x0001640001b17983 */ /* 0x000f220000300800 */
[----:B------:R-:W-:Y:S02]  /*441a0*/  SHF.R.U32.HI R95, RZ, 0x8, R95 ;  /* 0x00000008ff5f7819 */ /* 0x000fe4000001165f */
[----:B------:R-:W-:Y:S02]  /*441b0*/  LOP3.LUT R20, R20, 0xffff, RZ, 0xc0, !PT ;  /* 0x0000ffff14147812 */ /* 0x000fe400078ec0ff */
[----:B------:R-:W-:Y:S02]  /*441c0*/  SHF.R.U32.HI R90, RZ, 0x8, R191 ;  /* 0x00000008ff5a7819 */ /* 0x000fe400000116bf */
[----:B------:R-:W-:Y:S02]  /*441d0*/  LOP3.LUT R10, R10, 0xffff, RZ, 0xc0, !PT ;  /* 0x0000ffff0a0a7812 */ /* 0x000fe400078ec0ff */
[----:B------:R-:W-:-:S02]  /*441e0*/  LOP3.LUT R12, R12, 0xffff, RZ, 0xc0, !PT ;  /* 0x0000ffff0c0c7812 */ /* 0x000fc400078ec0ff */
[----:B------:R-:W-:Y:S02]  /*441f0*/  LOP3.LUT R191, R95, 0xffff, RZ, 0xc0, !PT ;  /* 0x0000ffff5fbf7812 */ /* 0x000fe400078ec0ff */
[----:B------:R-:W-:Y:S02]  /*44200*/  PRMT R95, R20, 0x3340, R0 ;  /* 0x00003340145f7816 */ /* 0x000fe40000000000 */
[----:B------:R-:W-:Y:S02]  /*44210*/  SHF.R.U32.HI R20, RZ, 0x8, R233 ;  /* 0x00000008ff147819 */ /* 0x000fe400000116e9 */
[----:B------:R-:W-:Y:S02]  /*44220*/  PRMT R233, R10, 0x3340, R12 ;  /* 0x000033400ae97816 */ /* 0x000fe4000000000c */
[----:B--2---:R-:W-:Y:S02]  /*44230*/  SHF.R.U32.HI R18, RZ, 0x8, R174 ;  /* 0x00000008ff127819 */ /* 0x004fe400000116ae */
[----:B------:R-:W2:Y:S01]  /*44240*/  LDL.LU R174, [R1+0x15c] ;  /* 0x00015c0001ae7983 */ /* 0x000ea20000300800 */
[----:B---3--:R-:W-:-:S03]  /*44250*/  SHF.R.U32.HI R12, RZ, 0x8, R175 ;  /* 0x00000008ff0c7819 */ /* 0x008fc600000116af */
[----:B------:R-:W3:Y:S04]  /*44260*/  LDL.LU R175, [R1+0x160] ;  /* 0x0001600001af7983 */ /* 0x000ee80000300800 */
[----:B------:R-:W3:Y:S01]  /*44270*/  LDL.LU R222, [R1+0x17c] ;  /* 0x00017c0001de7983 */ /* 0x000ee20000300800 */
[----:B------:R-:W-:Y:S02]  /*44280*/  SHF.R.U32.HI R78, RZ, 0x8, R78 ;  /* 0x00000008ff4e7819 */ /* 0x000fe4000001164e */
[----:B------:R-:W-:Y:S01]  /*44290*/  SHF.R.U32.HI R180, RZ, 0x8, R180 ;  /* 0x00000008ffb47819 */ /* 0x000fe200000116b4 */
[----:B------:R-:W3:Y:S01]  /*442a0*/  LDL.LU R218, [R1+0x170] ;  /* 0x0001700001da7983 */ /* 0x000ee20000300800 */
[----:B------:R-:W-:Y:S02]  /*442b0*/  LOP3.LUT R78, R78, 0xffff, RZ, 0xc0, !PT ;  /* 0x0000ffff4e4e7812 */ /* 0x000fe400078ec0ff */
[----:B------:R-:W-:-:S02]  /*442c0*/  LOP3.LUT R180, R180, 0xffff, RZ, 0xc0, !PT ;  /* 0x0000ffffb4b47812 */ /* 0x000fc400078ec0ff */
[----:B------:R-:W-:Y:S02]  /*442d0*/  SHF.R.U32.HI R181, RZ, 0x8, R181 ;  /* 0x00000008ffb57819 */ /* 0x000fe400000116b5 */
[----:B------:R-:W-:Y:S02]  /*442e0*/  PRMT R210, R78, 0x3340, R180 ;  /* 0x000033404ed27816 */ /* 0x000fe400000000b4 */
[----:B------:R-:W-:Y:S02]  /*442f0*/  LOP3.LUT R78, R181, 0xffff, RZ, 0xc0, !PT ;  /* 0x0000ffffb54e7812 */ /* 0x000fe400078ec0ff */
[----:B------:R-:W-:Y:S02]  /*44300*/  SHF.R.U32.HI R181, RZ, 0x8, R106 ;  /* 0x00000008ffb57819 */ /* 0x000fe4000001166a */
[----:B------:R-:W-:Y:S02]  /*44310*/  SHF.R.U32.HI R10, RZ, 0x8, R132 ;  /* 0x00000008ff0a7819 */ /* 0x000fe40000011684 */
[----:B------:R-:W-:-:S02]  /*44320*/  SHF.R.U32.HI R105, RZ, 0x8, R105 ;  /* 0x00000008ff697819 */ /* 0x000fc40000011669 */
[----:B------:R-:W-:Y:S02]  /*44330*/  LOP3.LUT R12, R12, 0xffff, RZ, 0xc0, !PT ;  /* 0x0000ffff0c0c7812 */ /* 0x000fe400078ec0ff */
[----:B------:R-:W-:Y:S02]  /*44340*/  LOP3.LUT R181, R181, 0xffff, RZ, 0xc0, !PT ;  /* 0x0000ffffb5b57812 */ /* 0x000fe400078ec0ff */
[----:B------:R-:W-:Y:S02]  /*44350*/  LOP3.LUT R10, R10, 0xffff, RZ, 0xc0, !PT ;  /* 0x0000ffff0a0a7812 */ /* 0x000fe400078ec0ff */
[----:B------:R-:W-:Y:S02]  /*44360*/  LOP3.LUT R180, R105, 0xffff, RZ, 0xc0, !PT ;  /* 0x0000ffff69b47812 */ /* 0x000fe400078ec0ff */
[----:B------:R-:W-:Y:S02]  /*44370*/  PRMT R105, R12, 0x3340, R0 ;  /* 0x000033400c697816 */ /* 0x000fe40000000000 */
[----:B------:R-:W-:-:S02]  /*44380*/  PRMT R181, R181, 0x3340, R10 ;  /* 0x00003340b5b57816 */ /* 0x000fc4000000000a */
[----:B------:R-:W-:Y:S02]  /*44390*/  SHF.R.U32.HI R10, RZ, 0x8, R178 ;  /* 0x00000008ff0a7819 */ /* 0x000fe400000116b2 */
[----:B----4-:R-:W-:Y:S02]  /*443a0*/  SHF.R.U32.HI R12, RZ, 0x8, R176 ;  /* 0x00000008ff0c7819 */ /* 0x010fe400000116b0 */
[----:B------:R-:W-:Y:S02]  /*443b0*/  LOP3.LUT R10, R10, 0xffff, RZ, 0xc0, !PT ;  /* 0x0000ffff0a0a7812 */ /* 0x000fe400078ec0ff */
[----:B------:R-:W-:-:S04]  /*443c0*/  LOP3.LUT R12, R12, 0xffff, RZ, 0xc0, !PT ;  /* 0x0000ffff0c0c7812 */ /* 0x000fc800078ec0ff */
[----:B------:R-:W-:Y:S02]  /*443d0*/  PRMT R178, R10, 0x3340, R12 ;  /* 0x000033400ab27816 */ /* 0x000fe4000000000c */
[----:B------:R-:W-:Y:S02]  /*443e0*/  SHF.R.U32.HI R10, RZ, 0x8, R177 ;  /* 0x00000008ff0a7819 */ /* 0x000fe400000116b1 */
[----:B------:R-:W-:Y:S02]  /*443f0*/  SHF.R.U32.HI R177, RZ, 0x8, R109 ;  /* 0x00000008ffb17819 */ /* 0x000fe4000001166d */
[----:B------:R-:W-:Y:S02]  /*44400*/  LOP3.LUT R10, R10, 0xffff, RZ, 0xc0, !PT ;  /* 0x0000ffff0a0a7812 */ /* 0x000fe400078ec0ff */
[----:B------:R-:W-:Y:S02]  /*44410*/  SHF.R.U32.HI R111, RZ, 0x8, R111 ;  /* 0x00000008ff6f7819 */ /* 0x000fe4000001166f */
[----:B--2---:R-:W-:-:S02]  /*44420*/  SHF.R.U32.HI R109, RZ, 0x8, R174 ;  /* 0x00000008ff6d7819 */ /* 0x004fc400000116ae */
[----:B------:R-:W2:Y:S04]  /*44430*/  LDL.LU R174, [R1+0x16c] ;  /* 0x00016c0001ae7983 */ /* 0x000ea80000300800 */
[----:B------:R-:W4:Y:S04]  /*44440*/  LDL.LU R227, [R1+0x184] ;  /* 0x0001840001e37983 */ /* 0x000f280000300800 */
[----:B------:R-:W4:Y:S01]  /*44450*/  LDL.LU R228, [R1+0x180] ;  /* 0x0001800001e47983 */ /* 0x000f220000300800 */
[----:B---3--:R-:W-:-:S03]  /*44460*/  SHF.R.U32.HI R12, RZ, 0x8, R175 ;  /* 0x00000008ff0c7819 */ /* 0x008fc600000116af */
[----:B------:R-:W3:Y:S01]  /*44470*/  LDL.LU R226, [R1+0x198] ;  /* 0x0001980001e27983 */ /* 0x000ee20000300800 */
[----:B------:R-:W-:-:S04]  /*44480*/  LOP3.LUT R12, R12, 0xffff, RZ, 0xc0, !PT ;  /* 0x0000ffff0c0c7812 */ /* 0x000fc800078ec0ff */
[----:B------:R-:W-:Y:S02]  /*44490*/  PRMT R176, R10, 0x3340, R12 ;  /* 0x000033400ab07816 */ /* 0x000fe4000000000c */
[----:B------:R-:W-:-:S04]  /*444a0*/  SHF.R.U32.HI R10, RZ, 0x8, R234 ;  /* 0x00000008ff0a7819 */ /* 0x000fc800000116ea */
[----:B------:R-:W-:Y:S02]  /*444b0*/  LOP3.LUT R10, R10, 0xffff, RZ, 0xc0, !PT ;  /* 0x0000ffff0a0a7812 */ /* 0x000fe400078ec0ff */
[----:B------:R-:W-:Y:S02]  /*444c0*/  LOP3.LUT R175, R111, 0xffff, RZ, 0xc0, !PT ;  /* 0x0000ffff6faf7812 */ /* 0x000fe400078ec0ff */
[----:B------:R-:W-:Y:S02]  /*444d0*/  PRMT R111, R10, 0x3340, R0 ;  /* 0x000033400a6f7816 */ /* 0x000fe40000000000 */
[----:B------:R-:W-:Y:S02]  /*444e0*/  SHF.R.U32.HI R10, RZ, 0x8, R222 ;  /* 0x00000008ff0a7819 */ /* 0x000fe400000116de */
[----:B------:R-:W3:Y:S01]  /*444f0*/  LDL.LU R222, [R1+0x194] ;  /* 0x0001940001de7983 */ /* 0x000ee20000300800 */
[----:B------:R-:W-:Y:S02]  /*44500*/  LOP3.LUT R182, R182, 0xffff, RZ, 0xc0, !PT ;  /* 0x0000ffffb6b67812 */ /* 0x000fe400078ec0ff */
[----:B------:R-:W-:-:S04]  /*44510*/  LOP3.LUT R18, R18, 0xffff, RZ, 0xc0, !PT ;  /* 0x0000ffff12127812 */ /* 0x000fc800078ec0ff */
[----:B------:R-:W-:Y:S02]  /*44520*/  PRMT R182, R182, 0x3340, R18 ;  /* 0x00003340b6b67816 */ /* 0x000fe40000000012 */
[----:B------:R-:W-:Y:S02]  /*44530*/  SHF.R.U32.HI R18, RZ, 0x8, R110 ;  /* 0x00000008ff127819 */ /* 0x000fe4000001166e */
[----:B------:R-:W-:Y:S02]  /*44540*/  LOP3.LUT R177, R177, 0xffff, RZ, 0xc0, !PT ;  /* 0x0000ffffb1b17812 */ /* 0x000fe400078ec0ff */
[----:B------:R-:W-:Y:S02]  /*44550*/  LOP3.LUT R18, R18, 0xffff, RZ, 0xc0, !PT ;  /* 0x0000ffff12127812 */ /* 0x000fe400078ec0ff */
[----:B------:R-:W-:Y:S02]  /*44560*/  SHF.R.U32.HI R113, RZ, 0x8, R113 ;  /* 0x00000008ff717819 */ /* 0x000fe40000011671 */
[----:B------:R-:W-:-:S02]  /*44570*/  PRMT R177, R177, 0x3340, R18 ;  /* 0x00003340b1b17816 */ /* 0x000fc40000000012 */
[----:B------:R-:W-:Y:S02]  /*44580*/  SHF.R.U32.HI R114, RZ, 0x8, R114 ;  /* 0x00000008ff727819 */ /* 0x000fe40000011672 */
[----:B------:R-:W-:Y:S02]  /*44590*/  SHF.R.U32.HI R12, RZ, 0x8, R218 ;  /* 0x00000008ff0c7819 */ /* 0x000fe400000116da */
[----:B------:R-:W-:Y:S01]  /*445a0*/  LOP3.LUT R113, R113, 0xffff, RZ, 0xc0, !PT ;  /* 0x0000ffff71717812 */ /* 0x000fe200078ec0ff */
[----:B------:R-:W3:Y:S01]  /*445b0*/  LDL.LU R218, [R1+0x190] ;  /* 0x0001900001da7983 */ /* 0x000ee20000300800 */
[----:B------:R-:W-:Y:S02]  /*445c0*/  LOP3.LUT R114, R114, 0xffff, RZ, 0xc0, !PT ;  /* 0x0000ffff72727812 */ /* 0x000fe400078ec0ff */
[----:B------:R-:W-:Y:S02]  /*445d0*/  LOP3.LUT R10, R10, 0xffff, RZ, 0xc0, !PT ;  /* 0x0000ffff0a0a7812 */ /* 0x000fe400078ec0ff */
[----:B------:R-:W-:-:S04]  /*445e0*/  LOP3.LUT R12, R12, 0xffff, RZ, 0xc0, !PT ;  /* 0x0000ffff0c0c7812 */ /* 0x000fc800078ec0ff */
[----:B------:R-:W-:Y:S02]  /*445f0*/  PRMT R173, R10, 0x3340, R12 ;  /* 0x000033400aad7816 */ /* 0x000fe4000000000c */
[----:B------:R-:W-:Y:S02]  /*44600*/  SHF.R.U32.HI R10, RZ, 0x8, R225 ;  /* 0x00000008ff0a7819 */ /* 0x000fe400000116e1 */
[----:B------:R-:W-:Y:S02]  /*44610*/  SHF.R.U32.HI R12, RZ, 0x8, R235 ;  /* 0x00000008ff0c7819 */ /* 0x000fe400000116eb */
[----:B------:R-:W-:Y:S02]  /*44620*/  LOP3.LUT R10, R10, 0xffff, RZ, 0xc0, !PT ;  /* 0x0000ffff0a0a7812 */ /* 0x000fe400078ec0ff */
[----:B------:R-:W-:Y:S02]  /*44630*/  SHF.R.U32.HI R122, RZ, 0x8, R122 ;  /* 0x00000008ff7a7819 */ /* 0x000fe4000001167a */
[----:B------:R-:W-:-:S02]  /*44640*/  LOP3.LUT R12, R12, 0xffff, RZ, 0xc0, !PT ;  /* 0x0000ffff0c0c7812 */ /* 0x000fc400078ec0ff */
[----:B------:R-:W-:Y:S02]  /*44650*/  LOP3.LUT R122, R122, 0xffff, RZ, 0xc0, !PT ;  /* 0x0000ffff7a7a7812 */ /* 0x000fe400078ec0ff */
[----:B------:R-:W-:Y:S02]  /*44660*/  SHF.R.U32.HI R116, RZ, 0x8, R116 ;  /* 0x00000008ff747819 */ /* 0x000fe40000011674 */
[----:B------:R-:W-:Y:S02]  /*44670*/  SHF.R.U32.HI R117, RZ, 0x8, R117 ;  /* 0x00000008ff757819 */ /* 0x000fe40000011675 */
[----:B------:R-:W-:Y:S02]  /*44680*/  PRMT R172, R12, 0x3340, R122 ;  /* 0x000033400cac7816 */ /* 0x000fe4000000007a */
[----:B------:R-:W-:Y:S02]  /*44690*/  LOP3.LUT R170, R116, 0xffff, RZ, 0xc0, !PT ;  /* 0x0000ffff74aa7812 */ /* 0x000fe400078ec0ff */
[----:B------:R-:W-:-:S02]  /*446a0*/  LOP3.LUT R12, R117, 0xffff, RZ, 0xc0, !PT ;  /* 0x0000ffff750c7812 */ /* 0x000fc400078ec0ff */
[----:B------:R-:W-:Y:S02]  /*446b0*/  SHF.R.U32.HI R207, RZ, 0x8, R207 ;  /* 0x00000008ffcf7819 */ /* 0x000fe400000116cf */
[----:B------:R-:W-:Y:S02]  /*446c0*/  PRMT R170, R170, 0x3340, R12 ;  /* 0x00003340aaaa7816 */ /* 0x000fe4000000000c */
[----:B------:R-:W-:Y:S02]  /*446d0*/  SHF.R.U32.HI R118, RZ, 0x8, R118 ;  /* 0x00000008ff767819 */ /* 0x000fe40000011676 */
[----:B------:R-:W-:Y:S02]  /*446e0*/  SHF.R.U32.HI R119, RZ, 0x8, R119 ;  /* 0x00000008ff777819 */ /* 0x000fe40000011677 */
[----:B------:R-:W-:Y:S02]  /*446f0*/  LOP3.LUT R207, R207, 0xffff, RZ, 0xc0, !PT ;  /* 0x0000ffffcfcf7812 */ /* 0x000fe400078ec0ff */
[----:B------:R-:W-:-:S02]  /*44700*/  SHF.R.U32.HI R79, RZ, 0x8, R79 ;  /* 0x00000008ff4f7819 */ /* 0x000fc4000001164f */
[----:B------:R-:W-:Y:S02]  /*44710*/  LOP3.LUT R168, R168, 0xffff, RZ, 0xc0, !PT ;  /* 0x0000ffffa8a87812 */ /* 0x000fe400078ec0ff */
[----:B------:R-:W-:Y:S02]  /*44720*/  LOP3.LUT R118, R118, 0xffff, RZ, 0xc0, !PT ;  /* 0x0000ffff76767812 */ /* 0x000fe400078ec0ff */
[----:B------:R-:W-:Y:S02]  /*44730*/  LOP3.LUT R119, R119, 0xffff, RZ, 0xc0, !PT ;  /* 0x0000ffff77777812 */ /* 0x000fe400078ec0ff */
[--C-:B------:R-:W-:Y:S02]  /*44740*/  PRMT R70, R207, 0x3340, R0.reuse ;  /* 0x00003340cf467816 */ /* 0x100fe40000000000 */
[----:B------:R-:W-:Y:S02]  /*44750*/  LOP3.LUT R207, R79, 0xffff, RZ, 0xc0, !PT ;  /* 0x0000ffff4fcf7812 */ /* 0x000fe400078ec0ff */
[----:B------:R-:W-:-:S02]  /*44760*/  PRMT R79, R168, 0x3340, R0 ;  /* 0x00003340a84f7816 */ /* 0x000fc40000000000 */
[----:B--2---:R-:W-:-:S04]  /*44770*/  SHF.R.U32.HI R18, RZ, 0x8, R174 ;  /* 0x00000008ff127819 */ /* 0x004fc800000116ae */
[----:B------:R-:W-:Y:S02]  /*44780*/  LOP3.LUT R18, R18, 0xffff, RZ, 0xc0, !PT ;  /* 0x0000ffff12127812 */ /* 0x000fe400078ec0ff */
[----:B------:R-:W-:Y:S02]  /*44790*/  PRMT R174, R113, 0x3340, R114 ;  /* 0x0000334071ae7816 */ /* 0x000fe40000000072 */
[----:B------:R-:W-:Y:S02]  /*447a0*/  PRMT R114, R18, 0x3340, R0 ;  /* 0x0000334012727816 */ /* 0x000fe40000000000 */
[----:B------:R-:W-:-:S04]  /*447b0*/  SHF.R.U32.HI R18, RZ, 0x8, R224 ;  /* 0x00000008ff127819 */ /* 0x000fc800000116e0 */
[----:B------:R-:W-:-:S04]  /*447c0*/  LOP3.LUT R18, R18, 0xffff, RZ, 0xc0, !PT ;  /* 0x0000ffff12127812 */ /* 0x000fc800078ec0ff */
[----:B------:R-:W-:Y:S02]  /*447d0*/  PRMT R171, R10, 0x3340, R18 ;  /* 0x000033400aab7816 */ /* 0x000fe40000000012 */
[----:B------:R-:W-:-:S04]  /*447e0*/  SHF.R.U32.HI R10, RZ, 0x8, R236 ;  /* 0x00000008ff0a7819 */ /* 0x000fc800000116ec */
[----:B------:R-:W-:Y:S02]  /*447f0*/  LOP3.LUT R10, R10, 0xffff, RZ, 0xc0, !PT ;  /* 0x0000ffff0a0a7812 */ /* 0x000fe400078ec0ff */
[----:B----4-:R-:W-:Y:S02]  /*44800*/  SHF.R.U32.HI R12, RZ, 0x8, R228 ;  /* 0x00000008ff0c7819 */ /* 0x010fe400000116e4 */
[----:B------:R-:W-:Y:S02]  /*44810*/  PRMT R116, R10, 0x3340, R0 ;  /* 0x000033400a747816 */ /* 0x000fe40000000000 */
[----:B------:R-:W-:Y:S02]  /*44820*/  SHF.R.U32.HI R10, RZ, 0x8, R227 ;  /* 0x00000008ff0a7819 */ /* 0x000fe400000116e3 */
[----:B------:R-:W-:Y:S01]  /*44830*/  LOP3.LUT R12, R12, 0xffff, RZ, 0xc0, !PT ;  /* 0x0000ffff0c0c7812 */ /* 0x000fe200078ec0ff */
[----:B------:R-:W2:Y:S01]  /*44840*/  LDL.LU R227, [R1+0x18c] ;  /* 0x00018c0001e37983 */ /* 0x000ea20000300800 */
[----:B------:R-:W-:-:S02]  /*44850*/  LOP3.LUT R10, R10, 0xffff, RZ, 0xc0, !PT ;  /* 0x0000ffff0a0a7812 */ /* 0x000fc400078ec0ff */
[----:B------:R-:W-:Y:S01]  /*44860*/  PRMT R168, R12, 0x3340, R119 ;  /* 0x000033400ca87816 */ /* 0x000fe20000000077 */
[----:B------:R-:W4:Y:S01]  /*44870*/  LDL.LU R228, [R1+0x188] ;  /* 0x0001880001e47983 */ /* 0x000f220000300800 */
[----:B------:R-:W-:Y:S02]  /*44880*/  PRMT R169, R10, 0x3340, R118 ;  /* 0x000033400aa97816 */ /* 0x000fe40000000076 */
[----:B---3--:R-:W-:Y:S02]  /*44890*/  SHF.R.U32.HI R10, RZ, 0x8, R226 ;  /* 0x00000008ff0a7819 */ /* 0x008fe400000116e2 */
[----:B------:R-:W-:Y:S01]  /*448a0*/  SHF.R.U32.HI R12, RZ, 0x8, R222 ;  /* 0x00000008ff0c7819 */ /* 0x000fe200000116de */
[----:B------:R-:W3:Y:S04]  /*448b0*/  LDL.LU R226, [R1+0x1a8] ;  /* 0x0001a80001e27983 */ /* 0x000ee80000300800 */
[----:B------:R-:W2:Y:S01]  /*448c0*/  LDL.LU R222, [R1+0x19c] ;  /* 0x00019c0001de7983 */ /* 0x000ea20000300800 */
[----:B------:R-:W-:-:S03]  /*448d0*/  SHF.R.U32.HI R18, RZ, 0x8, R218 ;  /* 0x00000008ff127819 */ /* 0x000fc600000116da */
[----:B------:R-:W4:Y:S01]  /*448e0*/  LDL.LU R218, [R1+0x1a0] ;  /* 0x0001a00001da7983 */ /* 0x000f220000300800 */
[----:B------:R-:W-:Y:S02]  /*448f0*/  LOP3.LUT R183, R183, 0xffff, RZ, 0xc0, !PT ;  /* 0x0000ffffb7b77812 */ /* 0x000fe400078ec0ff */
[----:B------:R-:W-:-:S04]  /*44900*/  LOP3.LUT R20, R20, 0xffff, RZ, 0xc0, !PT ;  /* 0x0000ffff14147812 */ /* 0x000fc800078ec0ff */
[----:B------:R-:W-:Y:S02]  /*44910*/  PRMT R183, R183, 0x3340, R20 ;  /* 0x00003340b7b77816 */ /* 0x000fe40000000014 */
[----:B------:R-:W-:Y:S02]  /*44920*/  SHF.R.U32.HI R20, RZ, 0x8, R123 ;  /* 0x00000008ff147819 */ /* 0x000fe4000001167b */
[----:B------:R-:W-:Y:S02]  /*44930*/  SHF.R.U32.HI R115, RZ, 0x8, R115 ;  /* 0x00000008ff737819 */ /* 0x000fe40000011673 */
[----:B------:R-:W-:Y:S02]  /*44940*/  SHF.R.U32.HI R124, RZ, 0x8, R124 ;  /* 0x00000008ff7c7819 */ /* 0x000fe4000001167c */
[----:B--2---:R-:W-:Y:S02]  /*44950*/  SHF.R.U32.HI R123, RZ, 0x8, R222 ;  /* 0x00000008ff7b7819 */ /* 0x004fe400000116de */
[----:B------:R-:W2:Y:S01]  /*44960*/  LDL.LU R222, [R1+0x1b0] ;  /* 0x0001b00001de7983 */ /* 0x000ea20000300800 */
        /* <DEDUP_REMOVED lines=10> */
[----:B----4-:R-:W-:Y:S02]  /*44a10*/  SHF.R.U32.HI R124, RZ, 0x8, R218 ;  /* 0x00000008ff7c7819 */ /* 0x010fe400000116da */
[----:B------:R-:W-:Y:S01]  /*44a20*/  SHF.R.U32.HI R10, RZ, 0x8, R227 ;  /* 0x00000008ff0a7819 */ /* 0x000fe200000116e3 */
[----:B------:R-:W4:Y:S01]  /*44a30*/  LDL.LU R218, [R1+0x1b8] ;  /* 0x0001b80001da7983 */ /* 0x000f220000300800 */
[----:B------:R-:W-:-:S02]  /*44a40*/  SHF.R.U32.HI R66, RZ, 0x8, R66 ;  /* 0x00000008ff427819 */ /* 0x000fc40000011642 */
[----:B------:R-:W-:Y:S02]  /*44a50*/  LOP3.LUT R10, R10, 0xffff, RZ, 0xc0, !PT ;  /* 0x0000ffff0a0a7812 */ /* 0x000fe400078ec0ff */
[----:B------:R-:W-:Y:S02]  /*44a60*/  LOP3.LUT R66, R66, 0xffff, RZ, 0xc0, !PT ;  /* 0x0000ffff42427812 */ /* 0x000fe400078ec0ff */
[----:B------:R-:W-:Y:S02]  /*44a70*/  PRMT R203, R203, 0x3340, R162 ;  /* 0x00003340cbcb7816 */ /* 0x000fe400000000a2 */
[----:B------:R-:W-:Y:S02]  /*44a80*/  SHF.R.U32.HI R12, RZ, 0x8, R228 ;  /* 0x00000008ff0c7819 */ /* 0x000fe400000116e4 */
[----:B------:R-:W-:Y:S02]  /*44a90*/  SHF.R.U32.HI R67, RZ, 0x8, R67 ;  /* 0x00000008ff437819 */ /* 0x000fe40000011643 */
[----:B------:R-:W-:-:S02]  /*44aa0*/  PRMT R165, R10, 0x3340, R66 ;  /* 0x000033400aa57816 */ /* 0x000fc40000000042 */
[----:B------:R-:W-:Y:S02]  /*44ab0*/  SHF.R.U32.HI R162, RZ, 0x8, R63 ;  /* 0x00000008ffa27819 */ /* 0x000fe4000001163f */
[----:B------:R-:W-:Y:S02]  /*44ac0*/  SHF.R.U32.HI R10, RZ, 0x8, R64 ;  /* 0x00000008ff0a7819 */ /* 0x000fe40000011640 */
[----:B------:R-:W-:Y:S02]  /*44ad0*/  SHF.R.U32.HI R163, RZ, 0x8, R163 ;  /* 0x00000008ffa37819 */ /* 0x000fe400000116a3 */
[----:B------:R-:W-:Y:S02]  /*44ae0*/  LOP3.LUT R12, R12, 0xffff, RZ, 0xc0, !PT ;  /* 0x0000ffff0c0c7812 */ /* 0x000fe400078ec0ff */
[----:B------:R-:W-:Y:S02]  /*44af0*/  LOP3.LUT R67, R67, 0xffff, RZ, 0xc0, !PT ;  /* 0x0000ffff43437812 */ /* 0x000fe400078ec0ff */
[----:B------:R-:W-:-:S02]  /*44b00*/  LOP3.LUT R162, R162, 0xffff, RZ, 0xc0, !PT ;  /* 0x0000ffffa2a27812 */ /* 0x000fc400078ec0ff */
[----:B------:R-:W-:Y:S02]  /*44b10*/  LOP3.LUT R10, R10, 0xffff, RZ, 0xc0, !PT ;  /* 0x0000ffff0a0a7812 */ /* 0x000fe400078ec0ff */
[----:B------:R-:W-:Y:S02]  /*44b20*/  LOP3.LUT R117, R163, 0xffff, RZ, 0xc0, !PT ;  /* 0x0000ffffa3757812 */ /* 0x000fe400078ec0ff */
[----:B------:R-:W-:Y:S02]  /*44b30*/  PRMT R163, R12, 0x3340, R67 ;  /* 0x000033400ca37816 */ /* 0x000fe40000000043 */
[----:B---3--:R-:W-:Y:S02]  /*44b40*/  SHF.R.U32.HI R12, RZ, 0x8, R226 ;  /* 0x00000008ff0c7819 */ /* 0x008fe400000116e2 */
[----:B------:R-:W-:Y:S01]  /*44b50*/  PRMT R162, R162, 0x3340, R10 ;  /* 0x00003340a2a27816 */ /* 0x000fe2000000000a */
[----:B------:R-:W3:Y:S01]  /*44b60*/  LDL.LU R226, [R1+0x1ac] ;  /* 0x0001ac0001e27983 */ /* 0x000ee20000300800 */
[----:B--2---:R-:W-:-:S03]  /*44b70*/  SHF.R.U32.HI R10, RZ, 0x8, R222 ;  /* 0x00000008ff0a7819 */ /* 0x004fc600000116de */
[----:B------:R-:W2:Y:S01]  /*44b80*/  LDL.LU R222, [R1+0x1cc] ;  /* 0x0001cc0001de7983 */ /* 0x000ea20000300800 */
[----:B------:R-:W-:Y:S02]  /*44b90*/  SHF.R.U32.HI R120, RZ, 0x8, R120 ;  /* 0x00000008ff787819 */ /* 0x000fe40000011678 */
[----:B------:R-:W-:Y:S02]  /*44ba0*/  LOP3.LUT R18, R18, 0xffff, RZ, 0xc0, !PT ;  /* 0x0000ffff12127812 */ /* 0x000fe400078ec0ff */
[----:B------:R-:W-:-:S04]  /*44bb0*/  LOP3.LUT R120, R120, 0xffff, RZ, 0xc0, !PT ;  /* 0x0000ffff78787812 */ /* 0x000fc800078ec0ff */
[--C-:B------:R-:W-:Y:S02]  /*44bc0*/  PRMT R118, R120, 0x3340, R0.reuse ;  /* 0x0000334078767816 */ /* 0x100fe40000000000 */
[----:B------:R-:W-:Y:S02]  /*44bd0*/  PRMT R120, R18, 0x3340, R0 ;  /* 0x0000334012787816 */ /* 0x000fe40000000000 */
[----:B------:R-:W-:Y:S02]  /*44be0*/  SHF.R.U32.HI R18, RZ, 0x8, R237 ;  /* 0x00000008ff127819 */ /* 0x000fe400000116ed */
[----:B------:R-:W-:Y:S02]  /*44bf0*/  LOP3.LUT R12, R12, 0xffff, RZ, 0xc0, !PT ;  /* 0x0000ffff0c0c7812 */ /* 0x000fe400078ec0ff */
[----:B------:R-:W-:-:S04]  /*44c00*/  LOP3.LUT R18, R18, 0xffff, RZ, 0xc0, !PT ;  /* 0x0000ffff12127812 */ /* 0x000fc800078ec0ff */
[----:B------:R-:W-:Y:S02]  /*44c10*/  PRMT R237, R12, 0x3340, R18 ;  /* 0x000033400ced7816 */ /* 0x000fe40000000012 */
[----:B----4-:R-:W-:Y:S02]  /*44c20*/  SHF.R.U32.HI R12, RZ, 0x8, R218 ;  /* 0x00000008ff0c7819 */ /* 0x010fe400000116da */
[----:B------:R-:W4:Y:S01]  /*44c30*/  LDL.LU R218, [R1+0x1c8] ;  /* 0x0001c80001da7983 */ /* 0x000f220000300800 */
[----:B------:R-:W-:Y:S02]  /*44c40*/  SHF.R.U32.HI R127, RZ, 0x8, R127 ;  /* 0x00000008ff7f7819 */ /* 0x000fe4000001167f */
[----:B------:R-:W-:Y:S01]  /*44c50*/  SHF.R.U32.HI R108, RZ, 0x8, R108 ;  /* 0x00000008ff6c7819 */ /* 0x000fe2000001166c */
[----:B------:R-:W4:Y:S01]  /*44c60*/  LDL.LU R227, [R1+0x1bc] ;  /* 0x0001bc0001e37983 */ /* 0x000f220000300800 */
[----:B------:R-:W-:Y:S02]  /*44c70*/  LOP3.LUT R127, R127, 0xffff, RZ, 0xc0, !PT ;  /* 0x0000ffff7f7f7812 */ /* 0x000fe400078ec0ff */
[----:B------:R-:W-:Y:S01]  /*44c80*/  LOP3.LUT R108, R108, 0xffff, RZ, 0xc0, !PT ;  /* 0x0000ffff6c6c7812 */ /* 0x000fe200078ec0ff */
[----:B------:R-:W4:Y:S01]  /*44c90*/  LDL.LU R228, [R1+0x1d8] ;  /* 0x0001d80001e47983 */ /* 0x000f220000300800 */
[----:B------:R-:W-:-:S02]  /*44ca0*/  LOP3.LUT R10, R10, 0xffff, RZ, 0xc0, !PT ;  /* 0x0000ffff0a0a7812 */ /* 0x000fc400078ec0ff */
[----:B------:R-:W-:Y:S02]  /*44cb0*/  PRMT R175, R175, 0x3340, R127 ;  /* 0x00003340afaf7816 */ /* 0x000fe4000000007f */
[----:B------:R-:W-:Y:S02]  /*44cc0*/  PRMT R180, R180, 0x3340, R108 ;  /* 0x00003340b4b47816 */ /* 0x000fe4000000006c */
[----:B------:R-:W-:Y:S02]  /*44cd0*/  PRMT R127, R10, 0x3340, R0 ;  /* 0x000033400a7f7816 */ /* 0x000fe40000000000 */
[----:B------:R-:W-:Y:S02]  /*44ce0*/  SHF.R.U32.HI R108, RZ, 0x8, R156 ;  /* 0x00000008ff6c7819 */ /* 0x000fe4000001169c */
[----:B---3--:R-:W-:Y:S02]  /*44cf0*/  SHF.R.U32.HI R10, RZ, 0x8, R226 ;  /* 0x00000008ff0a7819 */ /* 0x008fe400000116e2 */
[----:B------:R-:W3:Y:S01]  /*44d00*/  LDL.LU R226, [R1+0x1d4] ;  /* 0x0001d40001e27983 */ /* 0x000ee20000300800 */
[----:B--2---:R-:W-:-:S03]  /*44d10*/  SHF.R.U32.HI R156, RZ, 0x8, R222 ;  /* 0x00000008ff9c7819 */ /* 0x004fc600000116de */
[----:B------:R-:W2:Y:S01]  /*44d20*/  LDL.LU R222, [R1+0x1d0] ;  /* 0x0001d00001de7983 */ /* 0x000ea20000300800 */
[----:B------:R-:W-:Y:S02]  /*44d30*/  SHF.R.U32.HI R18, RZ, 0x8, R238 ;  /* 0x00000008ff127819 */ /* 0x000fe400000116ee */
[----:B------:R-:W-:Y:S02]  /*44d40*/  LOP3.LUT R12, R12, 0xffff, RZ, 0xc0, !PT ;  /* 0x0000ffff0c0c7812 */ /* 0x000fe400078ec0ff */
[----:B------:R-:W-:Y:S02]  /*44d50*/  LOP3.LUT R18, R18, 0xffff, RZ, 0xc0, !PT ;  /* 0x0000ffff12127812 */ /* 0x000fe400078ec0ff */
[----:B------:R-:W-:Y:S02]  /*44d60*/  SHF.R.U32.HI R102, RZ, 0x8, R102 ;  /* 0x00000008ff667819 */ /* 0x000fe40000011666 */
[----:B------:R-:W-:Y:S02]  /*44d70*/  SHF.R.U32.HI R104, RZ, 0x8, R104 ;  /* 0x00000008ff687819 */ /* 0x000fe40000011668 */
[----:B------:R-:W-:-:S02]  /*44d80*/  SHF.R.U32.HI R47, RZ, 0x8, R47 ;  /* 0x00000008ff2f7819 */ /* 0x000fc4000001162f */
[----:B------:R-:W-:Y:S02]  /*44d90*/  PRMT R238, R12, 0x3340, R18 ;  /* 0x000033400cee7816 */ /* 0x000fe40000000012 */
[----:B------:R-:W-:Y:S02]  /*44da0*/  LOP3.LUT R102, R102, 0xffff, RZ, 0xc0, !PT ;  /* 0x0000ffff66667812 */ /* 0x000fe400078ec0ff */
[----:B------:R-:W-:Y:S02]  /*44db0*/  LOP3.LUT R104, R104, 0xffff, RZ, 0xc0, !PT ;  /* 0x0000ffff68687812 */ /* 0x000fe400078ec0ff */
[----:B------:R-:W-:Y:S02]  /*44dc0*/  LOP3.LUT R10, R10, 0xffff, RZ, 0xc0, !PT ;  /* 0x0000ffff0a0a7812 */ /* 0x000fe400078ec0ff */
[----:B------:R-:W-:Y:S02]  /*44dd0*/  LOP3.LUT R47, R47, 0xffff, RZ, 0xc0, !PT ;  /* 0x0000ffff2f2f7812 */ /* 0x000fe400078ec0ff */
[----:B----4-:R-:W-:-:S02]  /*44de0*/  SHF.R.U32.HI R12, RZ, 0x8, R218 ;  /* 0x00000008ff0c7819 */ /* 0x010fc400000116da */
[----:B------:R-:W4:Y:S01]  /*44df0*/  LDL.LU R218, [R1+0x1c0] ;  /* 0x0001c00001da7983 */ /* 0x000f220000300800 */
[----:B------:R-:W-:Y:S02]  /*44e00*/  SHF.R.U32.HI R81, RZ, 0x8, R185 ;  /* 0x00000008ff517819 */ /* 0x000fe400000116b9 */
[----:B------:R-:W-:Y:S02]  /*44e10*/  PRMT R185, R102, 0x3340, R104 ;  /* 0x0000334066b97816 */ /* 0x000fe40000000068 */
[----:B------:R-:W-:Y:S02]  /*44e20*/  SHF.R.U32.HI R145, RZ, 0x8, R145 ;  /* 0x00000008ff917819 */ /* 0x000fe40000011691 */
[----:B------:R-:W-:Y:S02]  /*44e30*/  SHF.R.U32.HI R104, RZ, 0x8, R155 ;  /* 0x00000008ff687819 */ /* 0x000fe4000001169b */
[----:B------:R-:W-:Y:S02]  /*44e40*/  PRMT R158, R10, 0x3340, R47 ;  /* 0x000033400a9e7816 */ /* 0x000fe4000000002f */
[----:B------:R-:W-:-:S02]  /*44e50*/  SHF.R.U32.HI R155, RZ, 0x8, R42 ;  /* 0x00000008ff9b7819 */ /* 0x000fc4000001162a */
        /* <DEDUP_REMOVED lines=9> */
[----:B------:R-:W-:Y:S02]  /*44ef0*/  LOP3.LUT R156, R156, 0xffff, RZ, 0xc0, !PT ;  /* 0x0000ffff9c9c7812 */ /* 0x000fe400078ec0ff */
[----:B------:R-:W-:Y:S02]  /*44f00*/  LOP3.LUT R12, R12, 0xffff, RZ, 0xc0, !PT ;  /* 0x0000ffff0c0c7812 */ /* 0x000fe400078ec0ff */
[----:B------:R-:W-:-:S02]  /*44f10*/  SHF.R.U32.HI R89, RZ, 0x8, R192 ;  /* 0x00000008ff597819 */ /* 0x000fc400000116c0 */
[----:B------:R-:W-:Y:S02]  /*44f20*/  PRMT R155, R155, 0x3340, R10 ;  /* 0x000033409b9b7816 */ /* 0x000fe4000000000a */
[----:B------:R-:W-:Y:S02]  /*44f30*/  PRMT R192, R154, 0x3340, R152 ;  /* 0x000033409ac07816 */ /* 0x000fe40000000098 */
[----:B------:R-:W-:Y:S02]  /*44f40*/  SHF.R.U32.HI R10, RZ, 0x8, R227 ;  /* 0x00000008ff0a7819 */ /* 0x000fe400000116e3 */
[----:B------:R-:W-:Y:S01]  /*44f50*/  SHF.R.U32.HI R152, RZ, 0x8, R228 ;  /* 0x00000008ff987819 */ /* 0x000fe200000116e4 */
[----:B------:R-:W4:Y:S01]  /*44f60*/  LDL.LU R227, [R1+0x1f0] ;  /* 0x0001f00001e37983 */ /* 0x000f220000300800 */
[----:B------:R-:W-:Y:S02]  /*44f70*/  PRMT R156, R156, 0x3340, R12 ;  /* 0x000033409c9c7816 */ /* 0x000fe4000000000c */
[----:B---3--:R-:W-:Y:S01]  /*44f80*/  SHF.R.U32.HI R151, RZ, 0x8, R226 ;  /* 0x00000008ff977819 */ /* 0x008fe200000116e2 */
[----:B------:R-:W3:Y:S04]  /*44f90*/  LDL.LU R228, [R1+0x1ec] ;  /* 0x0001ec0001e47983 */ /* 0x000ee80000300800 */
[----:B------:R-:W3:Y:S01]  /*44fa0*/  LDL.LU R226, [R1+0x1e4] ;  /* 0x0001e40001e27983 */ /* 0x000ee20000300800 */
[----:B--2---:R-:W-:-:S03]  /*44fb0*/  SHF.R.U32.HI R12, RZ, 0x8, R222 ;  /* 0x00000008ff0c7819 */ /* 0x004fc600000116de */
[----:B------:R-:W2:Y:S01]  /*44fc0*/  LDL.LU R222, [R1+0x1e0] ;  /* 0x0001e00001de7983 */ /* 0x000ea20000300800 */
[----:B------:R-:W-:Y:S02]  /*44fd0*/  SHF.R.U32.HI R100, RZ, 0x8, R100 ;  /* 0x00000008ff647819 */ /* 0x000fe40000011664 */
[----:B------:R-:W-:Y:S02]  /*44fe0*/  SHF.R.U32.HI R136, RZ, 0x8, R136 ;  /* 0x00000008ff887819 */ /* 0x000fe40000011688 */
[----:B------:R-:W-:Y:S02]  /*44ff0*/  SHF.R.U32.HI R40, RZ, 0x8, R40 ;  /* 0x00000008ff287819 */ /* 0x000fe40000011628 */
[----:B------:R-:W-:Y:S02]  /*45000*/  LOP3.LUT R100, R100, 0xffff, RZ, 0xc0, !PT ;  /* 0x0000ffff64647812 */ /* 0x000fe400078ec0ff */
[----:B------:R-:W-:Y:S02]  /*45010*/  LOP3.LUT R136, R136, 0xffff, RZ, 0xc0, !PT ;  /* 0x0000ffff88887812 */ /* 0x000fe400078ec0ff */
[----:B------:R-:W-:-:S02]  /*45020*/  LOP3.LUT R10, R10, 0xffff, RZ, 0xc0, !PT ;  /* 0x0000ffff0a0a7812 */ /* 0x000fc400078ec0ff */
[----:B------:R-:W-:Y:S02]  /*45030*/  LOP3.LUT R40, R40, 0xffff, RZ, 0xc0, !PT ;  /* 0x0000ffff28287812 */ /* 0x000fe400078ec0ff */
[----:B------:R-:W-:Y:S02]  /*45040*/  PRMT R187, R100, 0x3340, R136 ;  /* 0x0000334064bb7816 */ /* 0x000fe40000000088 */
[----:B------:R-:W-:Y:S02]  /*45050*/  SHF.R.U32.HI R100, RZ, 0x8, R153 ;  /* 0x00000008ff647819 */ /* 0x000fe40000011699 */
[----:B------:R-:W-:Y:S02]  /*45060*/  PRMT R153, R10, 0x3340, R40 ;  /* 0x000033400a997816 */ /* 0x000fe40000000028 */
[----:B----4-:R-:W-:Y:S02]  /*45070*/  SHF.R.U32.HI R10, RZ, 0x8, R218 ;  /* 0x00000008ff0a7819 */ /* 0x010fe400000116da */
[----:B------:R-:W4:Y:S01]  /*45080*/  LDL.LU R218, [R1+0x1dc] ;  /* 0x0001dc0001da7983 */ /* 0x000f220000300800 */
[----:B------:R-:W-:-:S02]  /*45090*/  LOP3.LUT R152, R152, 0xffff, RZ, 0xc0, !PT ;  /* 0x0000ffff98987812 */ /* 0x000fc400078ec0ff */
[----:B------:R-:W-:-:S04]  /*450a0*/  LOP3.LUT R12, R12, 0xffff, RZ, 0xc0, !PT ;  /* 0x0000ffff0c0c7812 */ /* 0x000fc800078ec0ff */
[----:B------:R-:W-:Y:S02]  /*450b0*/  PRMT R152, R152, 0x3340, R12 ;  /* 0x0000334098987816 */ /* 0x000fe4000000000c */
[----:B--2---:R-:W-:Y:S02]  /*450c0*/  SHF.R.U32.HI R12, RZ, 0x8, R222 ;  /* 0x00000008ff0c7819 */ /* 0x004fe400000116de */
[----:B------:R-:W2:Y:S01]  /*450d0*/  LDL.LU R222, [R1+0x1f8] ;  /* 0x0001f80001de7983 */ /* 0x000ea20000300800 */
[----:B------:R-:W-:Y:S02]  /*450e0*/  SHF.R.U32.HI R138, RZ, 0x8, R138 ;  /* 0x00000008ff8a7819 */ /* 0x000fe4000001168a */
[----:B------:R-:W-:Y:S02]  /*450f0*/  SHF.R.U32.HI R148, RZ, 0x8, R148 ;  /* 0x00000008ff947819 */ /* 0x000fe40000011694 */
[----:B------:R-:W-:Y:S02]  /*45100*/  SHF.R.U32.HI R149, RZ, 0x8, R149 ;  /* 0x00000008ff957819 */ /* 0x000fe40000011695 */
        /* <DEDUP_REMOVED lines=8> */
[----:B----4-:R-:W-:Y:S02]  /*45190*/  SHF.R.U32.HI R138, RZ, 0x8, R218 ;  /* 0x00000008ff8a7819 */ /* 0x010fe400000116da */
[----:B---3--:R-:W-:Y:S01]  /*451a0*/  SHF.R.U32.HI R147, RZ, 0x8, R228 ;  /* 0x00000008ff937819 */ /* 0x008fe200000116e4 */
[----:B------:R-:W3:Y:S01]  /*451b0*/  LDL.LU R218, [R1+0x1f4] ;  /* 0x0001f40001da7983 */ /* 0x000ee20000300800 */
[----:B------:R-:W-:Y:S02]  /*451c0*/  SHF.R.U32.HI R148, RZ, 0x8, R31 ;  /* 0x00000008ff947819 */ /* 0x000fe4000001161f */
[----:B------:R-:W-:Y:S01]  /*451d0*/  SHF.R.U32.HI R10, RZ, 0x8, R32 ;  /* 0x00000008ff0a7819 */ /* 0x000fe20000011620 */
[----:B------:R-:W4:Y:S01]  /*451e0*/  LDL.LU R228, [R1+0x20c] ;  /* 0x00020c0001e47983 */ /* 0x000f220000300800 */
[----:B------:R-:W-:-:S02]  /*451f0*/  LOP3.LUT R148, R148, 0xffff, RZ, 0xc0, !PT ;  /* 0x0000ffff94947812 */ /* 0x000fc400078ec0ff */
[----:B------:R-:W-:Y:S02]  /*45200*/  LOP3.LUT R147, R147, 0xffff, RZ, 0xc0, !PT ;  /* 0x0000ffff93937812 */ /* 0x000fe400078ec0ff */
[----:B------:R-:W-:Y:S02]  /*45210*/  LOP3.LUT R12, R12, 0xffff, RZ, 0xc0, !PT ;  /* 0x0000ffff0c0c7812 */ /* 0x000fe400078ec0ff */
[----:B------:R-:W-:Y:S02]  /*45220*/  LOP3.LUT R10, R10, 0xffff, RZ, 0xc0, !PT ;  /* 0x0000ffff0a0a7812 */ /* 0x000fe400078ec0ff */
[----:B------:R-:W-:Y:S02]  /*45230*/  SHF.R.U32.HI R96, RZ, 0x8, R96 ;  /* 0x00000008ff607819 */ /* 0x000fe40000011660 */
[----:B------:R-:W-:Y:S02]  /*45240*/  SHF.R.U32.HI R140, RZ, 0x8, R140 ;  /* 0x00000008ff8c7819 */ /* 0x000fe4000001168c */
[----:B------:R-:W-:-:S02]  /*45250*/  SHF.R.U32.HI R130, RZ, 0x8, R130 ;  /* 0x00000008ff827819 */ /* 0x000fc40000011682 */
[----:B------:R-:W-:Y:S02]  /*45260*/  SHF.R.U32.HI R131, RZ, 0x8, R131 ;  /* 0x00000008ff837819 */ /* 0x000fe40000011683 */
[----:B------:R-:W-:Y:S02]  /*45270*/  PRMT R147, R147, 0x3340, R12 ;  /* 0x0000334093937816 */ /* 0x000fe4000000000c */
[----:B------:R-:W-:Y:S02]  /*45280*/  PRMT R148, R148, 0x3340, R10 ;  /* 0x0000334094947816 */ /* 0x000fe4000000000a */
[----:B------:R-:W-:Y:S02]  /*45290*/  SHF.R.U32.HI R10, RZ, 0x8, R27 ;  /* 0x00000008ff0a7819 */ /* 0x000fe4000001161b */
[----:B------:R-:W-:Y:S02]  /*452a0*/  SHF.R.U32.HI R12, RZ, 0x8, R29 ;  /* 0x00000008ff0c7819 */ /* 0x000fe4000001161d */
[----:B------:R-:W-:-:S02]  /*452b0*/  LOP3.LUT R96, R96, 0xffff, RZ, 0xc0, !PT ;  /* 0x0000ffff60607812 */ /* 0x000fc400078ec0ff */
[----:B------:R-:W-:Y:S02]  /*452c0*/  SHF.R.U32.HI R18, RZ, 0x8, R52 ;  /* 0x00000008ff127819 */ /* 0x000fe40000011634 */
[----:B------:R-:W-:Y:S02]  /*452d0*/  SHF.R.U32.HI R20, RZ, 0x8, R53 ;  /* 0x00000008ff147819 */ /* 0x000fe40000011635 */
[----:B------:R-:W-:Y:S02]  /*452e0*/  LOP3.LUT R140, R140, 0xffff, RZ, 0xc0, !PT ;  /* 0x0000ffff8c8c7812 */ /* 0x000fe400078ec0ff */
[----:B------:R-:W-:Y:S02]  /*452f0*/  LOP3.LUT R130, R130, 0xffff, RZ, 0xc0, !PT ;  /* 0x0000ffff82827812 */ /* 0x000fe400078ec0ff */
[----:B------:R-:W-:Y:S02]  /*45300*/  LOP3.LUT R131, R131, 0xffff, RZ, 0xc0, !PT ;  /* 0x0000ffff83837812 */ /* 0x000fe400078ec0ff */
[----:B------:R-:W-:-:S02]  /*45310*/  LOP3.LUT R10, R10, 0xffff, RZ, 0xc0, !PT ;  /* 0x0000ffff0a0a7812 */ /* 0x000fc400078ec0ff */
[----:B------:R-:W-:Y:S02]  /*45320*/  LOP3.LUT R12, R12, 0xffff, RZ, 0xc0, !PT ;  /* 0x0000ffff0c0c7812 */ /* 0x000fe400078ec0ff */
[----:B------:R-:W-:Y:S02]  /*45330*/  PRMT R191, R191, 0x3340, R96 ;  /* 0x00003340bfbf7816 */ /* 0x000fe40000000060 */
[----:B------:R-:W-:Y:S02]  /*45340*/  LOP3.LUT R18, R18, 0xffff, RZ, 0xc0, !PT ;  /* 0x0000ffff12127812 */ /* 0x000fe400078ec0ff */
[----:B------:R-:W-:Y:S02]  /*45350*/  LOP3.LUT R20, R20, 0xffff, RZ, 0xc0, !PT ;  /* 0x0000ffff14147812 */ /* 0x000fe400078ec0ff */
[----:B------:R-:W-:Y:S02]  /*45360*/  PRMT R96, R140, 0x3340, R0 ;  /* 0x000033408c607816 */ /* 0x000fe40000000000 */
[----:B------:R-:W-:-:S02]  /*45370*/  PRMT R236, R130, 0x3340, R131 ;  /* 0x0000334082ec7816 */ /* 0x000fc40000000083 */
[----:B------:R-:W-:Y:S02]  /*45380*/  SHF.R.U32.HI R140, RZ, 0x8, R241 ;  /* 0x00000008ff8c7819 */ /* 0x000fe400000116f1 */
[----:B------:R-:W-:Y:S02]  /*45390*/  SHF.R.U32.HI R131, RZ, 0x8, R239 ;  /* 0x00000008ff837819 */ /* 0x000fe400000116ef */
[----:B------:R-:W-:Y:S02]  /*453a0*/  PRMT R241, R10, 0x3340, R12 ;  /* 0x000033400af17816 */ /* 0x000fe4000000000c */
[----:B------:R-:W-:Y:S02]  /*453b0*/  PRMT R239, R18, 0x3340, R20 ;  /* 0x0000334012ef7816 */ /* 0x000fe40000000014 */
[----:B------:R-:W-:Y:S02]  /*453c0*/  SHF.R.U32.HI R18, RZ, 0x8, R226 ;  /* 0x00000008ff127819 */ /* 0x000fe400000116e2 */
[----:B------:R-:W-:-:S02]  /*453d0*/  SHF.R.U32.HI R149, RZ, 0x8, R227 ;  /* 0x00000008ff957819 */ /* 0x000fc400000116e3 */
[----:B------:R-:W-:Y:S02]  /*453e0*/  SHF.R.U32.HI R166, RZ, 0x8, R125 ;  /* 0x00000008ffa67819 */ /* 0x000fe4000001167d */
[----:B------:R-:W-:Y:S02]  /*453f0*/  SHF.R.U32.HI R126, RZ, 0x8, R126 ;  /* 0x00000008ff7e7819 */ /* 0x000fe4000001167e */
[----:B------:R-:W-:Y:S02]  /*45400*/  SHF.R.U32.HI R122, RZ, 0x8, R69 ;  /* 0x00000008ff7a7819 */ /* 0x000fe40000011645 */
[----:B------:R-:W-:Y:S02]  /*45410*/  LOP3.LUT R166, R166, 0xffff, RZ, 0xc0, !PT ;  /* 0x0000ffffa6a67812 */ /* 0x000fe400078ec0ff */
[----:B------:R-:W-:Y:S02]  /*45420*/  LOP3.LUT R126, R126, 0xffff, RZ, 0xc0, !PT ;  /* 0x0000ffff7e7e7812 */ /* 0x000fe400078ec0ff */
[----:B------:R-:W-:-:S02]  /*45430*/  SHF.R.U32.HI R125, RZ, 0x8, R61 ;  /* 0x00000008ff7d7819 */ /* 0x000fc4000001163d */
[----:B------:R-:W-:Y:S02]  /*45440*/  PRMT R166, R166, 0x3340, R126 ;  /* 0x00003340a6a67816 */ /* 0x000fe4000000007e */
[----:B------:R-:W-:Y:S02]  /*45450*/  SHF.R.U32.HI R126, RZ, 0x8, R62 ;  /* 0x00000008ff7e7819 */ /* 0x000fe4000001163e */
[----:B--2---:R-:W-:Y:S02]  /*45460*/  SHF.R.U32.HI R10, RZ, 0x8, R222 ;  /* 0x00000008ff0a7819 */ /* 0x004fe400000116de */
        /* <DEDUP_REMOVED lines=12> */
[----:B------:R-:W2:Y:S01]  /*45530*/  LDL.LU R63, [R1+0x224] ;  /* 0x00022400013f7983 */ /* 0x000ea20000300800 */
[----:B---3--:R-:W-:-:S02]  /*45540*/  SHF.R.U32.HI R12, RZ, 0x8, R218 ;  /* 0x00000008ff0c7819 */ /* 0x008fc400000116da */
[----:B------:R-:W-:Y:S02]  /*45550*/  LOP3.LUT R10, R10, 0xffff, RZ, 0xc0, !PT ;  /* 0x0000ffff0a0a7812 */ /* 0x000fe400078ec0ff */
[----:B------:R-:W-:Y:S02]  /*45560*/  LOP3.LUT R12, R12, 0xffff, RZ, 0xc0, !PT ;  /* 0x0000ffff0c0c7812 */ /* 0x000fe400078ec0ff */
[----:B------:R-:W-:Y:S02]  /*45570*/  SHF.R.U32.HI R143, RZ, 0x8, R143 ;  /* 0x00000008ff8f7819 */ /* 0x000fe4000001168f */
[----:B------:R-:W-:Y:S02]  /*45580*/  SHF.R.U32.HI R179, RZ, 0x8, R144 ;  /* 0x00000008ffb37819 */ /* 0x000fe40000011690 */
[----:B------:R-:W-:Y:S02]  /*45590*/  PRMT R144, R10, 0x3340, R12 ;  /* 0x000033400a907816 */ /* 0x000fe4000000000c */
[----:B------:R-:W-:-:S02]  /*455a0*/  SHF.R.U32.HI R10, RZ, 0x8, R19 ;  /* 0x00000008ff0a7819 */ /* 0x000fc40000011613 */
[----:B------:R-:W-:Y:S02]  /*455b0*/  SHF.R.U32.HI R12, RZ, 0x8, R21 ;  /* 0x00000008ff0c7819 */ /* 0x000fe40000011615 */
[----:B------:R-:W-:Y:S02]  /*455c0*/  LOP3.LUT R143, R143, 0xffff, RZ, 0xc0, !PT ;  /* 0x0000ffff8f8f7812 */ /* 0x000fe400078ec0ff */
[----:B------:R-:W-:Y:S02]  /*455d0*/  LOP3.LUT R179, R179, 0xffff, RZ, 0xc0, !PT ;  /* 0x0000ffffb3b37812 */ /* 0x000fe400078ec0ff */
[----:B------:R-:W-:Y:S02]  /*455e0*/  LOP3.LUT R10, R10, 0xffff, RZ, 0xc0, !PT ;  /* 0x0000ffff0a0a7812 */ /* 0x000fe400078ec0ff */
[----:B------:R-:W-:Y:S02]  /*455f0*/  LOP3.LUT R12, R12, 0xffff, RZ, 0xc0, !PT ;  /* 0x0000ffff0c0c7812 */ /* 0x000fe400078ec0ff */
[----:B------:R-:W-:-:S02]  /*45600*/  PRMT R179, R143, 0x3340, R179 ;  /* 0x000033408fb37816 */ /* 0x000fc400000000b3 */
[----:B------:R-:W-:Y:S02]  /*45610*/  SHF.R.U32.HI R143, RZ, 0x8, R242 ;  /* 0x00000008ff8f7819 */ /* 0x000fe400000116f2 */
[----:B------:R-:W-:Y:S02]  /*45620*/  PRMT R242, R10, 0x3340, R12 ;  /* 0x000033400af27816 */ /* 0x000fe4000000000c */
[----:B----4-:R-:W-:Y:S02]  /*45630*/  SHF.R.U32.HI R10, RZ, 0x8, R228 ;  /* 0x00000008ff0a7819 */ /* 0x010fe400000116e4 */
[----:B------:R-:W-:Y:S02]  /*45640*/  SHF.R.U32.HI R228, RZ, 0x8, R6 ;  /* 0x00000008ffe47819 */ /* 0x000fe40000011606 */
[----:B------:R-:W-:Y:S02]  /*45650*/  SHF.R.U32.HI R6, RZ, 0x8, R7 ;  /* 0x00000008ff067819 */ /* 0x000fe40000011607 */
[----:B------:R-:W-:-:S02]  /*45660*/  LOP3.LUT R149, R149, 0xffff, RZ, 0xc0, !PT ;  /* 0x0000ffff95957812 */ /* 0x000fc400078ec0ff */
[----:B------:R-:W-:Y:S02]  /*45670*/  LOP3.LUT R18, R18, 0xffff, RZ, 0xc0, !PT ;  /* 0x0000ffff12127812 */ /* 0x000fe400078ec0ff */
[----:B------:R-:W-:Y:S02]  /*45680*/  SHF.R.U32.HI R145, RZ, 0x8, R23 ;  /* 0x00000008ff917819 */ /* 0x000fe40000011617 */
[----:B------:R-:W-:Y:S02]  /*45690*/  PRMT R149, R149, 0x3340, R18 ;  /* 0x0000334095957816 */ /* 0x000fe40000000012 */
[----:B------:R-:W-:Y:S02]  /*456a0*/  SHF.R.U32.HI R18, RZ, 0x8, R24 ;  /* 0x00000008ff127819 */ /* 0x000fe40000011618 */
[----:B------:R-:W-:Y:S02]  /*456b0*/  LOP3.LUT R228, R228, 0xffff, RZ, 0xc0, !PT ;  /* 0x0000ffffe4e47812 */ /* 0x000fe400078ec0ff */
[----:B------:R-:W-:-:S02]  /*456c0*/  LOP3.LUT R6, R6, 0xffff, RZ, 0xc0, !PT ;  /* 0x0000ffff06067812 */ /* 0x000fc400078ec0ff */
[----:B------:R-:W-:Y:S02]  /*456d0*/  SHF.R.U32.HI R244, RZ, 0x8, R244 ;  /* 0x00000008fff47819 */ /* 0x000fe400000116f4 */
[----:B------:R-:W-:Y:S02]  /*456e0*/  SHF.R.U32.HI R161, RZ, 0x8, R161 ;  /* 0x00000008ffa17819 */ /* 0x000fe400000116a1 */
[----:B------:R-:W-:Y:S02]  /*456f0*/  SHF.R.U32.HI R121, RZ, 0x8, R121 ;  /* 0x00000008ff797819 */ /* 0x000fe40000011679 */
[----:B------:R-:W-:Y:S02]  /*45700*/  SHF.R.U32.HI R65, RZ, 0x8, R65 ;  /* 0x00000008ff417819 */ /* 0x000fe40000011641 */
[----:B------:R-:W-:Y:S02]  /*45710*/  SHF.R.U32.HI R230, RZ, 0x8, R230 ;  /* 0x00000008ffe67819 */ /* 0x000fe400000116e6 */
[----:B------:R-:W-:-:S02]  /*45720*/  SHF.R.U32.HI R68, RZ, 0x8, R68 ;  /* 0x00000008ff447819 */ /* 0x000fc40000011644 */
[----:B------:R-:W-:Y:S02]  /*45730*/  LOP3.LUT R145, R145, 0xffff, RZ, 0xc0, !PT ;  /* 0x0000ffff91917812 */ /* 0x000fe400078ec0ff */
[----:B------:R-:W-:Y:S02]  /*45740*/  LOP3.LUT R18, R18, 0xffff, RZ, 0xc0, !PT ;  /* 0x0000ffff12127812 */ /* 0x000fe400078ec0ff */
[----:B------:R-:W-:Y:S02]  /*45750*/  PRMT R228, R228, 0x3340, R6 ;  /* 0x00003340e4e47816 */ /* 0x000fe40000000006 */
[----:B------:R-:W-:Y:S02]  /*45760*/  LOP3.LUT R244, R244, 0xffff, RZ, 0xc0, !PT ;  /* 0x0000fffff4f47812 */ /* 0x000fe400078ec0ff */
[----:B------:R-:W-:Y:S02]  /*45770*/  SHF.R.U32.HI R9, RZ, 0x8, R9 ;  /* 0x00000008ff097819 */ /* 0x000fe40000011609 */
[----:B------:R-:W-:-:S02]  /*45780*/  SHF.R.U32.HI R11, RZ, 0x8, R11 ;  /* 0x00000008ff0b7819 */ /* 0x000fc4000001160b */
[----:B------:R-:W-:Y:S02]  /*45790*/  SHF.R.U32.HI R245, RZ, 0x8, R245 ;  /* 0x00000008fff57819 */ /* 0x000fe400000116f5 */
[----:B------:R-:W-:Y:S02]  /*457a0*/  LOP3.LUT R161, R161, 0xffff, RZ, 0xc0, !PT ;  /* 0x0000ffffa1a17812 */ /* 0x000fe400078ec0ff */
[----:B------:R-:W-:Y:S02]  /*457b0*/  LOP3.LUT R121, R121, 0xffff, RZ, 0xc0, !PT ;  /* 0x0000ffff79797812 */ /* 0x000fe400078ec0ff */
[----:B------:R-:W-:Y:S02]  /*457c0*/  SHF.R.U32.HI R164, RZ, 0x8, R164 ;  /* 0x00000008ffa47819 */ /* 0x000fe400000116a4 */
[----:B------:R-:W-:Y:S02]  /*457d0*/  LOP3.LUT R65, R65, 0xffff, RZ, 0xc0, !PT ;  /* 0x0000ffff41417812 */ /* 0x000fe400078ec0ff */
[----:B------:R-:W-:-:S02]  /*457e0*/  LOP3.LUT R68, R68, 0xffff, RZ, 0xc0, !PT ;  /* 0x0000ffff44447812 */ /* 0x000fc400078ec0ff */
[----:B------:R-:W-:Y:S02]  /*457f0*/  PRMT R145, R145, 0x3340, R18 ;  /* 0x0000334091917816 */ /* 0x000fe40000000012 */
[----:B------:R-:W-:Y:S02]  /*45800*/  LOP3.LUT R9, R9, 0xffff, RZ, 0xc0, !PT ;  /* 0x0000ffff09097812 */ /* 0x000fe400078ec0ff */
[----:B------:R-:W-:Y:S02]  /*45810*/  LOP3.LUT R11, R11, 0xffff, RZ, 0xc0, !PT ;  /* 0x0000ffff0b0b7812 */ /* 0x000fe400078ec0ff */
[----:B------:R-:W-:Y:S02]  /*45820*/  LOP3.LUT R245, R245, 0xffff, RZ, 0xc0, !PT ;  /* 0x0000fffff5f57812 */ /* 0x000fe400078ec0ff */
[--C-:B------:R-:W-:Y:S02]  /*45830*/  PRMT R113, R161, 0x3340, R0.reuse ;  /* 0x00003340a1717816 */ /* 0x100fe40000000000 */
[----:B------:R-:W-:-:S02]  /*45840*/  PRMT R119, R121, 0x3340, R0 ;  /* 0x0000334079777816 */ /* 0x000fc40000000000 */
[----:B------:R-:W-:Y:S02]  /*45850*/  SHF.R.U32.HI R231, RZ, 0x8, R231 ;  /* 0x00000008ffe77819 */ /* 0x000fe400000116e7 */
[----:B------:R-:W-:Y:S02]  /*45860*/  LOP3.LUT R121, R164, 0xffff, RZ, 0xc0, !PT ;  /* 0x0000ffffa4797812 */ /* 0x000fe400078ec0ff */
[----:B------:R-:W-:Y:S02]  /*45870*/  SHF.R.U32.HI R161, RZ, 0x8, R60 ;  /* 0x00000008ffa17819 */ /* 0x000fe4000001163c */
[----:B------:R-:W-:Y:S02]  /*45880*/  SHF.R.U32.HI R54, RZ, 0x8, R54 ;  /* 0x00000008ff367819 */ /* 0x000fe40000011636 */
[----:B------:R-:W-:Y:S02]  /*45890*/  PRMT R164, R65, 0x3340, R68 ;  /* 0x0000334041a47816 */ /* 0x000fe40000000044 */
[----:B------:R-:W-:-:S02]  /*458a0*/  SHF.R.U32.HI R55, RZ, 0x8, R55 ;  /* 0x00000008ff377819 */ /* 0x000fc40000011637 */
[----:B------:R-:W-:Y:S02]  /*458b0*/  PRMT R224, R9, 0x3340, R11 ;  /* 0x0000334009e07816 */ /* 0x000fe4000000000b */
[----:B------:R-:W-:Y:S02]  /*458c0*/  SHF.R.U32.HI R248, RZ, 0x8, R248 ;  /* 0x00000008fff87819 */ /* 0x000fe400000116f8 */
[----:B------:R-:W-:Y:S02]  /*458d0*/  LOP3.LUT R9, R231, 0xffff, RZ, 0xc0, !PT ;  /* 0x0000ffffe7097812 */ /* 0x000fe400078ec0ff */
[----:B------:R-:W-:Y:S02]  /*458e0*/  SHF.R.U32.HI R249, RZ, 0x8, R249 ;  /* 0x00000008fff97819 */ /* 0x000fe400000116f9 */
[----:B------:R-:W-:Y:S02]  /*458f0*/  LOP3.LUT R54, R54, 0xffff, RZ, 0xc0, !PT ;  /* 0x0000ffff36367812 */ /* 0x000fe400078ec0ff */
[----:B------:R-:W-:-:S02]  /*45900*/  LOP3.LUT R55, R55, 0xffff, RZ, 0xc0, !PT ;  /* 0x0000ffff37377812 */ /* 0x000fc400078ec0ff */
[----:B------:R-:W-:Y:S02]  /*45910*/  SHF.R.U32.HI R110, RZ, 0x8, R159 ;  /* 0x00000008ff6e7819 */ /* 0x000fe4000001169f */
[----:B------:R-:W-:Y:S02]  /*45920*/  PRMT R159, R54, 0x3340, R55 ;  /* 0x00003340369f7816 */ /* 0x000fe40000000037 */
[----:B------:R-:W-:Y:S02]  /*45930*/  SHF.R.U32.HI R112, RZ, 0x8, R112 ;  /* 0x00000008ff707819 */ /* 0x000fe40000011670 */
[----:B------:R-:W-:Y:S02]  /*45940*/  SHF.R.U32.HI R128, RZ, 0x8, R128 ;  /* 0x00000008ff807819 */ /* 0x000fe40000011680 */
[----:B------:R-:W-:Y:S02]  /*45950*/  SHF.R.U32.HI R129, RZ, 0x8, R129 ;  /* 0x00000008ff817819 */ /* 0x000fe40000011681 */
[----:B------:R-:W-:-:S02]  /*45960*/  SHF.R.U32.HI R49, RZ, 0x8, R49 ;  /* 0x00000008ff317819 */ /* 0x000fc40000011631 */
[----:B------:R-:W-:Y:S02]  /*45970*/  SHF.R.U32.HI R57, RZ, 0x8, R57 ;  /* 0x00000008ff397819 */ /* 0x000fe40000011639 */
[----:B------:R-:W-:Y:S02]  /*45980*/  SHF.R.U32.HI R59, RZ, 0x8, R59 ;  /* 0x00000008ff3b7819 */ /* 0x000fe4000001163b */
[----:B------:R-:W-:Y:S02]  /*45990*/  LOP3.LUT R112, R112, 0xffff, RZ, 0xc0, !PT ;  /* 0x0000ffff70707812 */ /* 0x000fe400078ec0ff */
[----:B------:R-:W-:Y:S02]  /*459a0*/  LOP3.LUT R128, R128, 0xffff, RZ, 0xc0, !PT ;  /* 0x0000ffff80807812 */ /* 0x000fe400078ec0ff */
[----:B------:R-:W-:Y:S02]  /*459b0*/  LOP3.LUT R129, R129, 0xffff, RZ, 0xc0, !PT ;  /* 0x0000ffff81817812 */ /* 0x000fe400078ec0ff */
[----:B------:R-:W-:-:S02]  /*459c0*/  LOP3.LUT R49, R49, 0xffff, RZ, 0xc0, !PT ;  /* 0x0000ffff31317812 */ /* 0x000fc400078ec0ff */
[----:B------:R-:W-:Y:S02]  /*459d0*/  LOP3.LUT R57, R57, 0xffff, RZ, 0xc0, !PT ;  /* 0x0000ffff39397812 */ /* 0x000fe400078ec0ff */
[----:B------:R-:W-:Y:S02]  /*459e0*/  LOP3.LUT R59, R59, 0xffff, RZ, 0xc0, !PT ;  /* 0x0000ffff3b3b7812 */ /* 0x000fe400078ec0ff */
[----:B------:R-:W-:Y:S02]  /*459f0*/  PRMT R234, R112, 0x3340, R128 ;  /* 0x0000334070ea7816 */ /* 0x000fe40000000080 */
[--C-:B------:R-:W-:Y:S02]  /*45a00*/  PRMT R112, R129, 0x3340, R0.reuse ;  /* 0x0000334081707816 */ /* 0x100fe40000000000 */
[----:B------:R-:W-:Y:S02]  /*45a10*/  PRMT R129, R49, 0x3340, R0 ;  /* 0x0000334031817816 */ /* 0x000fe40000000000 */
[----:B------:R-:W-:-:S02]  /*45a20*/  PRMT R160, R57, 0x3340, R59 ;  /* 0x0000334039a07816 */ /* 0x000fc4000000003b */
[----:B--2---:R-:W-:Y:S02]  /*45a30*/  SHF.R.U32.HI R226, RZ, 0x8, R226 ;  /* 0x00000008ffe27819 */ /* 0x004fe400000116e2 */
[----:B------:R-:W-:Y:S02]  /*45a40*/  SHF.R.U32.HI R7, RZ, 0x8, R229 ;  /* 0x00000008ff077819 */ /* 0x000fe400000116e5 */
[----:B------:R-:W-:Y:S02]  /*45a50*/  LOP3.LUT R226, R226, 0xffff, RZ, 0xc0, !PT ;  /* 0x0000ffffe2e27812 */ /* 0x000fe400078ec0ff */
[----:B------:R-:W-:-:S04]  /*45a60*/  LOP3.LUT R7, R7, 0xffff, RZ, 0xc0, !PT ;  /* 0x0000ffff07077812 */ /* 0x000fc800078ec0ff */
[----:B------:R-:W-:Y:S02]  /*45a70*/  PRMT R226, R226, 0x3340, R7 ;  /* 0x00003340e2e27816 */ /* 0x000fe40000000007 */
[----:B------:R-:W-:Y:S02]  /*45a80*/  SHF.R.U32.HI R7, RZ, 0x8, R250 ;  /* 0x00000008ff077819 */ /* 0x000fe400000116fa */
[----:B------:R-:W-:Y:S01]  /*45a90*/  SHF.R.U32.HI R6, RZ, 0x8, R251 ;  /* 0x00000008ff067819 */ /* 0x000fe200000116fb */
[----:B------:R-:W2:Y:S01]  /*45aa0*/  LDL.LU R250, [R1+0x60] ;  /* 0x0000600001fa7983 */ /* 0x000ea20000300800 */
[----:B------:R-:W-:Y:S02]  /*45ab0*/  LOP3.LUT R7, R7, 0xffff, RZ, 0xc0, !PT ;  /* 0x0000ffff07077812 */ /* 0x000fe400078ec0ff */
[----:B------:R-:W-:Y:S01]  /*45ac0*/  SHF.R.U32.HI R229, RZ, 0x8, R8 ;  /* 0x00000008ffe57819 */ /* 0x000fe20000011608 */
[----:B------:R-:W3:Y:S01]  /*45ad0*/  LDL.LU R251, [R1+0x220] ;  /* 0x0002200001fb7983 */ /* 0x000ee20000300800 */
[----:B------:R-:W-:-:S02]  /*45ae0*/  LOP3.LUT R8, R230, 0xffff, RZ, 0xc0, !PT ;  /* 0x0000ffffe6087812 */ /* 0x000fc400078ec0ff */
[----:B------:R-:W-:Y:S01]  /*45af0*/  PRMT R230, R7, 0x3340, R244 ;  /* 0x0000334007e67816 */ /* 0x000fe200000000f4 */
[----:B------:R-:W4:Y:S01]  /*45b00*/  LDL.LU R60, [R1+0x5c] ;  /* 0x00005c00013c7983 */ /* 0x000f220000300800 */
[----:B------:R-:W-:Y:S02]  /*45b10*/  LOP3.LUT R6, R6, 0xffff, RZ, 0xc0, !PT ;  /* 0x0000ffff06067812 */ /* 0x000fe400078ec0ff */
[----:B------:R-:W-:Y:S01]  /*45b20*/  SHF.R.U32.HI R18, RZ, 0x8, R66 ;  /* 0x00000008ff127819 */ /* 0x000fe20000011642 */
[----:B------:R-:W2:Y:S01]  /*45b30*/  LDL.LU R65, [R1+0x58] ;  /* 0x0000580001417983 */ /* 0x000ea20000300800 */
[----:B------:R-:W-:Y:S02]  /*45b40*/  SHF.R.U32.HI R7, RZ, 0x8, R69 ;  /* 0x00000008ff077819 */ /* 0x000fe40000011645 */
[----:B------:R-:W-:Y:S01]  /*45b50*/  PRMT R244, R6, 0x3340, R245 ;  /* 0x0000334006f47816 */ /* 0x000fe200000000f5 */
[----:B------:R-:W3:Y:S01]  /*45b60*/  LDL.LU R68, [R1+0x50] ;  /* 0x0000500001447983 */ /* 0x000ee20000300800 */
[----:B------:R-:W-:-:S02]  /*45b70*/  LOP3.LUT R18, R18, 0xffff, RZ, 0xc0, !PT ;  /* 0x0000ffff12127812 */ /* 0x000fc400078ec0ff */
[----:B------:R-:W-:Y:S02]  /*45b80*/  LOP3.LUT R7, R7, 0xffff, RZ, 0xc0, !PT ;  /* 0x0000ffff07077812 */ /* 0x000fe400078ec0ff */
[----:B------:R-:W-:Y:S02]  /*45b90*/  SHF.R.U32.HI R6, RZ, 0x8, R67 ;  /* 0x00000008ff067819 */ /* 0x000fe40000011643 */
[----:B------:R-:W-:Y:S01]  /*45ba0*/  PRMT R231, R8, 0x3340, R0 ;  /* 0x0000334008e77816 */ /* 0x000fe20000000000 */
[----:B------:R-:W3:Y:S01]  /*45bb0*/  LDL.LU R67, [R1+0x4c] ;  /* 0x00004c0001437983 */ /* 0x000ee20000300800 */
[----:B------:R-:W-:Y:S02]  /*45bc0*/  SHF.R.U32.HI R8, RZ, 0x8, R246 ;  /* 0x00000008ff087819 */ /* 0x000fe400000116f6 */
[----:B------:R-:W-:Y:S01]  /*45bd0*/  LOP3.LUT R246, R248, 0xffff, RZ, 0xc0, !PT ;  /* 0x0000fffff8f67812 */ /* 0x000fe200078ec0ff */
[----:B------:R-:W3:Y:S01]  /*45be0*/  LDL.LU R66, [R1+0x40] ;  /* 0x0000400001427983 */ /* 0x000ee20000300800 */
[----:B------:R-:W-:-:S02]  /*45bf0*/  PRMT R18, R18, 0x3340, R7 ;  /* 0x0000334012127816 */ /* 0x000fc40000000007 */
[----:B------:R-:W-:Y:S01]  /*45c00*/  LOP3.LUT R248, R249, 0xffff, RZ, 0xc0, !PT ;  /* 0x0000fffff9f87812 */ /* 0x000fe200078ec0ff */
[----:B------:R-:W3:Y:S01]  /*45c10*/  LDL.LU R69, [R1+0x44] ;  /* 0x0000440001457983 */ /* 0x000ee20000300800 */
[----:B------:R-:W-:Y:S02]  /*45c20*/  SHF.R.U32.HI R7, RZ, 0x8, R64 ;  /* 0x00000008ff077819 */ /* 0x000fe40000011640 */
[----:B------:R-:W-:Y:S01]  /*45c30*/  SHF.R.U32.HI R249, RZ, 0x8, R62 ;  /* 0x00000008fff97819 */ /* 0x000fe2000001163e */
[----:B------:R-:W3:Y:S01]  /*45c40*/  LDL.LU R64, [R1+0x24c] ;  /* 0x00024c0001407983 */ /* 0x000ee20000300800 */
[----:B------:R-:W-:-:S03]  /*45c50*/  SHF.R.U32.HI R19, RZ, 0x8, R61 ;  /* 0x00000008ff137819 */ /* 0x000fc6000001163d */
[----:B------:R-:W3:Y:S04]  /*45c60*/  LDL.LU R62, [R1+0x244] ;  /* 0x00024400013e7983 */ /* 0x000ee80000300800 */
[----:B------:R-:W3:Y:S01]  /*45c70*/  LDL.LU R54, [R1+0x28] ;  /* 0x0000280001367983 */ /* 0x000ee20000300800 */
[----:B------:R-:W-:-:S03]  /*45c80*/  LOP3.LUT R6, R6, 0xffff, RZ, 0xc0, !PT ;  /* 0x0000ffff06067812 */ /* 0x000fc600078ec0ff */
[----:B------:R-:W3:Y:S04]  /*45c90*/  LDL.LU R55, [R1+0x248] ;  /* 0x0002480001377983 */ /* 0x000ee80000300800 */
[----:B------:R-:W3:Y:S01]  /*45ca0*/  LDL.LU R61, [R1+0x23c] ;  /* 0x00023c00013d7983 */ /* 0x000ee20000300800 */
[----:B------:R-:W-:Y:S02]  /*45cb0*/  PRMT R246, R6, 0x3340, R246 ;  /* 0x0000334006f67816 */ /* 0x000fe400000000f6 */
[----:B------:R-:W-:Y:S02]  /*45cc0*/  SHF.R.U32.HI R6, RZ, 0x8, R63 ;  /* 0x00000008ff067819 */ /* 0x000fe4000001163f */
[----:B------:R-:W3:Y:S04]  /*45cd0*/  LDL.LU R63, [R1+0x64] ;  /* 0x00006400013f7983 */ /* 0x000ee80000300800 */
[----:B------:R-:W3:Y:S04]  /*45ce0*/  LDL.LU R49, [R1+0x78] ;  /* 0x0000780001317983 */ /* 0x000ee80000300800 */
[----:B------:R-:W3:Y:S01]  /*45cf0*/  LDL.LU R57, [R1+0x74] ;  /* 0x0000740001397983 */ /* 0x000ee20000300800 */
[----:B------:R-:W-:-:S02]  /*45d00*/  SHF.R.U32.HI R247, RZ, 0x8, R247 ;  /* 0x00000008fff77819 */ /* 0x000fc400000116f7 */
[----:B------:R-:W-:Y:S02]  /*45d10*/  SHF.R.U32.HI R58, RZ, 0x8, R58 ;  /* 0x00000008ff3a7819 */ /* 0x000fe4000001163a */
[----:B------:R-:W-:Y:S02]  /*45d20*/  PRMT R245, R9, 0x3340, R0 ;  /* 0x0000334009f57816 */ /* 0x000fe40000000000 */
        /* <DEDUP_REMOVED lines=8> */
[----:B------:R-:W-:Y:S02]  /*45db0*/  SHF.R.U32.HI R46, RZ, 0x8, R46 ;  /* 0x00000008ff2e7819 */ /* 0x000fe4000001162e */
[----:B------:R-:W-:-:S02]  /*45dc0*/  SHF.R.U32.HI R48, RZ, 0x8, R48 ;  /* 0x00000008ff307819 */ /* 0x000fc40000011630 */
[----:B------:R-:W-:Y:S02]  /*45dd0*/  PRMT R247, R8, 0x3340, R0 ;  /* 0x0000334008f77816 */ /* 0x000fe40000000000 */
[----:B------:R-:W-:Y:S02]  /*45de0*/  PRMT R249, R249, 0x3340, R7 ;  /* 0x00003340f9f97816 */ /* 0x000fe40000000007 */
[----:B------:R-:W-:Y:S02]  /*45df0*/  PRMT R19, R19, 0x3340, R6 ;  /* 0x0000334013137816 */ /* 0x000fe40000000006 */
[----:B------:R-:W-:Y:S02]  /*45e00*/  PRMT R248, R248, 0x3340, R9 ;  /* 0x00003340f8f87816 */ /* 0x000fe40000000009 */
[----:B------:R-:W-:Y:S02]  /*45e10*/  SHF.R.U32.HI R139, RZ, 0x8, R139 ;  /* 0x00000008ff8b7819 */ /* 0x000fe4000001168b */
[----:B------:R-:W-:-:S02]  /*45e20*/  SHF.R.U32.HI R56, RZ, 0x8, R56 ;  /* 0x00000008ff387819 */ /* 0x000fc40000011638 */
[----:B------:R-:W-:Y:S02]  /*45e30*/  PRMT R161, R58, 0x3340, R161 ;  /* 0x000033403aa17816 */ /* 0x000fe400000000a1 */
[----:B------:R-:W-:Y:S02]  /*45e40*/  LOP3.LUT R46, R46, 0xffff, RZ, 0xc0, !PT ;  /* 0x0000ffff2e2e7812 */ /* 0x000fe400078ec0ff */
[----:B------:R-:W-:Y:S02]  /*45e50*/  LOP3.LUT R48, R48, 0xffff, RZ, 0xc0, !PT ;  /* 0x0000ffff30307812 */ /* 0x000fe400078ec0ff */
[----:B------:R-:W-:Y:S02]  /*45e60*/  LOP3.LUT R10, R10, 0xffff, RZ, 0xc0, !PT ;  /* 0x0000ffff0a0a7812 */ /* 0x000fe400078ec0ff */
[----:B------:R-:W-:Y:S02]  /*45e70*/  LOP3.LUT R139, R139, 0xffff, RZ, 0xc0, !PT ;  /* 0x0000ffff8b8b7812 */ /* 0x000fe400078ec0ff */
[----:B------:R-:W-:-:S02]  /*45e80*/  LOP3.LUT R56, R56, 0xffff, RZ, 0xc0, !PT ;  /* 0x0000ffff38387812 */ /* 0x000fc400078ec0ff */
[----:B------:R-:W-:Y:S02]  /*45e90*/  SHF.R.U32.HI R106, RZ, 0x8, R157 ;  /* 0x00000008ff6a7819 */ /* 0x000fe4000001169d */
[----:B------:R-:W-:Y:S02]  /*45ea0*/  SHF.R.U32.HI R12, RZ, 0x8, R222 ;  /* 0x00000008ff0c7819 */ /* 0x000fe400000116de */
[----:B------:R-:W-:Y:S02]  /*45eb0*/  PRMT R157, R46, 0x3340, R48 ;  /* 0x000033402e9d7816 */ /* 0x000fe40000000030 */
[--C-:B------:R-:W-:Y:S02]  /*45ec0*/  PRMT R222, R10, 0x3340, R0.reuse ;  /* 0x000033400ade7816 */ /* 0x100fe40000000000 */
[----:B------:R-:W-:Y:S02]  /*45ed0*/  PRMT R97, R139, 0x3340, R0 ;  /* 0x000033408b617816 */ /* 0x000fe40000000000 */
[----:B------:R-:W-:-:S02]  /*45ee0*/  SHF.R.U32.HI R51, RZ, 0x8, R51 ;  /* 0x00000008ff337819 */ /* 0x000fc40000011633 */
[----:B------:R-:W-:Y:S02]  /*45ef0*/  PRMT R128, R56, 0x3340, R0 ;  /* 0x0000334038807816 */ /* 0x000fe40000000000 */
[----:B------:R-:W-:Y:S02]  /*45f00*/  SHF.R.U32.HI R139, RZ, 0x8, R30 ;  /* 0x00000008ff8b7819 */ /* 0x000fe4000001161e */
[----:B------:R-:W-:Y:S02]  /*45f10*/  LOP3.LUT R51, R51, 0xffff, RZ, 0xc0, !PT ;  /* 0x0000ffff33337812 */ /* 0x000fe400078ec0ff */
[----:B------:R-:W-:Y:S02]  /*45f20*/  SHF.R.U32.HI R45, RZ, 0x8, R45 ;  /* 0x00000008ff2d7819 */ /* 0x000fe4000001162d */
[----:B------:R-:W-:Y:S02]  /*45f30*/  PRMT R130, R51, 0x3340, R0 ;  /* 0x0000334033827816 */ /* 0x000fe40000000000 */
[----:B------:R-:W-:-:S02]  /*45f40*/  SHF.R.U32.HI R44, RZ, 0x8, R44 ;  /* 0x00000008ff2c7819 */ /* 0x000fc4000001162c */
[----:B------:R-:W-:Y:S02]  /*45f50*/  LOP3.LUT R45, R45, 0xffff, RZ, 0xc0, !PT ;  /* 0x0000ffff2d2d7812 */ /* 0x000fe400078ec0ff */
[----:B------:R-:W-:-:S04]  /*45f60*/  LOP3.LUT R44, R44, 0xffff, RZ, 0xc0, !PT ;  /* 0x0000ffff2c2c7812 */ /* 0x000fc800078ec0ff */
[----:B------:R-:W-:Y:S02]  /*45f70*/  PRMT R154, R44, 0x3340, R45 ;  /* 0x000033402c9a7816 */ /* 0x000fe4000000002d */
[----:B----4-:R-:W-:Y:S02]  /*45f80*/  SHF.R.U32.HI R6, RZ, 0x8, R60 ;  /* 0x00000008ff067819 */ /* 0x010fe4000001163c */
[----:B--2---:R-:W-:Y:S02]  /*45f90*/  SHF.R.U32.HI R7, RZ, 0x8, R65 ;  /* 0x00000008ff077819 */ /* 0x004fe40000011641 */
[----:B------:R-:W2:Y:S01]  /*45fa0*/  LDL.LU R65, [R1+0x254] ;  /* 0x0002540001417983 */ /* 0x000ea20000300800 */
[----:B---3--:R-:W-:-:S03]  /*45fb0*/  SHF.R.U32.HI R8, RZ, 0x8, R68 ;  /* 0x00000008ff087819 */ /* 0x008fc60000011644 */
[----:B------:R-:W3:Y:S01]  /*45fc0*/  LDL.LU R59, [R1+0x70] ;  /* 0x00007000013b7983 */ /* 0x000ee20000300800 */
[----:B------:R-:W-:Y:S02]  /*45fd0*/  LOP3.LUT R6, R6, 0xffff, RZ, 0xc0, !PT ;  /* 0x0000ffff06067812 */ /* 0x000fe400078ec0ff */
[----:B------:R-:W-:Y:S01]  /*45fe0*/  LOP3.LUT R8, R8, 0xffff, RZ, 0xc0, !PT ;  /* 0x0000ffff08087812 */ /* 0x000fe200078ec0ff */
[----:B------:R-:W4:Y:S01]  /*45ff0*/  LDL.LU R58, [R1+0x6c] ;  /* 0x00006c00013a7983 */ /* 0x000f220000300800 */
[----:B------:R-:W-:Y:S02]  /*46000*/  SHF.R.U32.HI R9, RZ, 0x8, R67 ;  /* 0x00000008ff097819 */ /* 0x000fe40000011643 */
[----:B------:R-:W-:Y:S01]  /*46010*/  LOP3.LUT R7, R7, 0xffff, RZ, 0xc0, !PT ;  /* 0x0000ffff07077812 */ /* 0x000fe200078ec0ff */
[----:B------:R-:W2:Y:S01]  /*46020*/  LDL.LU R60, [R1+0x68] ;  /* 0x00006800013c7983 */ /* 0x000ea20000300800 */
[----:B------:R-:W-:Y:S02]  /*46030*/  LOP3.LUT R9, R9, 0xffff, RZ, 0xc0, !PT ;  /* 0x0000ffff09097812 */ /* 0x000fe400078ec0ff */
[----:B------:R-:W-:Y:S01]  /*46040*/  SHF.R.U32.HI R10, RZ, 0x8, R66 ;  /* 0x00000008ff0a7819 */ /* 0x000fe20000011642 */
[----:B------:R-:W2:Y:S01]  /*46050*/  LDL.LU R46, [R1+0x258] ;  /* 0x00025800012e7983 */ /* 0x000ea20000300800 */
[----:B------:R-:W-:-:S02]  /*46060*/  PRMT R68, R6, 0x3340, R8 ;  /* 0x0000334006447816 */ /* 0x000fc40000000008 */
[----:B------:R-:W-:Y:S01]  /*46070*/  PRMT R66, R7, 0x3340, R9 ;  /* 0x0000334007427816 */ /* 0x000fe20000000009 */
[----:B------:R-:W2:Y:S01]  /*46080*/  LDL.LU R47, [R1+0x34] ;  /* 0x00003400012f7983 */ /* 0x000ea20000300800 */
[----:B------:R-:W-:Y:S02]  /*46090*/  SHF.R.U32.HI R64, RZ, 0x8, R64 ;  /* 0x00000008ff407819 */ /* 0x000fe40000011640 */
[----:B------:R-:W-:Y:S02]  /*460a0*/  SHF.R.U32.HI R6, RZ, 0x8, R252 ;  /* 0x00000008ff067819 */ /* 0x000fe400000116fc */
[----:B------:R-:W-:Y:S02]  /*460b0*/  LOP3.LUT R64, R64, 0xffff, RZ, 0xc0, !PT ;  /* 0x0000ffff40407812 */ /* 0x000fe400078ec0ff */
[----:B------:R-:W-:Y:S02]  /*460c0*/  SHF.R.U32.HI R30, RZ, 0x8, R54 ;  /* 0x00000008ff1e7819 */ /* 0x000fe40000011636 */
[----:B------:R-:W-:-:S02]  /*460d0*/  SHF.R.U32.HI R7, RZ, 0x8, R55 ;  /* 0x00000008ff077819 */ /* 0x000fc40000011637 */
[----:B------:R-:W-:Y:S02]  /*460e0*/  SHF.R.U32.HI R8, RZ, 0x8, R61 ;  /* 0x00000008ff087819 */ /* 0x000fe4000001163d */
[----:B------:R-:W2:Y:S01]  /*460f0*/  LDL.LU R61, [R1+0x88] ;  /* 0x00008800013d7983 */ /* 0x000ea20000300800 */
[----:B------:R-:W-:-:S03]  /*46100*/  LOP3.LUT R7, R7, 0xffff, RZ, 0xc0, !PT ;  /* 0x0000ffff07077812 */ /* 0x000fc600078ec0ff */
[----:B------:R-:W2:Y:S04]  /*46110*/  LDL.LU R56, [R1+0x250] ;  /* 0x0002500001387983 */ /* 0x000ea80000300800 */
[----:B------:R-:W2:Y:S01]  /*46120*/  LDL.LU R54, [R1+0x30] ;  /* 0x0000300001367983 */ /* 0x000ea20000300800 */
[----:B------:R-:W-:-:S03]  /*46130*/  PRMT R64, R64, 0x3340, R7 ;  /* 0x0000334040407816 */ /* 0x000fc60000000007 */
[----:B------:R-:W2:Y:S01]  /*46140*/  LDL.LU R55, [R1+0x2c] ;  /* 0x00002c0001377983 */ /* 0x000ea20000300800 */
[----:B------:R-:W-:Y:S02]  /*46150*/  LOP3.LUT R30, R30, 0xffff, RZ, 0xc0, !PT ;  /* 0x0000ffff1e1e7812 */ /* 0x000fe400078ec0ff */
[----:B------:R-:W-:Y:S01]  /*46160*/  LOP3.LUT R6, R6, 0xffff, RZ, 0xc0, !PT ;  /* 0x0000ffff06067812 */ /* 0x000fe200078ec0ff */
[----:B------:R-:W2:Y:S01]  /*46170*/  LDL.LU R52, [R1+0x264] ;  /* 0x0002640001347983 */ /* 0x000ea20000300800 */
[----:B------:R-:W-:-:S03]  /*46180*/  SHF.R.U32.HI R7, RZ, 0x8, R57 ;  /* 0x00000008ff077819 */ /* 0x000fc60000011639 */
[----:B------:R-:W2:Y:S01]  /*46190*/  LDL.LU R51, [R1+0x90] ;  /* 0x0000900001337983 */ /* 0x000ea20000300800 */
[----:B------:R-:W-:-:S03]  /*461a0*/  PRMT R30, R30, 0x3340, R6 ;  /* 0x000033401e1e7816 */ /* 0x000fc60000000006 */
[----:B------:R-:W2:Y:S01]  /*461b0*/  LDL.LU R57, [R1+0x25c] ;  /* 0x00025c0001397983 */ /* 0x000ea20000300800 */
[----:B------:R-:W-:-:S03]  /*461c0*/  SHF.R.U32.HI R6, RZ, 0x8, R49 ;  /* 0x00000008ff067819 */ /* 0x000fc60000011631 */
[----:B------:R-:W2:Y:S04]  /*461d0*/  LDL.LU R42, [R1+0x260] ;  /* 0x00026000012a7983 */ /* 0x000ea80000300800 */
[----:B------:R-:W2:Y:S04]  /*461e0*/  LDL.LU R48, [R1+0x8c] ;  /* 0x00008c0001307983 */ /* 0x000ea80000300800 */
[----:B------:R-:W2:Y:S04]  /*461f0*/  LDL.LU R49, [R1+0x84] ;  /* 0x0000840001317983 */ /* 0x000ea80000300800 */
[----:B------:R-:W2:Y:S04]  /*46200*/  LDL.LU R45, [R1+0xc0] ;  /* 0x0000c000012d7983 */ /* 0x000ea80000300800 */
[----:B------:R-:W2:Y:S04]  /*46210*/  LDL.LU R40, [R1+0xb8] ;  /* 0x0000b80001287983 */ /* 0x000ea80000300800 */
[----:B------:R-:W2:Y:S01]  /*46220*/  LDL.LU R20, [R1+0x288] ;  /* 0x0002880001147983 */ /* 0x000ea20000300800 */
[----:B------:R-:W-:-:S02]  /*46230*/  SHF.R.U32.HI R62, RZ, 0x8, R62 ;  /* 0x00000008ff3e7819 */ /* 0x000fc4000001163e */
[----:B------:R-:W-:Y:S01]  /*46240*/  LOP3.LUT R8, R8, 0xffff, RZ, 0xc0, !PT ;  /* 0x0000ffff08087812 */ /* 0x000fe200078ec0ff */
[----:B------:R-:W2:Y:S01]  /*46250*/  LDL.LU R53, [R1+0xb4] ;  /* 0x0000b40001357983 */ /* 0x000ea20000300800 */
[----:B------:R-:W-:-:S04]  /*46260*/  LOP3.LUT R62, R62, 0xffff, RZ, 0xc0, !PT ;  /* 0x0000ffff3e3e7812 */ /* 0x000fc800078ec0ff */
[----:B------:R-:W-:Y:S02]  /*46270*/  PRMT R62, R62, 0x3340, R8 ;  /* 0x000033403e3e7816 */ /* 0x000fe40000000008 */
[----:B------:R-:W-:Y:S02]  /*46280*/  LOP3.LUT R6, R6, 0xffff, RZ, 0xc0, !PT ;  /* 0x0000ffff06067812 */ /* 0x000fe400078ec0ff */
[----:B------:R-:W-:Y:S02]  /*46290*/  LOP3.LUT R7, R7, 0xffff, RZ, 0xc0, !PT ;  /* 0x0000ffff07077812 */ /* 0x000fe400078ec0ff */
[----:B------:R-:W-:Y:S02]  /*462a0*/  SHF.R.U32.HI R134, RZ, 0x8, R134 ;  /* 0x00000008ff867819 */ /* 0x000fe40000011686 */
[----:B------:R-:W-:Y:S02]  /*462b0*/  SHF.R.U32.HI R41, RZ, 0x8, R41 ;  /* 0x00000008ff297819 */ /* 0x000fe40000011629 */
[----:B------:R-:W-:-:S02]  /*462c0*/  LOP3.LUT R134, R134, 0xffff, RZ, 0xc0, !PT ;  /* 0x0000ffff86867812 */ /* 0x000fc400078ec0ff */
[----:B------:R-:W-:Y:S02]  /*462d0*/  LOP3.LUT R41, R41, 0xffff, RZ, 0xc0, !PT ;  /* 0x0000ffff29297812 */ /* 0x000fe400078ec0ff */
[----:B------:R-:W-:Y:S02]  /*462e0*/  SHF.R.U32.HI R36, RZ, 0x8, R36 ;  /* 0x00000008ff247819 */ /* 0x000fe40000011624 */
[----:B------:R-:W-:Y:S02]  /*462f0*/  SHF.R.U32.HI R103, RZ, 0x8, R103 ;  /* 0x00000008ff677819 */ /* 0x000fe40000011667 */
[----:B------:R-:W-:Y:S02]  /*46300*/  SHF.R.U32.HI R133, RZ, 0x8, R133 ;  /* 0x00000008ff857819 */ /* 0x000fe40000011685 */
[----:B------:R-:W-:Y:S02]  /*46310*/  PRMT R102, R134, 0x3340, R0 ;  /* 0x0000334086667816 */ /* 0x000fe40000000000 */
[----:B------:R-:W-:-:S02]  /*46320*/  SHF.R.U32.HI R33, RZ, 0x8, R33 ;  /* 0x00000008ff217819 */ /* 0x000fc40000011621 */
[----:B------:R-:W-:Y:S02]  /*46330*/  SHF.R.U32.HI R34, RZ, 0x8, R34 ;  /* 0x00000008ff227819 */ /* 0x000fe40000011622 */
[----:B------:R-:W-:Y:S02]  /*46340*/  SHF.R.U32.HI R135, RZ, 0x8, R135 ;  /* 0x00000008ff877819 */ /* 0x000fe40000011687 */
[----:B------:R-:W-:Y:S02]  /*46350*/  SHF.R.U32.HI R50, RZ, 0x8, R50 ;  /* 0x00000008ff327819 */ /* 0x000fe40000011632 */
[----:B------:R-:W-:Y:S02]  /*46360*/  SHF.R.U32.HI R134, RZ, 0x8, R38 ;  /* 0x00000008ff867819 */ /* 0x000fe40000011626 */
[----:B------:R-:W-:Y:S02]  /*46370*/  SHF.R.U32.HI R35, RZ, 0x8, R35 ;  /* 0x00000008ff237819 */ /* 0x000fe40000011623 */
[----:B------:R-:W-:-:S02]  /*46380*/  PRMT R132, R41, 0x3340, R0 ;  /* 0x0000334029847816 */ /* 0x000fc40000000000 */
[----:B------:R-:W-:Y:S02]  /*46390*/  SHF.R.U32.HI R184, RZ, 0x8, R184 ;  /* 0x00000008ffb87819 */ /* 0x000fe400000116b8 */
        /* <DEDUP_REMOVED lines=10> */
[----:B------:R-:W-:-:S02]  /*46440*/  PRMT R184, R103, 0x3340, R133 ;  /* 0x0000334067b87816 */ /* 0x000fc40000000085 */
[----:B------:R-:W-:Y:S02]  /*46450*/  PRMT R240, R34, 0x3340, R36 ;  /* 0x0000334022f07816 */ /* 0x000fe40000000024 */
[--C-:B------:R-:W-:Y:S02]  /*46460*/  PRMT R103, R135, 0x3340, R0.reuse ;  /* 0x0000334087677816 */ /* 0x100fe40000000000 */
[----:B------:R-:W-:Y:S02]  /*46470*/  PRMT R133, R50, 0x3340, R0 ;  /* 0x0000334032857816 */ /* 0x000fe40000000000 */
[----:B------:R-:W-:Y:S02]  /*46480*/  PRMT R150, R33, 0x3340, R35 ;  /* 0x0000334021967816 */ /* 0x000fe40000000023 */
[----:B------:R-:W-:Y:S02]  /*46490*/  SHF.R.U32.HI R135, RZ, 0x8, R39 ;  /* 0x00000008ff877819 */ /* 0x000fe40000011627 */
[----:B---3--:R-:W-:-:S02]  /*464a0*/  SHF.R.U32.HI R8, RZ, 0x8, R59 ;  /* 0x00000008ff087819 */ /* 0x008fc4000001163b */
[----:B----4-:R-:W-:Y:S02]  /*464b0*/  SHF.R.U32.HI R9, RZ, 0x8, R58 ;  /* 0x00000008ff097819 */ /* 0x010fe4000001163a */
[----:B------:R-:W-:Y:S02]  /*464c0*/  LOP3.LUT R8, R8, 0xffff, RZ, 0xc0, !PT ;  /* 0x0000ffff08087812 */ /* 0x000fe400078ec0ff */
[----:B------:R-:W-:Y:S02]  /*464d0*/  LOP3.LUT R9, R9, 0xffff, RZ, 0xc0, !PT ;  /* 0x0000ffff09097812 */ /* 0x000fe400078ec0ff */
[----:B--2---:R-:W-:Y:S02]  /*464e0*/  SHF.R.U32.HI R59, RZ, 0x8, R60 ;  /* 0x00000008ff3b7819 */ /* 0x004fe4000001163c */
[----:B------:R-:W-:Y:S02]  /*464f0*/  PRMT R58, R6, 0x3340, R8 ;  /* 0x00003340063a7816 */ /* 0x000fe40000000008 */
[----:B------:R-:W-:-:S02]  /*46500*/  PRMT R60, R7, 0x3340, R9 ;  /* 0x00003340073c7816 */ /* 0x000fc40000000009 */
[----:B------:R-:W-:Y:S02]  /*46510*/  SHF.R.U32.HI R6, RZ, 0x8, R46 ;  /* 0x00000008ff067819 */ /* 0x000fe4000001162e */
[----:B------:R-:W-:Y:S01]  /*46520*/  SHF.R.U32.HI R7, RZ, 0x8, R47 ;  /* 0x00000008ff077819 */ /* 0x000fe2000001162f */
[----:B------:R-:W2:Y:S01]  /*46530*/  LDL.LU R46, [R1+0xac] ;  /* 0x0000ac00012e7983 */ /* 0x000ea20000300800 */
[----:B------:R-:W-:Y:S02]  /*46540*/  LOP3.LUT R6, R6, 0xffff, RZ, 0xc0, !PT ;  /* 0x0000ffff06067812 */ /* 0x000fe400078ec0ff */
[----:B------:R-:W-:Y:S01]  /*46550*/  LOP3.LUT R7, R7, 0xffff, RZ, 0xc0, !PT ;  /* 0x0000ffff07077812 */ /* 0x000fe200078ec0ff */
[----:B------:R-:W3:Y:S04]  /*46560*/  LDL.LU R47, [R1+0x98] ;  /* 0x00009800012f7983 */ /* 0x000ee80000300800 */
[----:B------:R-:W4:Y:S04]  /*46570*/  LDL.LU R38, [R1+0x28c] ;  /* 0x00028c0001267983 */ /* 0x000f280000300800 */
[----:B------:R-:W3:Y:S04]  /*46580*/  LDL.LU R41, [R1+0xa0] ;  /* 0x0000a00001297983 */ /* 0x000ee80000300800 */
[----:B------:R-:W3:Y:S01]  /*46590*/  LDL.LU R43, [R1+0x280] ;  /* 0x00028000012b7983 */ /* 0x000ee20000300800 */
[----:B------:R-:W-:-:S02]  /*465a0*/  SHF.R.U32.HI R8, RZ, 0x8, R56 ;  /* 0x00000008ff087819 */ /* 0x000fc40000011638 */
[----:B------:R-:W-:Y:S02]  /*465b0*/  SHF.R.U32.HI R54, RZ, 0x8, R54 ;  /* 0x00000008ff367819 */ /* 0x000fe40000011636 */
[----:B------:R-:W-:Y:S02]  /*465c0*/  LOP3.LUT R8, R8, 0xffff, RZ, 0xc0, !PT ;  /* 0x0000ffff08087812 */ /* 0x000fe400078ec0ff */
[----:B------:R-:W-:Y:S02]  /*465d0*/  LOP3.LUT R54, R54, 0xffff, RZ, 0xc0, !PT ;  /* 0x0000ffff36367812 */ /* 0x000fe400078ec0ff */
[----:B------:R-:W-:Y:S02]  /*465e0*/  PRMT R56, R6, 0x3340, R8 ;  /* 0x0000334006387816 */ /* 0x000fe40000000008 */
[----:B------:R-:W-:Y:S02]  /*465f0*/  PRMT R54, R7, 0x3340, R54 ;  /* 0x0000334007367816 */ /* 0x000fe40000000036 */
[----:B------:R-:W-:-:S02]  /*46600*/  SHF.R.U32.HI R6, RZ, 0x8, R52 ;  /* 0x00000008ff067819 */ /* 0x000fc40000011634 */
[----:B------:R-:W-:Y:S02]  /*46610*/  SHF.R.U32.HI R51, RZ, 0x8, R51 ;  /* 0x00000008ff337819 */ /* 0x000fe40000011633 */
[----:B------:R-:W-:Y:S02]  /*46620*/  LOP3.LUT R6, R6, 0xffff, RZ, 0xc0, !PT ;  /* 0x0000ffff06067812 */ /* 0x000fe400078ec0ff */
[----:B------:R-:W-:Y:S02]  /*46630*/  SHF.R.U32.HI R7, RZ, 0x8, R42 ;  /* 0x00000008ff077819 */ /* 0x000fe4000001162a */
[----:B------:R-:W3:Y:S01]  /*46640*/  LDL.LU R42, [R1+0x9c] ;  /* 0x00009c00012a7983 */ /* 0x000ee20000300800 */
[----:B------:R-:W-:-:S03]  /*46650*/  SHF.R.U32.HI R8, RZ, 0x8, R48 ;  /* 0x00000008ff087819 */ /* 0x000fc60000011630 */
[----:B------:R-:W3:Y:S01]  /*46660*/  LDL.LU R48, [R1+0x274] ;  /* 0x0002740001307983 */ /* 0x000ee20000300800 */
[----:B------:R-:W-:Y:S02]  /*46670*/  LOP3.LUT R7, R7, 0xffff, RZ, 0xc0, !PT ;  /* 0x0000ffff07077812 */ /* 0x000fe400078ec0ff */
[----:B------:R-:W-:Y:S02]  /*46680*/  SHF.R.U32.HI R9, RZ, 0x8, R49 ;  /* 0x00000008ff097819 */ /* 0x000fe40000011631 */
[----:B------:R-:W3:Y:S01]  /*46690*/  LDL.LU R49, [R1+0x94] ;  /* 0x0000940001317983 */ /* 0x000ee20000300800 */
[----:B------:R-:W-:Y:S02]  /*466a0*/  LOP3.LUT R51, R51, 0xffff, RZ, 0xc0, !PT ;  /* 0x0000ffff33337812 */ /* 0x000fe400078ec0ff */
[----:B------:R-:W-:Y:S01]  /*466b0*/  LOP3.LUT R8, R8, 0xffff, RZ, 0xc0, !PT ;  /* 0x0000ffff08087812 */ /* 0x000fe200078ec0ff */
[----:B------:R-:W3:Y:S01]  /*466c0*/  LDL.LU R44, [R1+0x270] ;  /* 0x00027000012c7983 */ /* 0x000ee20000300800 */
[----:B------:R-:W-:-:S03]  /*466d0*/  PRMT R50, R6, 0x3340, R7 ;  /* 0x0000334006327816 */ /* 0x000fc60000000007 */
[----:B------:R-:W3:Y:S01]  /*466e0*/  LDL.LU R36, [R1+0x26c] ;  /* 0x00026c0001247983 */ /* 0x000ee20000300800 */
[----:B------:R-:W-:-:S03]  /*466f0*/  SHF.R.U32.HI R6, RZ, 0x8, R45 ;  /* 0x00000008ff067819 */ /* 0x000fc6000001162d */
[----:B------:R-:W3:Y:S01]  /*46700*/  LDL.LU R33, [R1+0xd4] ;  /* 0x0000d40001217983 */ /* 0x000ee20000300800 */
[----:B------:R-:W-:Y:S02]  /*46710*/  PRMT R51, R51, 0x3340, R8 ;  /* 0x0000334033337816 */ /* 0x000fe40000000008 */
[----:B------:R-:W-:Y:S01]  /*46720*/  SHF.R.U32.HI R7, RZ, 0x8, R40 ;  /* 0x00000008ff077819 */ /* 0x000fe20000011628 */
[----:B------:R-:W3:Y:S01]  /*46730*/  LDL.LU R39, [R1+0xd0] ;  /* 0x0000d00001277983 */ /* 0x000ee20000300800 */
[----:B------:R-:W-:-:S03]  /*46740*/  SHF.R.U32.HI R8, RZ, 0x8, R20 ;  /* 0x00000008ff087819 */ /* 0x000fc60000011614 */
[----:B------:R-:W3:Y:S04]  /*46750*/  LDL.LU R45, [R1+0xcc] ;  /* 0x0000cc00012d7983 */ /* 0x000ee80000300800 */
[----:B------:R-:W3:Y:S04]  /*46760*/  LDL.LU R40, [R1+0x268] ;  /* 0x0002680001287983 */ /* 0x000ee80000300800 */
[----:B------:R-:W3:Y:S01]  /*46770*/  LDL.LU R20, [R1+0xa8] ;  /* 0x0000a80001147983 */ /* 0x000ee20000300800 */
[----:B------:R-:W-:-:S04]  /*46780*/  LOP3.LUT R9, R9, 0xffff, RZ, 0xc0, !PT ;  /* 0x0000ffff09097812 */ /* 0x000fc800078ec0ff */
[----:B------:R-:W-:Y:S02]  /*46790*/  PRMT R52, R9, 0x3340, R0 ;  /* 0x0000334009347816 */ /* 0x000fe40000000000 */
[----:B------:R-:W-:Y:S02]  /*467a0*/  SHF.R.U32.HI R9, RZ, 0x8, R53 ;  /* 0x00000008ff097819 */ /* 0x000fe40000011635 */
[----:B------:R-:W-:Y:S02]  /*467b0*/  LOP3.LUT R10, R10, 0xffff, RZ, 0xc0, !PT ;  /* 0x0000ffff0a0a7812 */ /* 0x000fe400078ec0ff */
[----:B------:R-:W-:Y:S02]  /*467c0*/  LOP3.LUT R8, R8, 0xffff, RZ, 0xc0, !PT ;  /* 0x0000ffff08087812 */ /* 0x000fe400078ec0ff */
[----:B------:R-:W-:Y:S02]  /*467d0*/  LOP3.LUT R6, R6, 0xffff, RZ, 0xc0, !PT ;  /* 0x0000ffff06067812 */ /* 0x000fe400078ec0ff */
[----:B------:R-:W-:-:S02]  /*467e0*/  LOP3.LUT R9, R9, 0xffff, RZ, 0xc0, !PT ;  /* 0x0000ffff09097812 */ /* 0x000fc400078ec0ff */
[--C-:B------:R-:W-:Y:S02]  /*467f0*/  PRMT R67, R10, 0x3340, R0.reuse ;  /* 0x000033400a437816 */ /* 0x100fe40000000000 */
[----:B------:R-:W-:Y:S02]  /*46800*/  PRMT R53, R8, 0x3340, R0 ;  /* 0x0000334008357816 */ /* 0x000fe40000000000 */
[----:B------:R-:W-:Y:S02]  /*46810*/  SHF.R.U32.HI R146, RZ, 0x8, R28 ;  /* 0x00000008ff927819 */ /* 0x000fe4000001161c */
[----:B------:R-:W3:Y:S01]  /*46820*/  LDL.LU R28, [R1+0xbc] ;  /* 0x0000bc00011c7983 */ /* 0x000ee20000300800 */
[----:B------:R-:W-:-:S03]  /*46830*/  LOP3.LUT R7, R7, 0xffff, RZ, 0xc0, !PT ;  /* 0x0000ffff07077812 */ /* 0x000fc600078ec0ff */
[----:B------:R-:W3:Y:S01]  /*46840*/  LDL.LU R32, [R1+0x80] ;  /* 0x0000800001207983 */ /* 0x000ee20000300800 */
[----:B------:R-:W-:-:S03]  /*46850*/  SHF.R.U32.HI R137, RZ, 0x8, R37 ;  /* 0x00000008ff897819 */ /* 0x000fc60000011625 */
[----:B------:R-:W3:Y:S01]  /*46860*/  LDL.LU R35, [R1+0xb0] ;  /* 0x0000b00001237983 */ /* 0x000ee20000300800 */
[----:B--2---:R-:W-:Y:S02]  /*46870*/  SHF.R.U32.HI R10, RZ, 0x8, R46 ;  /* 0x00000008ff0a7819 */ /* 0x004fe4000001162e */
[----:B------:R-:W-:Y:S02]  /*46880*/  PRMT R46, R6, 0x3340, R9 ;  /* 0x00003340062e7816 */ /* 0x000fe40000000009 */
[----:B------:R-:W-:Y:S02]  /*46890*/  LOP3.LUT R10, R10, 0xffff, RZ, 0xc0, !PT ;  /* 0x0000ffff0a0a7812 */ /* 0x000fe400078ec0ff */
[----:B----4-:R-:W-:Y:S02]  /*468a0*/  SHF.R.U32.HI R6, RZ, 0x8, R38 ;  /* 0x00000008ff067819 */ /* 0x010fe40000011626 */
[----:B------:R-:W-:Y:S02]  /*468b0*/  PRMT R37, R7, 0x3340, R10 ;  /* 0x0000334007257816 */ /* 0x000fe4000000000a */
[----:B------:R-:W-:-:S02]  /*468c0*/  LOP3.LUT R6, R6, 0xffff, RZ, 0xc0, !PT ;  /* 0x0000ffff06067812 */ /* 0x000fc400078ec0ff */
[----:B---3--:R-:W-:-:S04]  /*468d0*/  SHF.R.U32.HI R8, RZ, 0x8, R43 ;  /* 0x00000008ff087819 */ /* 0x008fc8000001162b */
[----:B------:R-:W-:Y:S02]  /*468e0*/  LOP3.LUT R8, R8, 0xffff, RZ, 0xc0, !PT ;  /* 0x0000ffff08087812 */ /* 0x000fe400078ec0ff */
[----:B------:R-:W-:Y:S02]  /*468f0*/  SHF.R.U32.HI R7, RZ, 0x8, R41 ;  /* 0x00000008ff077819 */ /* 0x000fe40000011629 */
[----:B------:R-:W-:Y:S02]  /*46900*/  SHF.R.U32.HI R9, RZ, 0x8, R42 ;  /* 0x00000008ff097819 */ /* 0x000fe4000001162a */
[----:B------:R-:W2:Y:S01]  /*46910*/  LDL.LU R42, [R1+0x2a0] ;  /* 0x0002a000012a7983 */ /* 0x000ea20000300800 */
[----:B------:R-:W-:-:S03]  /*46920*/  SHF.R.U32.HI R10, RZ, 0x8, R48 ;  /* 0x00000008ff0a7819 */ /* 0x000fc60000011630 */
[----:B------:R-:W3:Y:S01]  /*46930*/  LDL.LU R38, [R1+0x7c] ;  /* 0x00007c0001267983 */ /* 0x000ee20000300800 */
[----:B------:R-:W-:-:S03]  /*46940*/  PRMT R48, R6, 0x3340, R8 ;  /* 0x0000334006307816 */ /* 0x000fc60000000008 */
[----:B------:R-:W4:Y:S01]  /*46950*/  LDL.LU R41, [R1+0xa4] ;  /* 0x0000a40001297983 */ /* 0x000f220000300800 */
[----:B------:R-:W-:Y:S02]  /*46960*/  SHF.R.U32.HI R6, RZ, 0x8, R36 ;  /* 0x00000008ff067819 */ /* 0x000fe40000011624 */
[----:B------:R-:W-:Y:S02]  /*46970*/  SHF.R.U32.HI R36, RZ, 0x8, R33 ;  /* 0x00000008ff247819 */ /* 0x000fe40000011621 */
[----:B------:R-:W-:Y:S02]  /*46980*/  SHF.R.U32.HI R8, RZ, 0x8, R45 ;  /* 0x00000008ff087819 */ /* 0x000fe4000001162d */
[----:B------:R-:W-:Y:S02]  /*46990*/  SHF.R.U32.HI R45, RZ, 0x8, R20 ;  /* 0x00000008ff2d7819 */ /* 0x000fe40000011614 */
[----:B------:R-:W2:Y:S04]  /*469a0*/  LDL.LU R20, [R1+0x2a8] ;  /* 0x0002a80001147983 */ /* 0x000ea80000300800 */
[----:B------:R-:W4:Y:S04]  /*469b0*/  LDL.LU R31, [R1+0x2a4] ;  /* 0x0002a400011f7983 */ /* 0x000f280000300800 */
[----:B------:R-:W2:Y:S04]  /*469c0*/  LDL.LU R34, [R1+0x294] ;  /* 0x0002940001227983 */ /* 0x000ea80000300800 */
[----:B------:R-:W2:Y:S01]  /*469d0*/  LDL.LU R33, [R1+0x290] ;  /* 0x0002900001217983 */ /* 0x000ea20000300800 */
        /* <DEDUP_REMOVED lines=8> */
[----:B------:R-:W-:Y:S01]  /*46a60*/  SHF.R.U32.HI R44, RZ, 0x8, R44 ;  /* 0x00000008ff2c7819 */ /* 0x000fe2000001162c */
[----:B------:R-:W2:Y:S01]  /*46a70*/  LDL.LU R40, [R1+0x27c] ;  /* 0x00027c0001287983 */ /* 0x000ea20000300800 */
[----:B------:R-:W-:Y:S02]  /*46a80*/  SHF.R.U32.HI R7, RZ, 0x8, R39 ;  /* 0x00000008ff077819 */ /* 0x000fe40000011627 */
[----:B------:R-:W-:Y:S01]  /*46a90*/  LOP3.LUT R36, R36, 0xffff, RZ, 0xc0, !PT ;  /* 0x0000ffff24247812 */ /* 0x000fe200078ec0ff */
[----:B------:R-:W2:Y:S01]  /*46aa0*/  LDL.LU R39, [R1+0x284] ;  /* 0x0002840001277983 */ /* 0x000ea20000300800 */
        /* <DEDUP_REMOVED lines=15> */
[----:B------:R-:W-:-:S02]  /*46ba0*/  SHF.R.U32.HI R218, RZ, 0x8, R17 ;  /* 0x00000008ffda7819 */ /* 0x000fc40000011611 */
[----:B------:R-:W-:Y:S01]  /*46bb0*/  LOP3.LUT R7, R7, 0xffff, RZ, 0xc0, !PT ;  /* 0x0000ffff07077812 */ /* 0x000fe200078ec0ff */
[----:B------:R-:W2:Y:S01]  /*46bc0*/  LDL.LU R17, [R1+0x2b0] ;  /* 0x0002b00001117983 */ /* 0x000ea20000300800 */
[----:B------:R-:W-:Y:S02]  /*46bd0*/  SHF.R.U32.HI R94, RZ, 0x8, R142 ;  /* 0x00000008ff5e7819 */ /* 0x000fe4000001168e */
[----:B------:R-:W-:Y:S01]  /*46be0*/  SHF.R.U32.HI R142, RZ, 0x8, R25 ;  /* 0x00000008ff8e7819 */ /* 0x000fe20000011619 */
[----:B------:R-:W2:Y:S01]  /*46bf0*/  LDL.LU R32, [R1+0x200] ;  /* 0x0002000001207983 */ /* 0x000ea20000300800 */
[----:B------:R-:W-:Y:S02]  /*46c00*/  PRMT R25, R6, 0x3340, R8 ;  /* 0x0000334006197816 */ /* 0x000fe40000000008 */
[----:B---3--:R-:W-:Y:S02]  /*46c10*/  SHF.R.U32.HI R9, RZ, 0x8, R38 ;  /* 0x00000008ff097819 */ /* 0x008fe40000011626 */
[----:B------:R-:W3:Y:S02]  /*46c20*/  LDL.LU R38, [R1+0x2ac] ;  /* 0x0002ac0001267983 */ /* 0x000ee40000300800 */
[----:B------:R-:W-:-:S02]  /*46c30*/  LOP3.LUT R9, R9, 0xffff, RZ, 0xc0, !PT ;  /* 0x0000ffff09097812 */ /* 0x000fc400078ec0ff */
[----:B------:R-:W3:Y:S02]  /*46c40*/  LDL.LU R35, [R1+0xc4] ;  /* 0x0000c40001237983 */ /* 0x000ee40000300800 */
[----:B------:R-:W-:Y:S02]  /*46c50*/  PRMT R24, R7, 0x3340, R9 ;  /* 0x0000334007187816 */ /* 0x000fe40000000009 */
[----:B----4-:R-:W-:Y:S02]  /*46c60*/  SHF.R.U32.HI R21, RZ, 0x8, R31 ;  /* 0x00000008ff157819 */ /* 0x010fe4000001161f */
[----:B--2---:R-:W-:Y:S02]  /*46c70*/  SHF.R.U32.HI R6, RZ, 0x8, R34 ;  /* 0x00000008ff067819 */ /* 0x004fe40000011622 */
[----:B------:R-:W2:Y:S01]  /*46c80*/  LDL.LU R34, [R1+0x298] ;  /* 0x0002980001227983 */ /* 0x000ea20000300800 */
[----:B------:R-:W-:-:S03]  /*46c90*/  SHF.R.U32.HI R7, RZ, 0x8, R33 ;  /* 0x00000008ff077819 */ /* 0x000fc60000011621 */
[----:B------:R-:W4:Y:S04]  /*46ca0*/  LDL.LU R33, [R1+0x2b8] ;  /* 0x0002b80001217983 */ /* 0x000f280000300800 */
[----:B------:R-:W3:Y:S01]  /*46cb0*/  LDL.LU R31, [R1+0x2bc] ;  /* 0x0002bc00011f7983 */ /* 0x000ee20000300800 */
[----:B------:R-:W-:Y:S02]  /*46cc0*/  SHF.R.U32.HI R14, RZ, 0x8, R14 ;  /* 0x00000008ff0e7819 */ /* 0x000fe4000001160e */
        /* <DEDUP_REMOVED lines=8> */
[----:B------:R-:W-:-:S02]  /*46d50*/  SHF.R.U32.HI R141, RZ, 0x8, R22 ;  /* 0x00000008ff8d7819 */ /* 0x000fc40000011616 */
[----:B------:R-:W-:Y:S02]  /*46d60*/  LOP3.LUT R218, R218, 0xffff, RZ, 0xc0, !PT ;  /* 0x0000ffffdada7812 */ /* 0x000fe400078ec0ff */
[----:B------:R-:W-:Y:S02]  /*46d70*/  PRMT R20, R20, 0x3340, R6 ;  /* 0x0000334014147816 */ /* 0x000fe40000000006 */
[----:B------:R-:W-:Y:S02]  /*46d80*/  PRMT R219, R14, 0x3340, R16 ;  /* 0x000033400edb7816 */ /* 0x000fe40000000010 */
[----:B------:R-:W-:Y:S02]  /*46d90*/  PRMT R218, R15, 0x3340, R218 ;  /* 0x000033400fda7816 */ /* 0x000fe400000000da */
[----:B------:R-:W-:Y:S02]  /*46da0*/  SHF.R.U32.HI R22, RZ, 0x8, R28 ;  /* 0x00000008ff167819 */ /* 0x000fe4000001161c */
[----:B------:R-:W2:Y:S04]  /*46db0*/  LDL.LU R28, [R1+0x2c0] ;  /* 0x0002c000011c7983 */ /* 0x000ea80000300800 */
[----:B------:R-:W2:Y:S04]  /*46dc0*/  LDL.LU R29, [R1+0x2c4] ;  /* 0x0002c400011d7983 */ /* 0x000ea80000300800 */
[----:B------:R-:W2:Y:S01]  /*46dd0*/  LDL.LU R14, [R1+0x2cc] ;  /* 0x0002cc00010e7983 */ /* 0x000ea20000300800 */
[----:B------:R-:W-:-:S03]  /*46de0*/  SHF.R.U32.HI R6, RZ, 0x8, R32 ;  /* 0x00000008ff067819 */ /* 0x000fc60000011620 */
[----:B------:R-:W2:Y:S01]  /*46df0*/  LDL.LU R15, [R1+0x204] ;  /* 0x00020400010f7983 */ /* 0x000ea20000300800 */
[----:B------:R-:W-:Y:S02]  /*46e00*/  SHF.R.U32.HI R16, RZ, 0x8, R4 ;  /* 0x00000008ff107819 */ /* 0x000fe40000011604 */
[----:B---3--:R-:W-:Y:S02]  /*46e10*/  SHF.R.U32.HI R32, RZ, 0x8, R31 ;  /* 0x00000008ff207819 */ /* 0x008fe4000001161f */
[----:B------:R-:W-:Y:S02]  /*46e20*/  SHF.R.U32.HI R31, RZ, 0x8, R2 ;  /* 0x00000008ff1f7819 */ /* 0x000fe40000011602 */
[----:B------:R-:W3:Y:S04]  /*46e30*/  LDL.LU R2, [R1+0x2128] ;  /* 0x0021280001027983 */ /* 0x000ee80000300800 */
[----:B------:R-:W4:Y:S01]  /*46e40*/  LDL.LU R4, [R1+0x2124] ;  /* 0x0021240001047983 */ /* 0x000f220000300800 */
[----:B------:R-:W-:-:S02]  /*46e50*/  LOP3.LUT R21, R21, 0xffff, RZ, 0xc0, !PT ;  /* 0x0000ffff15157812 */ /* 0x000fc400078ec0ff */
[----:B------:R-:W-:-:S04]  /*46e60*/  LOP3.LUT R7, R7, 0xffff, RZ, 0xc0, !PT ;  /* 0x0000ffff07077812 */ /* 0x000fc800078ec0ff */
[----:B------:R-:W-:Y:S02]  /*46e70*/  PRMT R21, R21, 0x3340, R7 ;  /* 0x0000334015157816 */ /* 0x000fe40000000007 */
[----:B------:R-:W-:Y:S02]  /*46e80*/  SHF.R.U32.HI R7, RZ, 0x8, R17 ;  /* 0x00000008ff077819 */ /* 0x000fe40000011611 */
[----:B------:R-:W-:-:S04]  /*46e90*/  LOP3.LUT R12, R12, 0xffff, RZ, 0xc0, !PT ;  /* 0x0000ffff0c0c7812 */ /* 0x000fc800078ec0ff */
[----:B------:R-:W-:Y:S02]  /*46ea0*/  PRMT R223, R12, 0x3340, R0 ;  /* 0x000033400cdf7816 */ /* 0x000fe40000000000 */
[----:B---3--:R-:W-:Y:S02]  /*46eb0*/  SHF.R.U32.HI R17, RZ, 0x8, R2 ;  /* 0x00000008ff117819 */ /* 0x008fe40000011602 */
[----:B------:R-:W3:Y:S01]  /*46ec0*/  LDL.LU R2, [R1+0x2120] ;  /* 0x0021200001027983 */ /* 0x000ee20000300800 */
[----:B----4-:R-:W-:-:S03]  /*46ed0*/  SHF.R.U32.HI R12, RZ, 0x8, R4 ;  /* 0x00000008ff0c7819 */ /* 0x010fc60000011604 */
[----:B------:R-:W4:Y:S01]  /*46ee0*/  LDL.LU R4, [R1+0x211c] ;  /* 0x00211c0001047983 */ /* 0x000f220000300800 */
[----:B------:R-:W-:-:S04]  /*46ef0*/  SHF.R.U32.HI R13, RZ, 0x8, R13 ;  /* 0x00000008ff0d7819 */ /* 0x000fc8000001160d */
[----:B------:R-:W-:-:S04]  /*46f00*/  LOP3.LUT R13, R13, 0xffff, RZ, 0xc0, !PT ;  /* 0x0000ffff0d0d7812 */ /* 0x000fc800078ec0ff */
[----:B------:R-:W-:Y:S02]  /*46f10*/  PRMT R225, R13, 0x3340, R0 ;  /* 0x000033400de17816 */ /* 0x000fe40000000000 */
        /* <DEDUP_REMOVED lines=9> */
[----:B------:R-:W-:Y:S02]  /*46fb0*/  SHF.R.U32.HI R11, RZ, 0x8, R221 ;  /* 0x00000008ff0b7819 */ /* 0x000fe400000116dd */
[----:B---3--:R-:W-:Y:S02]  /*46fc0*/  SHF.R.U32.HI R13, RZ, 0x8, R2 ;  /* 0x00000008ff0d7819 */ /* 0x008fe40000011602 */
[----:B------:R-:W3:Y:S01]  /*46fd0*/  LDL.LU R2, [R1+0x2118] ;  /* 0x0021180001027983 */ /* 0x000ee20000300800 */
[----:B----4-:R-:W-:-:S03]  /*46fe0*/  SHF.R.U32.HI R9, RZ, 0x8, R4 ;  /* 0x00000008ff097819 */ /* 0x010fc60000011604 */
[----:B------:R-:W4:Y:S04]  /*46ff0*/  LDL.LU R221, [R1+0x2114] ;  /* 0x0021140001dd7983 */ /* 0x000f280000300800 */
[----:B------:R-:W2:Y:S01]  /*47000*/  LDL.LU R4, [R1+0x2110] ;  /* 0x0021100001047983 */ /* 0x000ea20000300800 */
[----:B------:R-:W-:-:S04]  /*47010*/  LOP3.LUT R10, R10, 0xffff, RZ, 0xc0, !PT ;  /* 0x0000ffff0a0a7812 */ /* 0x000fc800078ec0ff */
[----:B------:R-:W-:Y:S02]  /*47020*/  PRMT R49, R10, 0x3340, R0 ;  /* 0x000033400a317816 */ /* 0x000fe40000000000 */
[----:B------:R-:W-:Y:S02]  /*47030*/  SHF.R.U32.HI R23, RZ, 0x8, R23 ;  /* 0x00000008ff177819 */ /* 0x000fe40000011617 */
[----:B------:R-:W-:Y:S02]  /*47040*/  LOP3.LUT R22, R22, 0xffff, RZ, 0xc0, !PT ;  /* 0x0000ffff16167812 */ /* 0x000fe400078ec0ff */
[----:B------:R-:W-:Y:S02]  /*47050*/  LOP3.LUT R7, R7, 0xffff, RZ, 0xc0, !PT ;  /* 0x0000ffff07077812 */ /* 0x000fe400078ec0ff */
[----:B------:R-:W-:Y:S02]  /*47060*/  LOP3.LUT R23, R23, 0xffff, RZ, 0xc0, !PT ;  /* 0x0000ffff17177812 */ /* 0x000fe400078ec0ff */
[----:B------:R-:W-:-:S02]  /*47070*/  LOP3.LUT R6, R6, 0xffff, RZ, 0xc0, !PT ;  /* 0x0000ffff06067812 */ /* 0x000fc400078ec0ff */
[----:B------:R-:W-:Y:S02]  /*47080*/  PRMT R22, R22, 0x3340, R7 ;  /* 0x0000334016167816 */ /* 0x000fe40000000007 */
[----:B------:R-:W-:Y:S02]  /*47090*/  SHF.R.U32.HI R8, RZ, 0x8, R243 ;  /* 0x00000008ff087819 */ /* 0x000fe400000116f3 */
[----:B------:R-:W-:Y:S02]  /*470a0*/  PRMT R23, R23, 0x3340, R6 ;  /* 0x0000334017177816 */ /* 0x000fe40000000006 */
[----:B---3--:R-:W-:Y:S02]  /*470b0*/  SHF.R.U32.HI R10, RZ, 0x8, R2 ;  /* 0x00000008ff0a7819 */ /* 0x008fe40000011602 */
[----:B------:R-:W3:Y:S01]  /*470c0*/  LDL.LU R2, [R1+0x210c] ;  /* 0x00210c0001027983 */ /* 0x000ee20000300800 */
[----:B----4-:R-:W-:-:S03]  /*470d0*/  SHF.R.U32.HI R7, RZ, 0x8, R221 ;  /* 0x00000008ff077819 */ /* 0x010fc600000116dd */
[----:B------:R-:W4:Y:S01]  /*470e0*/  LDL.LU R243, [R1+0x2108] ;  /* 0x0021080001f37983 */ /* 0x000f220000300800 */
[----:B--2---:R-:W-:-:S03]  /*470f0*/  SHF.R.U32.HI R6, RZ, 0x8, R4 ;  /* 0x00000008ff067819 */ /* 0x004fc60000011604 */
[----:B------:R-:W2:Y:S04]  /*47100*/  LDL.LU R221, [R1+0x2104] ;  /* 0x0021040001dd7983 */ /* 0x000ea80000300800 */
[----:B------:R-:W4:Y:S01]  /*47110*/  LDL.LU R4, [R1+0x2100] ;  /* 0x0021000001047983 */ /* 0x000f220000300800 */
[----:B------:R-:W-:-:S04]  /*47120*/  SHF.R.U32.HI R252, RZ, 0x8, R3 ;  /* 0x00000008fffc7819 */ /* 0x000fc80000011603 */
[----:B------:R-:W-:-:S04]  /*47130*/  LOP3.LUT R3, R252, 0xffff, RZ, 0xc0, !PT ;  /* 0x0000fffffc037812 */ /* 0x000fc800078ec0ff */
[----:B------:R-:W-:Y:S02]  /*47140*/  PRMT R3, R3, 0x3340, R0 ;  /* 0x0000334003037816 */ /* 0x000fe40000000000 */
[----:B------:R-:W-:Y:S02]  /*47150*/  SHF.R.U32.HI R5, RZ, 0x8, R5 ;  /* 0x00000008ff057819 */ /* 0x000fe40000011605 */
[----:B------:R-:W-:Y:S02]  /*47160*/  SHF.R.U32.HI R71, RZ, 0x8, R71 ;  /* 0x00000008ff477819 */ /* 0x000fe40000011647 */
[----:B------:R-:W-:Y:S02]  /*47170*/  LOP3.LUT R5, R5, 0xffff, RZ, 0xc0, !PT ;  /* 0x0000ffff05057812 */ /* 0x000fe400078ec0ff */
[----:B------:R-:W-:Y:S02]  /*47180*/  LOP3.LUT R71, R71, 0xffff, RZ, 0xc0, !PT ;  /* 0x0000ffff47477812 */ /* 0x000fe400078ec0ff */
[----:B------:R-:W-:-:S02]  /*47190*/  LOP3.LUT R72, R72, 0xffff, RZ, 0xc0, !PT ;  /* 0x0000ffff48487812 */ /* 0x000fc400078ec0ff */
[--C-:B------:R-:W-:Y:S02]  /*471a0*/  PRMT R5, R5, 0x3340, R0.reuse ;  /* 0x0000334005057816 */ /* 0x100fe40000000000 */
[--C-:B------:R-:W-:Y:S02]  /*471b0*/  PRMT R71, R71, 0x3340, R0.reuse ;  /* 0x0000334047477816 */ /* 0x100fe40000000000 */
[----:B------:R-:W-:Y:S02]  /*471c0*/  PRMT R72, R72, 0x3340, R0 ;  /* 0x0000334048487816 */ /* 0x000fe40000000000 */
[----:B------:R-:W-:Y:S02]  /*471d0*/  LOP3.LUT R75, R75, 0xffff, RZ, 0xc0, !PT ;  /* 0x0000ffff4b4b7812 */ /* 0x000fe400078ec0ff */
[----:B------:R-:W-:Y:S02]  /*471e0*/  PRMT R217, R217, 0x5410, R70 ;  /* 0x00005410d9d97816 */ /* 0x000fe40000000046 */
[----:B------:R-:W-:-:S02]  /*471f0*/  PRMT R70, R216, 0x5410, R71 ;  /* 0x00005410d8467816 */ /* 0x000fc40000000047 */
[----:B------:R-:W-:Y:S02]  /*47200*/  PRMT R72, R215, 0x5410, R72 ;  /* 0x00005410d7487816 */ /* 0x000fe40000000048 */
[--C-:B------:R-:W-:Y:S02]  /*47210*/  PRMT R74, R74, 0x3340, R0.reuse ;  /* 0x000033404a4a7816 */ /* 0x100fe40000000000 */
[----:B------:R-:W-:Y:S02]  /*47220*/  PRMT R75, R75, 0x3340, R0 ;  /* 0x000033404b4b7816 */ /* 0x000fe40000000000 */
[----:B------:R-:W-:Y:S02]  /*47230*/  PRMT R71, R214, 0x5410, R73 ;  /* 0x00005410d6477816 */ /* 0x000fe40000000049 */
[----:B------:R-:W-:Y:S02]  /*47240*/  SHF.R.U32.HI R80, RZ, 0x8, R80 ;  /* 0x00000008ff507819 */ /* 0x000fe40000011650 */
[----:B------:R-:W-:-:S02]  /*47250*/  PRMT R76, R76, 0x3340, R0 ;  /* 0x000033404c4c7816 */ /* 0x000fc40000000000 */
[--C-:B------:R-:W-:Y:S02]  /*47260*/  PRMT R77, R77, 0x3340, R0.reuse ;  /* 0x000033404d4d7816 */ /* 0x100fe40000000000 */
[--C-:B------:R-:W-:Y:S02]  /*47270*/  PRMT R78, R78, 0x3340, R0.reuse ;  /* 0x000033404e4e7816 */ /* 0x100fe40000000000 */
[----:B------:R-:W-:Y:S02]  /*47280*/  LOP3.LUT R80, R80, 0xffff, RZ, 0xc0, !PT ;  /* 0x0000ffff50507812 */ /* 0x000fe400078ec0ff */
[----:B------:R-:W-:Y:S02]  /*47290*/  LOP3.LUT R81, R81, 0xffff, RZ, 0xc0, !PT ;  /* 0x0000ffff51517812 */ /* 0x000fe400078ec0ff */
[--C-:B------:R-:W-:Y:S02]  /*472a0*/  PRMT R80, R80, 0x3340, R0.reuse ;  /* 0x0000334050507816 */ /* 0x100fe40000000000 */
[----:B------:R-:W-:-:S02]  /*472b0*/  PRMT R81, R81, 0x3340, R0 ;  /* 0x0000334051517816 */ /* 0x000fc40000000000 */
[----:B------:R-:W-:Y:S02]  /*472c0*/  LOP3.LUT R84, R84, 0xffff, RZ, 0xc0, !PT ;  /* 0x0000ffff54547812 */ /* 0x000fe400078ec0ff */
[----:B------:R-:W-:Y:S02]  /*472d0*/  LOP3.LUT R85, R85, 0xffff, RZ, 0xc0, !PT ;  /* 0x0000ffff55557812 */ /* 0x000fe400078ec0ff */
[--C-:B------:R-:W-:Y:S02]  /*472e0*/  PRMT R84, R84, 0x3340, R0.reuse ;  /* 0x0000334054547816 */ /* 0x100fe40000000000 */
[----:B------:R-:W-:Y:S02]  /*472f0*/  LOP3.LUT R86, R86, 0xffff, RZ, 0xc0, !PT ;  /* 0x0000ffff56567812 */ /* 0x000fe400078ec0ff */
[--C-:B------:R-:W-:Y:S02]  /*47300*/  PRMT R85, R85, 0x3340, R0.reuse ;  /* 0x0000334055557816 */ /* 0x100fe40000000000 */
[----:B------:R-:W-:-:S02]  /*47310*/  PRMT R86, R86, 0x3340, R0 ;  /* 0x0000334056567816 */ /* 0x000fc40000000000 */
[----:B------:R-:W-:Y:S02]  /*47320*/  LOP3.LUT R88, R88, 0xffff, RZ, 0xc0, !PT ;  /* 0x0000ffff58587812 */ /* 0x000fe400078ec0ff */
[----:B------:R-:W-:Y:S02]  /*47330*/  LOP3.LUT R89, R89, 0xffff, RZ, 0xc0, !PT ;  /* 0x0000ffff59597812 */ /* 0x000fe400078ec0ff */
[----:B------:R-:W-:Y:S02]  /*47340*/  LOP3.LUT R90, R90, 0xffff, RZ, 0xc0, !PT ;  /* 0x0000ffff5a5a7812 */ /* 0x000fe400078ec0ff */
[--C-:B------:R-:W-:Y:S02]  /*47350*/  PRMT R88, R88, 0x3340, R0.reuse ;  /* 0x0000334058587816 */ /* 0x100fe40000000000 */
        /* <DEDUP_REMOVED lines=10> */
[--C-:B------:R-:W-:Y:S02]  /*47400*/  PRMT R100, R100, 0x3340, R0.reuse ;  /* 0x0000334064647816 */ /* 0x100fe40000000000 */
[----:B------:R-:W-:Y:S02]  /*47410*/  PRMT R101, R101, 0x3340, R0 ;  /* 0x0000334065657816 */ /* 0x000fe40000000000 */
[----:B------:R-:W-:Y:S02]  /*47420*/  LOP3.LUT R104, R104, 0xffff, RZ, 0xc0, !PT ;  /* 0x0000ffff68687812 */ /* 0x000fe400078ec0ff */
[----:B------:R-:W-:-:S02]  /*47430*/  SHF.R.U32.HI R107, RZ, 0x8, R107 ;  /* 0x00000008ff6b7819 */ /* 0x000fc4000001166b */
[--C-:B------:R-:W-:Y:S02]  /*47440*/  PRMT R104, R104, 0x3340, R0.reuse ;  /* 0x0000334068687816 */ /* 0x100fe40000000000 */
[----:B------:R-:W-:Y:S02]  /*47450*/  LOP3.LUT R106, R106, 0xffff, RZ, 0xc0, !PT ;  /* 0x0000ffff6a6a7812 */ /* 0x000fe400078ec0ff */
[----:B------:R-:W-:Y:S02]  /*47460*/  LOP3.LUT R107, R107, 0xffff, RZ, 0xc0, !PT ;  /* 0x0000ffff6b6b7812 */ /* 0x000fe400078ec0ff */
[----:B------:R-:W-:Y:S02]  /*47470*/  LOP3.LUT R108, R108, 0xffff, RZ, 0xc0, !PT ;  /* 0x0000ffff6c6c7812 */ /* 0x000fe400078ec0ff */
[--C-:B------:R-:W-:Y:S02]  /*47480*/  PRMT R106, R106, 0x3340, R0.reuse ;  /* 0x000033406a6a7816 */ /* 0x100fe40000000000 */
[----:B------:R-:W-:-:S02]  /*47490*/  PRMT R107, R107, 0x3340, R0 ;  /* 0x000033406b6b7816 */ /* 0x000fc40000000000 */
[--C-:B------:R-:W-:Y:S02]  /*474a0*/  PRMT R108, R108, 0x3340, R0.reuse ;  /* 0x000033406c6c7816 */ /* 0x100fe40000000000 */
[----:B------:R-:W-:Y:S02]  /*474b0*/  LOP3.LUT R109, R109, 0xffff, RZ, 0xc0, !PT ;  /* 0x0000ffff6d6d7812 */ /* 0x000fe400078ec0ff */
[----:B------:R-:W-:Y:S02]  /*474c0*/  LOP3.LUT R110, R110, 0xffff, RZ, 0xc0, !PT ;  /* 0x0000ffff6e6e7812 */ /* 0x000fe400078ec0ff */
[--C-:B------:R-:W-:Y:S02]  /*474d0*/  PRMT R109, R109, 0x3340, R0.reuse ;  /* 0x000033406d6d7816 */ /* 0x100fe40000000000 */
[--C-:B------:R-:W-:Y:S02]  /*474e0*/  PRMT R110, R110, 0x3340, R0.reuse ;  /* 0x000033406e6e7816 */ /* 0x100fe40000000000 */
[----:B------:R-:W-:-:S02]  /*474f0*/  PRMT R117, R117, 0x3340, R0 ;  /* 0x0000334075757816 */ /* 0x000fc40000000000 */
[----:B---3--:R-:W-:-:S04]  /*47500*/  SHF.R.U32.HI R2, RZ, 0x8, R2 ;  /* 0x00000008ff027819 */ /* 0x008fc80000011602 */
[----:B------:R-:W-:Y:S02]  /*47510*/  LOP3.LUT R252, R2, 0xffff, RZ, 0xc0, !PT ;  /* 0x0000ffff02fc7812 */ /* 0x000fe400078ec0ff */
[----:B------:R-:W3:Y:S02]  /*47520*/  LDL.LU R2, [R1+0x20fc] ;  /* 0x0020fc0001027983 */ /* 0x000ee40000300800 */
[----:B------:R-:W-:Y:S02]  /*47530*/  PRMT R252, R252, 0x3340, R0 ;  /* 0x00003340fcfc7816 */ /* 0x000fe40000000000 */
[----:B------:R0:W-:Y:S01]  /*47540*/  STL [R1+0x44], R3 ;  /* 0x0000440301007387 */ /* 0x0001e20000100800 */
[----:B----4-:R-:W-:-:S03]  /*47550*/  SHF.R.U32.HI R4, RZ, 0x8, R4 ;  /* 0x00000008ff047819 */ /* 0x010fc60000011604 */
[----:B0-----:R-:W4:Y:S04]  /*47560*/  LDL.LU R3, [R1+0x20f8] ;  /* 0x0020f80001037983 */ /* 0x001f280000300800 */
[----:B------:R0:W-:Y:S02]  /*47570*/  STL [R1+0x40], R252 ;  /* 0x000040fc01007387 */ /* 0x0001e40000100800 */
[----:B0-----:R-:W-:Y:S02]  /*47580*/  SHF.R.U32.HI R252, RZ, 0x8, R243 ;  /* 0x00000008fffc7819 */ /* 0x001fe400000116f3 */
[----:B--2---:R-:W-:Y:S02]  /*47590*/  SHF.R.U32.HI R243, RZ, 0x8, R221 ;  /* 0x00000008fff37819 */ /* 0x004fe400000116dd */
[----:B------:R-:W-:Y:S01]  /*475a0*/  LOP3.LUT R221, R252, 0xffff, RZ, 0xc0, !PT ;  /* 0x0000fffffcdd7812 */ /* 0x000fe200078ec0ff */
[----:B------:R-:W-:Y:S01]  /*475b0*/  IMAD.MOV.U32 R252, RZ, RZ, R4 ;  /* 0x000000fffffc7224 */ /* 0x000fe200078e0004 */
[----:B------:R-:W-:Y:S01]  /*475c0*/  LOP3.LUT R243, R243, 0xffff, RZ, 0xc0, !PT ;  /* 0x0000fffff3f37812 */ /* 0x000fe200078ec0ff */
[----:B------:R-:W2:Y:S01]  /*475d0*/  LDL.LU R4, [R1+0x20f4] ;  /* 0x0020f40001047983 */ /* 0x000ea20000300800 */
[----:B------:R-:W-:-:S02]  /*475e0*/  PRMT R221, R221, 0x3340, R0 ;  /* 0x00003340dddd7816 */ /* 0x000fc40000000000 */
[----:B------:R-:W-:Y:S02]  /*475f0*/  LOP3.LUT R252, R252, 0xffff, RZ, 0xc0, !PT ;  /* 0x0000fffffcfc7812 */ /* 0x000fe400078ec0ff */
[--C-:B------:R-:W-:Y:S01]  /*47600*/  PRMT R243, R243, 0x3340, R0.reuse ;  /* 0x00003340f3f37816 */ /* 0x100fe20000000000 */
[----:B------:R0:W-:Y:S01]  /*47610*/  STL [R1+0x30], R221 ;  /* 0x000030dd01007387 */ /* 0x0001e20000100800 */
[----:B------:R-:W-:-:S03]  /*47620*/  PRMT R252, R252, 0x3340, R0 ;  /* 0x00003340fcfc7816 */ /* 0x000fc60000000000 */
[----:B0-----:R-:W4:Y:S04]  /*47630*/  LDL.LU R221, [R1+0x20f0] ;  /* 0x0020f00001dd7983 */ /* 0x001f280000300800 */
[----:B------:R0:W-:Y:S04]  /*47640*/  STL [R1+0x34], R5 ;  /* 0x0000340501007387 */ /* 0x0001e80000100800 */
[----:B0-----:R-:W2:Y:S04]  /*47650*/  LDL.LU R5, [R1+0x20ec] ;  /* 0x0020ec0001057983 */ /* 0x001ea80000300800 */
[----:B------:R0:W-:Y:S04]  /*47660*/  STL [R1+0x2c], R243 ;  /* 0x00002cf301007387 */ /* 0x0001e80000100800 */
[----:B0-----:R-:W2:Y:S04]  /*47670*/  LDL.LU R243, [R1+0x20e8] ;  /* 0x0020e80001f37983 */ /* 0x001ea80000300800 */
[----:B------:R-:W-:Y:S04]  /*47680*/  STL [R1+0x28], R252 ;  /* 0x000028fc01007387 */ /* 0x000fe80000100800 */
[----:B------:R-:W-:Y:S04]  /*47690*/  STL [R1+0x594], R217 ;  /* 0x000594d901007387 */ /* 0x000fe80000100800 */
[----:B------:R0:W-:Y:S04]  /*476a0*/  STL [R1+0x590], R70 ;  /* 0x0005904601007387 */ /* 0x0001e80000100800 */
[----:B------:R1:W-:Y:S01]  /*476b0*/  STL [R1+0x58c], R72 ;  /* 0x00058c4801007387 */ /* 0x0003e20000100800 */
[----:B0-----:R-:W-:-:S03]  /*476c0*/  PRMT R70, R213, 0x5410, R74 ;  /* 0x00005410d5467816 */ /* 0x001fc6000000004a */
[----:B------:R0:W-:Y:S01]  /*476d0*/  STL [R1+0x588], R71 ;  /* 0x0005884701007387 */ /* 0x0001e20000100800 */
[----:B-1----:R-:W-:-:S03]  /*476e0*/  PRMT R72, R212, 0x5410, R75 ;  /* 0x00005410d4487816 */ /* 0x002fc6000000004b */
[----:B------:R1:W-:Y:S04]  /*476f0*/  STL [R1+0x584], R70 ;  /* 0x0005844601007387 */ /* 0x0003e80000100800 */
[----:B------:R1:W-:Y:S01]  /*47700*/  STL [R1+0x580], R72 ;  /* 0x0005804801007387 */ /* 0x0003e20000100800 */
[----:B0-----:R-:W-:Y:S02]  /*47710*/  PRMT R71, R211, 0x5410, R76 ;  /* 0x00005410d3477816 */ /* 0x001fe4000000004c */
[----:B-1----:R-:W-:-:S03]  /*47720*/  PRMT R70, R210, 0x5410, R77 ;  /* 0x00005410d2467816 */ /* 0x002fc6000000004d */
[----:B------:R0:W-:Y:S01]  /*47730*/  STL [R1+0x57c], R71 ;  /* 0x00057c4701007387 */ /* 0x0001e20000100800 */
[----:B------:R-:W-:-:S03]  /*47740*/  PRMT R72, R209, 0x5410, R78 ;  /* 0x00005410d1487816 */ /* 0x000fc6000000004e */
        /* <DEDUP_REMOVED lines=65> */
[----:B---3--:R-:W-:-:S03]  /*47b60*/  PRMT R72, R176, 0x5410, R111 ;  /* 0x00005410b0487816 */ /* 0x008fc6000000006f */
        /* <DEDUP_REMOVED lines=12> */
[----:B------:R1:W-:Y:S01]  /*47c30*/  STL [R1+0x4d0], R70 ;  /* 0x0004d04601007387 */ /* 0x0003e20000100800 */
[----:B------:R-:W-:Y:S02]  /*47c40*/  LOP3.LUT R122, R122, 0xffff, RZ, 0xc0, !PT ;  /* 0x0000ffff7a7a7812 */ /* 0x000fe400078ec0ff */
[----:B------:R-:W-:Y:S01]  /*47c50*/  LOP3.LUT R123, R123, 0xffff, RZ, 0xc0, !PT ;  /* 0x0000ffff7b7b7812 */ /* 0x000fe200078ec0ff */
[----:B------:R3:W-:Y:S01]  /*47c60*/  STL [R1+0x4cc], R72 ;  /* 0x0004cc4801007387 */ /* 0x0007e20000100800 */
[----:B0-----:R-:W-:Y:S02]  /*47c70*/  PRMT R71, R169, 0x5410, R118 ;  /* 0x00005410a9477816 */ /* 0x001fe40000000076 */
[--C-:B------:R-:W-:Y:S02]  /*47c80*/  PRMT R121, R121, 0x3340, R0.reuse ;  /* 0x0000334079797816 */ /* 0x100fe40000000000 */
[----:B-1----:R-:W-:Y:S02]  /*47c90*/  PRMT R70, R168, 0x5410, R119 ;  /* 0x00005410a8467816 */ /* 0x002fe40000000077 */
[----:B------:R-:W-:-:S02]  /*47ca0*/  PRMT R122, R122, 0x3340, R0 ;  /* 0x000033407a7a7816 */ /* 0x000fc40000000000 */
[----:B---3--:R-:W-:Y:S01]  /*47cb0*/  PRMT R72, R167, 0x5410, R120 ;  /* 0x00005410a7487816 */ /* 0x008fe20000000078 */
[----:B------:R0:W-:Y:S01]  /*47cc0*/  STL [R1+0x4c4], R71 ;  /* 0x0004c44701007387 */ /* 0x0001e20000100800 */
[----:B------:R-:W-:Y:S02]  /*47cd0*/  LOP3.LUT R124, R124, 0xffff, RZ, 0xc0, !PT ;  /* 0x0000ffff7c7c7812 */ /* 0x000fe400078ec0ff */
[----:B------:R-:W-:Y:S01]  /*47ce0*/  PRMT R123, R123, 0x3340, R0 ;  /* 0x000033407b7b7816 */ /* 0x000fe20000000000 */
[----:B------:R1:W-:Y:S01]  /*47cf0*/  STL [R1+0x4c0], R70 ;  /* 0x0004c04601007387 */ /* 0x0003e20000100800 */
[----:B------:R-:W-:Y:S02]  /*47d00*/  LOP3.LUT R125, R125, 0xffff, RZ, 0xc0, !PT ;  /* 0x0000ffff7d7d7812 */ /* 0x000fe400078ec0ff */
[----:B------:R-:W-:Y:S01]  /*47d10*/  LOP3.LUT R126, R126, 0xffff, RZ, 0xc0, !PT ;  /* 0x0000ffff7e7e7812 */ /* 0x000fe200078ec0ff */
[----:B------:R3:W-:Y:S01]  /*47d20*/  STL [R1+0x4bc], R72 ;  /* 0x0004bc4801007387 */ /* 0x0007e20000100800 */
[----:B0-----:R-:W-:-:S02]  /*47d30*/  PRMT R71, R166, 0x5410, R121 ;  /* 0x00005410a6477816 */ /* 0x001fc40000000079 */
[----:B------:R-:W-:Y:S02]  /*47d40*/  PRMT R124, R124, 0x3340, R0 ;  /* 0x000033407c7c7816 */ /* 0x000fe40000000000 */
[----:B-1----:R-:W-:Y:S02]  /*47d50*/  PRMT R70, R165, 0x5410, R122 ;  /* 0x00005410a5467816 */ /* 0x002fe4000000007a */
[--C-:B------:R-:W-:Y:S02]  /*47d60*/  PRMT R125, R125, 0x3340, R0.reuse ;  /* 0x000033407d7d7816 */ /* 0x100fe40000000000 */
[----:B---3--:R-:W-:Y:S01]  /*47d70*/  PRMT R72, R164, 0x5410, R123 ;  /* 0x00005410a4487816 */ /* 0x008fe2000000007b */
        /* <DEDUP_REMOVED lines=8> */
[----:B------:R1:W-:Y:S01]  /*47e00*/  STL [R1+0x494], R70 ;  /* 0x0004944601007387 */ /* 0x0003e20000100800 */
[----:B------:R-:W-:-:S03]  /*47e10*/  LOP3.LUT R131, R131, 0xffff, RZ, 0xc0, !PT ;  /* 0x0000ffff83837812 */ /* 0x000fc600078ec0ff */
[----:B------:R3:W-:Y:S01]  /*47e20*/  STL [R1+0x490], R72 ;  /* 0x0004904801007387 */ /* 0x0007e20000100800 */
[----:B0-----:R-:W-:Y:S02]  /*47e30*/  PRMT R71, R160, 0x5410, R127 ;  /* 0x00005410a0477816 */ /* 0x001fe4000000007f */
[----:B------:R-:W-:Y:S02]  /*47e40*/  PRMT R131, R131, 0x3340, R0 ;  /* 0x0000334083837816 */ /* 0x000fe40000000000 */
[----:B-1----:R-:W-:Y:S01]  /*47e50*/  PRMT R70, R159, 0x5410, R128 ;  /* 0x000054109f467816 */ /* 0x002fe20000000080 */
[----:B------:R0:W-:Y:S01]  /*47e60*/  STL [R1+0x48c], R71 ;  /* 0x00048c4701007387 */ /* 0x0001e20000100800 */
[----:B---3--:R-:W-:-:S03]  /*47e70*/  PRMT R72, R158, 0x5410, R129 ;  /* 0x000054109e487816 */ /* 0x008fc60000000081 */
[----:B------:R1:W-:Y:S01]  /*47e80*/  STL [R1+0x484], R70 ;  /* 0x0004844601007387 */ /* 0x0003e20000100800 */
[----:B------:R-:W-:-:S03]  /*47e90*/  LOP3.LUT R134, R134, 0xffff, RZ, 0xc0, !PT ;  /* 0x0000ffff86867812 */ /* 0x000fc600078ec0ff */
[----:B------:R3:W-:Y:S01]  /*47ea0*/  STL [R1+0x480], R72 ;  /* 0x0004804801007387 */ /* 0x0007e20000100800 */
[----:B0-----:R-:W-:Y:S02]  /*47eb0*/  PRMT R71, R157, 0x5410, R130 ;  /* 0x000054109d477816 */ /* 0x001fe40000000082 */
[----:B-1----:R-:W-:-:S03]  /*47ec0*/  PRMT R70, R156, 0x5410, R131 ;  /* 0x000054109c467816 */ /* 0x002fc60000000083 */
[----:B------:R0:W-:Y:S01]  /*47ed0*/  STL [R1+0x47c], R71 ;  /* 0x00047c4701007387 */ /* 0x0001e20000100800 */
[----:B---3--:R-:W-:-:S03]  /*47ee0*/  PRMT R72, R155, 0x5410, R132 ;  /* 0x000054109b487816 */ /* 0x008fc60000000084 */
[----:B------:R1:W-:Y:S01]  /*47ef0*/  STL [R1+0xcc], R70 ;  /* 0x0000cc4601007387 */ /* 0x0003e20000100800 */
[----:B------:R-:W-:-:S03]  /*47f00*/  PRMT R134, R134, 0x3340, R0 ;  /* 0x0000334086867816 */ /* 0x000fc60000000000 */
[----:B------:R3:W-:Y:S01]  /*47f10*/  STL [R1+0xc8], R72 ;  /* 0x0000c84801007387 */ /* 0x0007e20000100800 */
[----:B0-----:R-:W-:Y:S02]  /*47f20*/  PRMT R71, R154, 0x5410, R133 ;  /* 0x000054109a477816 */ /* 0x001fe40000000085 */
[----:B-1----:R-:W-:-:S03]  /*47f30*/  PRMT R70, R153, 0x5410, R134 ;  /* 0x0000541099467816 */ /* 0x002fc60000000086 */
[----:B------:R0:W-:Y:S01]  /*47f40*/  STL [R1+0xc4], R71 ;  /* 0x0000c44701007387 */ /* 0x0001e20000100800 */
[----:B---3--:R-:W-:Y:S01]  /*47f50*/  IMAD R72, R0, UR4, RZ ;  /* 0x0000000400487c24 */ /* 0x008fe2000f8e02ff */
[----:B------:R-:W-:Y:S02]  /*47f60*/  ULDC UR4, c[0x0][0x248] ;  /* 0x0000920000047ab9 */ /* 0x000fe40000000800 */
[----:B------:R1:W-:Y:S01]  /*47f70*/  STL [R1+0xc0], R70 ;  /* 0x0000c04601007387 */ /* 0x0003e20000100800 */
[----:B0-----:R-:W-:Y:S01]  /*47f80*/  VIADD R71, R72, UR4 ;  /* 0x0000000448477c36 */ /* 0x001fe20008000000 */
[----:B------:R-:W-:-:S03]  /*47f90*/  ULDC UR4, c[0x0][0x248] ;  /* 0x0000920000047ab9 */ /* 0x000fc60000000800 */
[----:B-1----:R-:W-:Y:S01]  /*47fa0*/  VIADD R70, R71, UR4 ;  /* 0x0000000447467c36 */ /* 0x002fe20008000000 */
[----:B------:R-:W-:Y:S01]  /*47fb0*/  ULDC UR4, c[0x0][0x248] ;  /* 0x0000920000047ab9 */ /* 0x000fe20000000800 */
[----:B------:R-:W-:Y:S02]  /*47fc0*/  SHF.R.U32.HI R63, RZ, 0x8, R63 ;  /* 0x00000008ff3f7819 */ /* 0x000fe4000001163f */
[----:B------:R-:W-:Y:S01]  /*47fd0*/  VIADD R73, R70, UR4 ;  /* 0x0000000446497c36 */ /* 0x000fe20008000000 */
[----:B------:R-:W-:Y:S01]  /*47fe0*/  STL [R1+0x470], R72 ;  /* 0x0004704801007387 */ /* 0x000fe20000100800 */
[----:B------:R-:W-:Y:S01]  /*47ff0*/  ULDC UR4, c[0x0][0x248] ;  /* 0x0000920000047ab9 */ /* 0x000fe20000000800 */
[----:B------:R-:W-:Y:S02]  /*48000*/  LOP3.LUT R63, R63, 0xffff, RZ, 0xc0, !PT ;  /* 0x0000ffff3f3f7812 */ /* 0x000fe400078ec0ff */
[----:B------:R-:W-:Y:S04]  /*48010*/  STL [R1+0x468], R71 ;  /* 0x0004684701007387 */ /* 0x000fe80000100800 */
[----:B------:R-:W-:Y:S04]  /*48020*/  STL [R1+0x440], R70 ;  /* 0x0004404601007387 */ /* 0x000fe80000100800 */
[----:B------:R0:W-:Y:S01]  /*48030*/  STL [R1+0x408], R73 ;  /* 0x0004084901007387 */ /* 0x0001e20000100800 */
[----:B------:R-:W-:-:S02]  /*48040*/  PRMT R63, R63, 0x3340, R0 ;  /* 0x000033403f3f7816 */ /* 0x000fc40000000000 */
[----:B------:R-:W-:Y:S02]  /*48050*/  LOP3.LUT R59, R59, 0xffff, RZ, 0xc0, !PT ;  /* 0x0000ffff3b3b7812 */ /* 0x000fe400078ec0ff */
[----:B------:R-:W-:Y:S01]  /*48060*/  SHF.R.U32.HI R55, RZ, 0x8, R55 ;  /* 0x00000008ff377819 */ /* 0x000fe20000011637 */
[----:B0-----:R-:W-:Y:S01]  /*48070*/  VIADD R73, R73, UR4 ;  /* 0x0000000449497c36 */ /* 0x001fe20008000000 */
[----:B------:R-:W-:-:S03]  /*48080*/  ULDC UR4, c[0x0][0x248] ;  /* 0x0000920000047ab9 */ /* 0x000fc60000000800 */
[----:B------:R-:W-:Y:S01]  /*48090*/  VIADD R252, R73, UR4 ;  /* 0x0000000449fc7c36 */ /* 0x000fe20008000000 */
[----:B------:R-:W-:Y:S01]  /*480a0*/  ULDC UR4, c[0x0][0x248] ;  /* 0x0000920000047ab9 */ /* 0x000fe20000000800 */
[--C-:B------:R-:W-:Y:S02]  /*480b0*/  PRMT R59, R59, 0x3340, R0.reuse ;  /* 0x000033403b3b7816 */ /* 0x100fe40000000000 */
[----:B------:R-:W-:Y:S02]  /*480c0*/  LOP3.LUT R55, R55, 0xffff, RZ, 0xc0, !PT ;  /* 0x0000ffff37377812 */ /* 0x000fe400078ec0ff */
[----:B------:R-:W-:Y:S01]  /*480d0*/  PRMT R62, R62, 0x5410, R63 ;  /* 0x000054103e3e7816 */ /* 0x000fe2000000003f */
[----:B------:R-:W-:Y:S01]  /*480e0*/  VIADD R63, R252, UR4 ;  /* 0x00000004fc3f7c36 */ /* 0x000fe20008000000 */
[----:B------:R-:W-:Y:S01]  /*480f0*/  ULDC UR4, c[0x0][0x248] ;  /* 0x0000920000047ab9 */ /* 0x000fe20000000800 */
[----:B------:R-:W-:Y:S02]  /*48100*/  PRMT R55, R55, 0x3340, R0 ;  /* 0x0000334037377816 */ /* 0x000fe40000000000 */
[----:B------:R-:W-:Y:S01]  /*48110*/  PRMT R58, R58, 0x5410, R59 ;  /* 0x000054103a3a7816 */ /* 0x000fe2000000003b */
[----:B------:R-:W-:Y:S01]  /*48120*/  VIADD R59, R63, UR4 ;  /* 0x000000043f3b7c36 */ /* 0x000fe20008000000 */
[----:B------:R-:W-:Y:S01]  /*48130*/  ULDC UR4, c[0x0][0x248] ;  /* 0x0000920000047ab9 */ /* 0x000fe20000000800 */
[----:B------:R-:W-:-:S02]  /*48140*/  PRMT R54, R54, 0x5410, R55 ;  /* 0x0000541036367816 */ /* 0x000fc40000000037 */
[----:B------:R-:W-:Y:S01]  /*48150*/  VIADD R55, R59, UR4 ;  /* 0x000000043b377c36 */ /* 0x000fe20008000000 */
[----:B------:R-:W-:Y:S01]  /*48160*/  ULDC UR4, c[0x0][0x248] ;  /* 0x0000920000047ab9 */ /* 0x000fe20000000800 */
[----:B------:R-:W-:Y:S02]  /*48170*/  LOP3.LUT R45, R45, 0xffff, RZ, 0xc0, !PT ;  /* 0x0000ffff2d2d7812 */ /* 0x000fe400078ec0ff */
[----:B------:R-:W-:Y:S02]  /*48180*/  SHF.R.U32.HI R41, RZ, 0x8, R41 ;  /* 0x00000008ff297819 */ /* 0x000fe40000011629 */
[----:B------:R-:W-:Y:S01]  /*48190*/  PRMT R51, R51, 0x5410, R52 ;  /* 0x0000541033337816 */ /* 0x000fe20000000034 */
[----:B------:R-:W-:Y:S01]  /*481a0*/  VIADD R52, R55, UR4 ;  /* 0x0000000437347c36 */ /* 0x000fe20008000000 */
[----:B------:R-:W-:Y:S01]  /*481b0*/  ULDC UR4, c[0x0][0x248] ;  /* 0x0000920000047ab9 */ /* 0x000fe20000000800 */
[----:B------:R-:W-:Y:S02]  /*481c0*/  PRMT R45, R45, 0x3340, R0 ;  /* 0x000033402d2d7816 */ /* 0x000fe40000000000 */
[----:B------:R-:W-:-:S02]  /*481d0*/  LOP3.LUT R41, R41, 0xffff, RZ, 0xc0, !PT ;  /* 0x0000ffff29297812 */ /* 0x000fc400078ec0ff */
[----:B------:R-:W-:Y:S02]  /*481e0*/  SHF.R.U32.HI R39, RZ, 0x8, R39 ;  /* 0x00000008ff277819 */ /* 0x000fe40000011627 */
[----:B------:R-:W-:Y:S01]  /*481f0*/  PRMT R46, R46, 0x5410, R47 ;  /* 0x000054102e2e7816 */ /* 0x000fe2000000002f */
[----:B------:R-:W-:Y:S01]  /*48200*/  VIADD R47, R52, UR4 ;  /* 0x00000004342f7c36 */ /* 0x000fe20008000000 */
[----:B------:R-:W-:Y:S01]  /*48210*/  PRMT R43, R27, 0x5410, R43 ;  /* 0x000054101b2b7816 */ /* 0x000fe2000000002b */
[----:B------:R-:W-:Y:S01]  /*48220*/  ULDC UR4, c[0x0][0x248] ;  /* 0x0000920000047ab9 */ /* 0x000fe20000000800 */
[----:B------:R-:W-:Y:S02]  /*48230*/  PRMT R41, R41, 0x3340, R0 ;  /* 0x0000334029297816 */ /* 0x000fe40000000000 */
[----:B------:R-:W-:Y:S02]  /*48240*/  LOP3.LUT R39, R39, 0xffff, RZ, 0xc0, !PT ;  /* 0x0000ffff27277812 */ /* 0x000fe400078ec0ff */
[----:B------:R-:W-:-:S02]  /*48250*/  SHF.R.U32.HI R35, RZ, 0x8, R35 ;  /* 0x00000008ff237819 */ /* 0x000fc40000011623 */
[----:B------:R-:W-:Y:S01]  /*48260*/  PRMT R27, R44, 0x5410, R45 ;  /* 0x000054102c1b7816 */ /* 0x000fe2000000002d */
[----:B------:R-:W-:Y:S01]  /*48270*/  VIADD R44, R47, UR4 ;  /* 0x000000042f2c7c36 */ /* 0x000fe20008000000 */
[----:B------:R-:W-:Y:S01]  /*48280*/  ULDC UR4, c[0x0][0x248] ;  /* 0x0000920000047ab9 */ /* 0x000fe20000000800 */
[----:B------:R-:W-:Y:S02]  /*48290*/  PRMT R39, R39, 0x3340, R0 ;  /* 0x0000334027277816 */ /* 0x000fe40000000000 */
[----:B------:R-:W-:Y:S02]  /*482a0*/  LOP3.LUT R35, R35, 0xffff, RZ, 0xc0, !PT ;  /* 0x0000ffff23237812 */ /* 0x000fe400078ec0ff */
[----:B------:R-:W-:Y:S02]  /*482b0*/  SHF.R.U32.HI R33, RZ, 0x8, R33 ;  /* 0x00000008ff217819 */ /* 0x000fe40000011621 */
[----:B------:R-:W-:Y:S01]  /*482c0*/  PRMT R25, R25, 0x5410, R41 ;  /* 0x0000541019197816 */ /* 0x000fe20000000029 */
[----:B------:R-:W-:Y:S01]  /*482d0*/  VIADD R41, R44, UR4 ;  /* 0x000000042c297c36 */ /* 0x000fe20008000000 */
[----:B------:R-:W-:Y:S01]  /*482e0*/  SHF.R.U32.HI R38, RZ, 0x8, R38 ;  /* 0x00000008ff267819 */ /* 0x000fe20000011626 */
[----:B------:R-:W-:Y:S01]  /*482f0*/  ULDC UR4, c[0x0][0x248] ;  /* 0x0000920000047ab9 */ /* 0x000fe20000000800 */
[----:B------:R-:W-:-:S02]  /*48300*/  PRMT R35, R35, 0x3340, R0 ;  /* 0x0000334023237816 */ /* 0x000fc40000000000 */
[----:B------:R-:W-:Y:S02]  /*48310*/  LOP3.LUT R33, R33, 0xffff, RZ, 0xc0, !PT ;  /* 0x0000ffff21217812 */ /* 0x000fe400078ec0ff */
[----:B------:R-:W-:Y:S01]  /*48320*/  PRMT R20, R20, 0x5410, R39 ;  /* 0x0000541014147816 */ /* 0x000fe20000000027 */
[----:B------:R-:W-:Y:S01]  /*48330*/  VIADD R39, R41, UR4 ;  /* 0x0000000429277c36 */ /* 0x000fe20008000000 */
[----:B------:R-:W-:Y:S01]  /*48340*/  LOP3.LUT R38, R38, 0xffff, RZ, 0xc0, !PT ;  /* 0x0000ffff26267812 */ /* 0x000fe200078ec0ff */
[----:B------:R-:W-:Y:S01]  /*48350*/  ULDC UR4, c[0x0][0x248] ;  /* 0x0000920000047ab9 */ /* 0x000fe20000000800 */
[----:B------:R-:W-:Y:S02]  /*48360*/  LOP3.LUT R31, R31, 0xffff, RZ, 0xc0, !PT ;  /* 0x0000ffff1f1f7812 */ /* 0x000fe400078ec0ff */
[--C-:B------:R-:W-:Y:S02]  /*48370*/  PRMT R33, R33, 0x3340, R0.reuse ;  /* 0x0000334021217816 */ /* 0x100fe40000000000 */
[----:B------:R-:W-:Y:S01]  /*48380*/  PRMT R23, R23, 0x5410, R35 ;  /* 0x0000541017177816 */ /* 0x000fe20000000023 */
[----:B------:R-:W-:Y:S01]  /*48390*/  VIADD R35, R39, UR4 ;  /* 0x0000000427237c36 */ /* 0x000fe20008000000 */
[----:B------:R-:W-:Y:S01]  /*483a0*/  PRMT R38, R38, 0x3340, R0 ;  /* 0x0000334026267816 */ /* 0x000fe20000000000 */
[----:B------:R-:W-:Y:S01]  /*483b0*/  STL [R1+0x234], R73 ;  /* 0x0002344901007387 */ /* 0x000fe20000100800 */
[----:B------:R-:W-:Y:S01]  /*483c0*/  ULDC UR4, c[0x0][0x248] ;  /* 0x0000920000047ab9 */ /* 0x000fe20000000800 */
[----:B------:R-:W-:-:S02]  /*483d0*/  SHF.R.U32.HI R251, RZ, 0x8, R251 ;  /* 0x00000008fffb7819 */ /* 0x000fc400000116fb */
[----:B------:R-:W-:Y:S01]  /*483e0*/  PRMT R31, R31, 0x3340, R0 ;  /* 0x000033401f1f7816 */ /* 0x000fe20000000000 */
[----:B------:R-:W-:Y:S01]  /*483f0*/  STL [R1+0xe0], R63 ;  /* 0x0000e03f01007387 */ /* 0x000fe20000100800 */
[----:B------:R-:W-:Y:S02]  /*48400*/  LOP3.LUT R16, R16, 0xffff, RZ, 0xc0, !PT ;  /* 0x0000ffff10107812 */ /* 0x000fe400078ec0ff */
[----:B------:R-:W-:Y:S01]  /*48410*/  SHF.R.U32.HI R14, RZ, 0x8, R14 ;  /* 0x00000008ff0e7819 */ /* 0x000fe2000001160e */
[----:B------:R-:W-:Y:S01]  /*48420*/  STL [R1+0xe4], R59 ;  /* 0x0000e43b01007387 */ /* 0x000fe20000100800 */
[----:B------:R-:W-:Y:S01]  /*48430*/  PRMT R36, R36, 0x5410, R33 ;  /* 0x0000541024247816 */ /* 0x000fe20000000021 */
[----:B------:R-:W-:Y:S01]  /*48440*/  VIADD R33, R35, UR4 ;  /* 0x0000000423217c36 */ /* 0x000fe20008000000 */
[----:B------:R-:W-:Y:S01]  /*48450*/  SHF.R.U32.HI R15, RZ, 0x8, R15 ;  /* 0x00000008ff0f7819 */ /* 0x000fe2000001160f */
[----:B------:R-:W-:Y:S01]  /*48460*/  STL [R1+0xe8], R55 ;  /* 0x0000e83701007387 */ /* 0x000fe20000100800 */
[----:B------:R-:W-:Y:S01]  /*48470*/  LOP3.LUT R17, R17, 0xffff, RZ, 0xc0, !PT ;  /* 0x0000ffff11117812 */ /* 0x000fe200078ec0ff */
[----:B------:R-:W-:Y:S01]  /*48480*/  ULDC UR4, c[0x0][0x248] ;  /* 0x0000920000047ab9 */ /* 0x000fe20000000800 */
[----:B------:R-:W-:Y:S01]  /*48490*/  PRMT R22, R22, 0x5410, R38 ;  /* 0x0000541016167816 */ /* 0x000fe20000000026 */
[----:B------:R-:W-:Y:S01]  /*484a0*/  STL [R1+0xec], R52 ;  /* 0x0000ec3401007387 */ /* 0x000fe20000100800 */
[----:B------:R-:W-:-:S02]  /*484b0*/  LOP3.LUT R251, R251, 0xffff, RZ, 0xc0, !PT ;  /* 0x0000fffffbfb7812 */ /* 0x000fc400078ec0ff */
[--C-:B------:R-:W-:Y:S01]  /*484c0*/  PRMT R16, R16, 0x3340, R0.reuse ;  /* 0x0000334010107816 */ /* 0x100fe20000000000 */
[----:B------:R-:W-:Y:S01]  /*484d0*/  STL [R1+0xf0], R47 ;  /* 0x0000f02f01007387 */ /* 0x000fe20000100800 */
[----:B------:R-:W-:Y:S02]  /*484e0*/  LOP3.LUT R14, R14, 0xffff, RZ, 0xc0, !PT ;  /* 0x0000ffff0e0e7812 */ /* 0x000fe400078ec0ff */
[----:B------:R-:W-:Y:S01]  /*484f0*/  PRMT R38, R30, 0x5410, R31 ;  /* 0x000054101e267816 */ /* 0x000fe2000000001f */
[----:B------:R0:W-:Y:S01]  /*48500*/  STL [R1+0xf4], R44 ;  /* 0x0000f42c01007387 */ /* 0x0001e20000100800 */
[----:B------:R-:W-:Y:S01]  /*48510*/  LOP3.LUT R15, R15, 0xffff, RZ, 0xc0, !PT ;  /* 0x0000ffff0f0f7812 */ /* 0x000fe200078ec0ff */
[----:B------:R-:W-:Y:S01]  /*48520*/  VIADD R30, R33, UR4 ;  /* 0x00000004211e7c36 */ /* 0x000fe20008000000 */
[----:B------:R-:W-:Y:S01]  /*48530*/  LOP3.LUT R12, R12, 0xffff, RZ, 0xc0, !PT ;  /* 0x0000ffff0c0c7812 */ /* 0x000fe200078ec0ff */
[----:B------:R-:W-:Y:S01]  /*48540*/  STL [R1+0xf8], R41 ;  /* 0x0000f82901007387 */ /* 0x000fe20000100800 */
[--C-:B------:R-:W-:Y:S01]  /*48550*/  PRMT R17, R17, 0x3340, R0.reuse ;  /* 0x0000334011117816 */ /* 0x100fe20000000000 */
[----:B------:R-:W-:Y:S01]  /*48560*/  ULDC UR4, c[0x0][0x248] ;  /* 0x0000920000047ab9 */ /* 0x000fe20000000800 */
[----:B------:R-:W-:Y:S01]  /*48570*/  LOP3.LUT R13, R13, 0xffff, RZ, 0xc0, !PT ;  /* 0x0000ffff0d0d7812 */ /* 0x000fe200078ec0ff */
[----:B------:R-:W-:Y:S01]  /*48580*/  STL [R1+0xfc], R39 ;  /* 0x0000fc2701007387 */ /* 0x000fe20000100800 */
[----:B------:R-:W-:-:S02]  /*48590*/  PRMT R251, R251, 0x3340, R0 ;  /* 0x00003340fbfb7816 */ /* 0x000fc40000000000 */
[----:B------:R-:W-:Y:S01]  /*485a0*/  PRMT R14, R14, 0x3340, R0 ;  /* 0x000033400e0e7816 */ /* 0x000fe20000000000 */
[----:B------:R-:W-:Y:S01]  /*485b0*/  STL [R1+0x100], R35 ;  /* 0x0001002301007387 */ /* 0x000fe20000100800 */
[----:B------:R-:W-:Y:S02]  /*485c0*/  LOP3.LUT R11, R11, 0xffff, RZ, 0xc0, !PT ;  /* 0x0000ffff0b0b7812 */ /* 0x000fe400078ec0ff */
[----:B0-----:R-:W-:Y:S01]  /*485d0*/  PRMT R44, R242, 0x5410, R16 ;  /* 0x00005410f22c7816 */ /* 0x001fe20000000010 */
[----:B------:R-:W-:Y:S01]  /*485e0*/  STL [R1+0x104], R33 ;  /* 0x0001042101007387 */ /* 0x000fe20000100800 */
[--C-:B------:R-:W-:Y:S01]  /*485f0*/  PRMT R15, R15, 0x3340, R0.reuse ;  /* 0x000033400f0f7816 */ /* 0x100fe20000000000 */
[----:B------:R-:W-:Y:S01]  /*48600*/  VIADD R16, R30, UR4 ;  /* 0x000000041e107c36 */ /* 0x000fe20008000000 */
[--C-:B------:R-:W-:Y:S01]  /*48610*/  PRMT R12, R12, 0x3340, R0.reuse ;  /* 0x000033400c0c7816 */ /* 0x100fe20000000000 */
[----:B------:R-:W3:Y:S01]  /*48620*/  LDL.LU R242, [R1+0x20e4] ;  /* 0x0020e40001f27983 */ /* 0x000ee20000300800 */
[----:B------:R-:W-:Y:S01]  /*48630*/  PRMT R48, R48, 0x5410, R49 ;  /* 0x0000541030307816 */ /* 0x000fe20000000031 */
[----:B------:R-:W-:Y:S01]  /*48640*/  ULDC UR4, c[0x0][0x248] ;  /* 0x0000920000047ab9 */ /* 0x000fe20000000800 */
[----:B------:R-:W-:-:S02]  /*48650*/  PRMT R13, R13, 0x3340, R0 ;  /* 0x000033400d0d7816 */ /* 0x000fc40000000000 */
[----:B------:R-:W-:Y:S02]  /*48660*/  PRMT R49, R241, 0x5410, R17 ;  /* 0x00005410f1317816 */ /* 0x000fe40000000011 */
[----:B------:R-:W-:Y:S01]  /*48670*/  PRMT R66, R66, 0x5410, R67 ;  /* 0x0000541042427816 */ /* 0x000fe20000000043 */
[----:B------:R-:W3:Y:S01]  /*48680*/  LDL.LU R241, [R1+0x20e0] ;  /* 0x0020e00001f17983 */ /* 0x000ee20000300800 */
[----:B------:R-:W-:Y:S02]  /*48690*/  PRMT R11, R11, 0x3340, R0 ;  /* 0x000033400b0b7816 */ /* 0x000fe40000000000 */
[----:B------:R-:W-:Y:S01]  /*486a0*/  PRMT R248, R248, 0x5410, R251 ;  /* 0x00005410f8f87816 */ /* 0x000fe200000000fb */
[----:B------:R-:W-:Y:S01]  /*486b0*/  STL [R1+0x108], R30 ;  /* 0x0001081e01007387 */ /* 0x000fe20000100800 */
[----:B------:R-:W-:Y:S01]  /*486c0*/  PRMT R67, R240, 0x5410, R14 ;  /* 0x00005410f0437816 */ /* 0x000fe2000000000e */
[----:B------:R-:W-:Y:S01]  /*486d0*/  VIADD R14, R16, UR4 ;  /* 0x00000004100e7c36 */ /* 0x000fe20008000000 */
[----:B------:R-:W-:Y:S01]  /*486e0*/  PRMT R217, R239, 0x5410, R15 ;  /* 0x00005410efd97816 */ /* 0x000fe2000000000f */
[----:B------:R-:W3:Y:S01]  /*486f0*/  LDL.LU R240, [R1+0x20dc] ;  /* 0x0020dc0001f07983 */ /* 0x000ee20000300800 */
[----:B------:R-:W-:Y:S01]  /*48700*/  PRMT R251, R238, 0x5410, R12 ;  /* 0x00005410eefb7816 */ /* 0x000fe2000000000c */
[----:B------:R-:W-:Y:S01]  /*48710*/  ULDC UR4, c[0x0][0x248] ;  /* 0x0000920000047ab9 */ /* 0x000fe20000000800 */
[----:B------:R-:W-:Y:S01]  /*48720*/  LOP3.LUT R9, R9, 0xffff, RZ, 0xc0, !PT ;  /* 0x0000ffff09097812 */ /* 0x000fe200078ec0ff */
[----:B------:R-:W3:Y:S01]  /*48730*/  LDL.LU R239, [R1+0x20d8] ;  /* 0x0020d80001ef7983 */ /* 0x000ee20000300800 */
[----:B------:R-:W-:-:S02]  /*48740*/  PRMT R12, R237, 0x5410, R13 ;  /* 0x00005410ed0c7816 */ /* 0x000fc4000000000d */
[----:B------:R-:W-:Y:S01]  /*48750*/  PRMT R11, R236, 0x5410, R11 ;  /* 0x00005410ec0b7816 */ /* 0x000fe2000000000b */
[----:B------:R-:W-:Y:S01]  /*48760*/  STL [R1+0x10c], R16 ;  /* 0x00010c1001007387 */ /* 0x000fe20000100800 */
[----:B------:R-:W-:-:S03]  /*48770*/  LOP3.LUT R10, R10, 0xffff, RZ, 0xc0, !PT ;  /* 0x0000ffff0a0a7812 */ /* 0x000fc600078ec0ff */
[----:B------:R-:W3:Y:S01]  /*48780*/  LDL.LU R238, [R1+0x20d4] ;  /* 0x0020d40001ee7983 */ /* 0x000ee20000300800 */
[----:B------:R-:W-:-:S03]  /*48790*/  PRMT R9, R9, 0x3340, R0 ;  /* 0x0000334009097816 */ /* 0x000fc60000000000 */
[----:B------:R-:W3:Y:S01]  /*487a0*/  LDL.LU R237, [R1+0x20d0] ;  /* 0x0020d00001ed7983 */ /* 0x000ee20000300800 */
[----:B------:R-:W-:-:S03]  /*487b0*/  LOP3.LUT R8, R8, 0xffff, RZ, 0xc0, !PT ;  /* 0x0000ffff08087812 */ /* 0x000fc600078ec0ff */
[----:B------:R0:W-:Y:S01]  /*487c0*/  STL [R1+0x110], R14 ;  /* 0x0001100e01007387 */ /* 0x0001e20000100800 */
[----:B------:R-:W-:-:S03]  /*487d0*/  PRMT R10, R10, 0x3340, R0 ;  /* 0x000033400a0a7816 */ /* 0x000fc60000000000 */
[----:B------:R1:W-:Y:S01]  /*487e0*/  STL [R1+0xb8], R12 ;  /* 0x0000b80c01007387 */ /* 0x0003e20000100800 */
[----:B------:R-:W-:-:S03]  /*487f0*/  LOP3.LUT R7, R7, 0xffff, RZ, 0xc0, !PT ;  /* 0x0000ffff07077812 */ /* 0x000fc600078ec0ff */
[----:B------:R-:W3:Y:S01]  /*48800*/  LDL.LU R236, [R1+0x20cc] ;  /* 0x0020cc0001ec7983 */ /* 0x000ee20000300800 */
[----:B0-----:R-:W-:Y:S01]  /*48810*/  VIADD R14, R14, UR4 ;  /* 0x000000040e0e7c36 */ /* 0x001fe20008000000 */
[----:B------:R-:W-:Y:S02]  /*48820*/  ULDC UR4, c[0x0][0x248] ;  /* 0x0000920000047ab9 */ /* 0x000fe40000000800 */
[----:B------:R0:W-:Y:S01]  /*48830*/  STL [R1+0xbc], R11 ;  /* 0x0000bc0b01007387 */ /* 0x0001e20000100800 */
[--C-:B------:R-:W-:Y:S01]  /*48840*/  PRMT R8, R8, 0x3340, R0.reuse ;  /* 0x0000334008087816 */ /* 0x100fe20000000000 */
[----:B------:R-:W-:Y:S01]  /*48850*/  VIADD R13, R14, UR4 ;  /* 0x000000040e0d7c36 */ /* 0x000fe20008000000 */
[----:B------:R-:W-:Y:S01]  /*48860*/  ULDC UR4, c[0x0][0x248] ;  /* 0x0000920000047ab9 */ /* 0x000fe20000000800 */
[----:B------:R-:W-:Y:S01]  /*48870*/  STL [R1+0x114], R14 ;  /* 0x0001140e01007387 */ /* 0x000fe20000100800 */
[----:B------:R-:W-:Y:S01]  /*48880*/  PRMT R7, R7, 0x3340, R0 ;  /* 0x0000334007077816 */ /* 0x000fe20000000000 */
[----:B-1----:R-:W1:Y:S01]  /*48890*/  LDC R12, c[0x0][0x244] ;  /* 0x00009100ff0c7b82 */ /* 0x002e620000000800 */
[----:B0-----:R-:W-:-:S02]  /*488a0*/  PRMT R11, R235, 0x5410, R9 ;  /* 0x00005410eb0b7816 */ /* 0x001fc40000000009 */
[----:B------:R-:W3:Y:S01]  /*488b0*/  LDL.LU R235, [R1+0x20c8] ;  /* 0x0020c80001eb7983 */ /* 0x000ee20000300800 */
[----:B------:R-:W-:Y:S02]  /*488c0*/  PRMT R9, R234, 0x5410, R10 ;  /* 0x00005410ea097816 */ /* 0x000fe4000000000a */
[----:B------:R-:W-:Y:S01]  /*488d0*/  PRMT R8, R233, 0x5410, R8 ;  /* 0x00005410e9087816 */ /* 0x000fe20000000008 */
[----:B------:R0:W-:Y:S01]  /*488e0*/  STL [R1+0x478], R11 ;  /* 0x0004780b01007387 */ /* 0x0001e20000100800 */
[----:B------:R-:W-:-:S03]  /*488f0*/  PRMT R7, R232, 0x5410, R7 ;  /* 0x00005410e8077816 */ /* 0x000fc60000000007 */
[----:B------:R-:W3:Y:S01]  /*48900*/  LDL.LU R234, [R1+0x20c4] ;  /* 0x0020c40001ea7983 */ /* 0x000ee20000300800 */
[----:B------:R-:W-:-:S03]  /*48910*/  LOP3.LUT R6, R6, 0xffff, RZ, 0xc0, !PT ;  /* 0x0000ffff06067812 */ /* 0x000fc600078ec0ff */
[----:B------:R-:W-:Y:S01]  /*48920*/  STL [R1+0x118], R13 ;  /* 0x0001180d01007387 */ /* 0x000fe20000100800 */
[----:B0-----:R-:W-:Y:S01]  /*48930*/  VIADD R11, R13, UR4 ;  /* 0x000000040d0b7c36 */ /* 0x001fe20008000000 */
[----:B------:R-:W-:Y:S02]  /*48940*/  ULDC UR4, c[0x0][0x248] ;  /* 0x0000920000047ab9 */ /* 0x000fe40000000800 */
[----:B------:R0:W-:Y:S01]  /*48950*/  STL [R1+0x488], R9 ;  /* 0x0004880901007387 */ /* 0x0001e20000100800 */
[----:B------:R-:W-:Y:S01]  /*48960*/  VIADD R10, R11, UR4 ;  /* 0x000000040b0a7c36 */ /* 0x000fe20008000000 */
[----:B------:R-:W-:Y:S02]  /*48970*/  PRMT R6, R6, 0x3340, R0 ;  /* 0x0000334006067816 */ /* 0x000fe40000000000 */
[----:B------:R-:W3:Y:S01]  /*48980*/  LDL.LU R233, [R1+0x20c0] ;  /* 0x0020c00001e97983 */ /* 0x000ee20000300800 */
[----:B------:R-:W-:-:S03]  /*48990*/  ULDC UR4, c[0x0][0x244] ;  /* 0x0000910000047ab9 */ /* 0x000fc60000000800 */
[----:B------:R4:W-:Y:S01]  /*489a0*/  STL [R1+0x498], R8 ;  /* 0x0004980801007387 */ /* 0x0009e20000100800 */
[----:B0-----:R-:W0:Y:S03]  /*489b0*/  LDC R9, c[0x0][0x244] ;  /* 0x00009100ff097b82 */ /* 0x001e260000000800 */
[----:B------:R-:W-:Y:S04]  /*489c0*/  STL [R1+0x11c], R11 ;  /* 0x00011c0b01007387 */ /* 0x000fe80000100800 */
[----:B------:R-:W3:Y:S01]  /*489d0*/  LDL.LU R232, [R1+0x20bc] ;  /* 0x0020bc0001e87983 */ /* 0x000ee20000300800 */
[----:B------:R-:W-:Y:S01]  /*489e0*/  PRMT R6, R220, 0x5410, R6 ;  /* 0x00005410dc067816 */ /* 0x000fe20000000006 */
[----:B------:R-:W-:Y:S01]  /*489f0*/  IMAD R14, R2, UR4, RZ ;  /* 0x00000004020e7c24 */ /* 0x000fe2000f8e02ff */
[----:B----4-:R-:W4:Y:S01]  /*48a00*/  LDC R8, c[0x0][0x244] ;  /* 0x00009100ff087b82 */ /* 0x010f220000000800 */
[----:B------:R-:W-:Y:S04]  /*48a10*/  STL [R1+0x4ac], R7 ;  /* 0x0004ac0701007387 */ /* 0x000fe80000100800 */
[----:B------:R2:W-:Y:S02]  /*48a20*/  STL [R1+0x120], R10 ;  /* 0x0001200a01007387 */ /* 0x0005e40000100800 */
[----:B--2---:R-:W-:Y:S01]  /*48a30*/  VIADD R10, R10, UR5 ;  /* 0x000000050a0a7c36 */ /* 0x004fe20008000000 */
[----:B------:R-:W-:-:S03]  /*48a40*/  ULDC UR5, c[0x0][0x248] ;  /* 0x0000920000057ab9 */ /* 0x000fc60000000800 */
[----:B------:R-:W-:Y:S01]  /*48a50*/  VIADD R7, R10, UR5 ;  /* 0x000000050a077c36 */ /* 0x000fe20008000000 */
[----:B------:R-:W-:Y:S01]  /*48a60*/  STL [R1+0x124], R10 ;  /* 0x0001240a01007387 */ /* 0x000fe20000100800 */
[----:B------:R-:W-:-:S03]  /*48a70*/  ULDC.64 UR4, c[0x0][0x220] ;  /* 0x0000880000047ab9 */ /* 0x000fc60000000a00 */
[----:B------:R-:W2:Y:S01]  /*48a80*/  LDL.LU R220, [R1+0x20b8] ;  /* 0x0020b80001dc7983 */ /* 0x000ea20000300800 */
[----:B------:R-:W-:Y:S01]  /*48a90*/  IADD3 R15, P2, R14, UR4, RZ ;  /* 0x000000040e0f7c10 */ /* 0x000fe2000ff5e0ff */
[----:B------:R-:W-:Y:S02]  /*48aa0*/  ULDC UR4, c[0x0][0x248] ;  /* 0x0000920000047ab9 */ /* 0x000fe40000000800 */
[----:B------:R-:W-:Y:S04]  /*48ab0*/  STL [R1+0x4b4], R6 ;  /* 0x0004b40601007387 */ /* 0x000fe80000100800 */
[----:B------:R0:W-:Y:S01]  /*48ac0*/  STL [R1+0x128], R7 ;  /* 0x0001280701007387 */ /* 0x0001e20000100800 */
[----:B-1----:R-:W-:Y:S02]  /*48ad0*/  IMAD R12, R12, 0x80, R14 ;  /* 0x000000800c0c7824 */ /* 0x002fe400078e020e */
[----:B0-----:R-:W-:Y:S01]  /*48ae0*/  VIADD R7, R7, UR6 ;  /* 0x0000000607077c36 */ /* 0x001fe20008000000 */
[----:B------:R-:W-:-:S03]  /*48af0*/  ULDC UR6, c[0x0][0x248] ;  /* 0x0000920000067ab9 */ /* 0x000fc60000000800 */
[----:B------:R-:W-:Y:S01]  /*48b00*/  VIADD R6, R7, UR4 ;  /* 0x0000000407067c36 */ /* 0x000fe20008000000 */
[----:B------:R-:W-:Y:S01]  /*48b10*/  STL [R1+0x12c], R7 ;  /* 0x00012c0701007387 */ /* 0x000fe20000100800 */
[----:B------:R-:W-:Y:S01]  /*48b20*/  LEA.HI.X.SX32 R14, R14, UR5, 0x1, P2 ;  /* 0x000000050e0e7c11 */ /* 0x000fe200090f0eff */
[----:B------:R-:W-:Y:S02]  /*48b30*/  ULDC.64 UR4, c[0x0][0x220] ;  /* 0x0000880000047ab9 */ /* 0x000fe40000000a00 */
[----:B------:R0:W-:Y:S01]  /*48b40*/  STL [R1+0x130], R6 ;  /* 0x0001300601007387 */ /* 0x0001e20000100800 */
[----:B------:R-:W-:Y:S01]  /*48b50*/  IADD3 R13, P2, R12, UR4, RZ ;  /* 0x000000040c0d7c10 */ /* 0x000fe2000ff5e0ff */
[----:B------:R-:W-:Y:S01]  /*48b60*/  ULDC UR4, c[0x0][0x248] ;  /* 0x0000920000047ab9 */ /* 0x000fe20000000800 */
[----:B0-----:R-:W-:Y:S01]  /*48b70*/  VIADD R6, R6, UR6 ;  /* 0x0000000606067c36 */ /* 0x001fe20008000000 */
[----:B------:R-:W-:-:S04]  /*48b80*/  ULDC.64 UR6, c[0x0][0x220] ;  /* 0x0000880000067ab9 */ /* 0x000fc80000000a00 */
[----:B------:R0:W-:Y:S02]  /*48b90*/  STL [R1+0x134], R6 ;  /* 0x0001340601007387 */ /* 0x0001e40000100800 */
[----:B0-----:R-:W-:Y:S01]  /*48ba0*/  VIADD R6, R6, UR4 ;  /* 0x0000000406067c36 */ /* 0x001fe20008000000 */
[----:B------:R-:W-:-:S04]  /*48bb0*/  ULDC UR4, c[0x0][0x248] ;  /* 0x0000920000047ab9 */ /* 0x000fc80000000800 */
[----:B------:R0:W-:Y:S01]  /*48bc0*/  STL [R1+0x138], R6 ;  /* 0x0001380601007387 */ /* 0x0001e20000100800 */
[----:B------:R-:W-:Y:S01]  /*48bd0*/  IMAD R9, R9, 0x80, R12 ;  /* 0x0000008009097824 */ /* 0x000fe200078e020c */
[----:B------:R-:W-:Y:S01]  /*48be0*/  LEA.HI.X.SX32 R12, R12, UR5, 0x1, P2 ;  /* 0x000000050c0c7c11 */ /* 0x000fe200090f0eff */
[----:B0-----:R-:W-:Y:S01]  /*48bf0*/  VIADD R6, R6, UR4 ;  /* 0x0000000406067c36 */ /* 0x001fe20008000000 */
[----:B------:R-:W-:-:S04]  /*48c00*/  ULDC.64 UR4, c[0x0][0x220] ;  /* 0x0000880000047ab9 */ /* 0x000fc80000000a00 */
[----:B------:R0:W-:Y:S01]  /*48c10*/  STL [R1+0x13c], R6 ;  /* 0x00013c0601007387 */ /* 0x0001e20000100800 */
[----:B------:R-:W-:Y:S01]  /*48c20*/  IADD3 R11, P2, R9, UR4, RZ ;  /* 0x00000004090b7c10 */ /* 0x000fe2000ff5e0ff */
[----:B------:R-:W-:Y:S01]  /*48c30*/  ULDC UR4, c[0x0][0x248] ;  /* 0x0000920000047ab9 */ /* 0x000fe20000000800 */
[----:B0-----:R-:W-:Y:S01]  /*48c40*/  VIADD R6, R6, UR9 ;  /* 0x0000000906067c36 */ /* 0x001fe20008000000 */
[----:B------:R-:W-:-:S04]  /*48c50*/  ULDC UR9, c[0x0][0x248] ;  /* 0x0000920000097ab9 */ /* 0x000fc80000000800 */
[----:B------:R0:W-:Y:S02]  /*48c60*/  STL [R1+0x140], R6 ;  /* 0x0001400601007387 */ /* 0x0001e40000100800 */
[----:B0-----:R-:W-:Y:S01]  /*48c70*/  VIADD R6, R6, UR4 ;  /* 0x0000000406067c36 */ /* 0x001fe20008000000 */
[----:B------:R-:W-:-:S04]  /*48c80*/  ULDC UR4, c[0x0][0x248] ;  /* 0x0000920000047ab9 */ /* 0x000fc80000000800 */
[----:B------:R0:W-:Y:S01]  /*48c90*/  STL [R1+0x144], R6 ;  /* 0x0001440601007387 */ /* 0x0001e20000100800 */
[----:B----4-:R-:W-:Y:S02]  /*48ca0*/  IMAD R8, R8, 0x80, R9 ;  /* 0x0000008008087824 */ /* 0x010fe400078e0209 */
[----:B0-----:R-:W-:Y:S01]  /*48cb0*/  VIADD R6, R6, UR4 ;  /* 0x0000000406067c36 */ /* 0x001fe20008000000 */
[----:B------:R-:W-:-:S04]  /*48cc0*/  ULDC UR4, c[0x0][0x248] ;  /* 0x0000920000047ab9 */ /* 0x000fc80000000800 */
[----:B------:R0:W-:Y:S01]  /*48cd0*/  STL [R1+0x148], R6 ;  /* 0x0001480601007387 */ /* 0x0001e20000100800 */
[----:B------:R-:W-:Y:S01]  /*48ce0*/  LEA.HI.X.SX32 R9, R9, UR5, 0x1, P2 ;  /* 0x0000000509097c11 */ /* 0x000fe200090f0eff */
[----:B------:R-:W-:Y:S01]  /*48cf0*/  ULDC UR5, c[0x0][0x248] ;  /* 0x0000920000057ab9 */ /* 0x000fe20000000800 */
[----:B0-----:R-:W-:Y:S01]  /*48d00*/  VIADD R6, R6, UR4 ;  /* 0x0000000406067c36 */ /* 0x001fe20008000000 */
[----:B------:R-:W-:Y:S01]  /*48d10*/  IADD3 R10, P3, R8, UR6, RZ ;  /* 0x00000006080a7c10 */ /* 0x000fe2000ff7e0ff */
[----:B------:R-:W-:Y:S01]  /*48d20*/  ULDC UR6, c[0x0][0x248] ;  /* 0x0000920000067ab9 */ /* 0x000fe20000000800 */
[----:B------:R-:W-:Y:S02]  /*48d30*/  ULDC UR4, c[0x0][0x248] ;  /* 0x0000920000047ab9 */ /* 0x000fe40000000800 */
[----:B------:R0:W-:Y:S02]  /*48d40*/  STL [R1+0x14c], R6 ;  /* 0x00014c0601007387 */ /* 0x0001e40000100800 */
[----:B0-----:R-:W-:Y:S01]  /*48d50*/  VIADD R6, R6, UR5 ;  /* 0x0000000506067c36 */ /* 0x001fe20008000000 */
[----:B------:R-:W-:Y:S01]  /*48d60*/  LEA.HI.X.SX32 R8, R8, UR7, 0x1, P3 ;  /* 0x0000000708087c11 */ /* 0x000fe200098f0eff */
[----:B------:R-:W-:Y:S01]  /*48d70*/  ULDC UR7, c[0x0][0x248] ;  /* 0x0000920000077ab9 */ /* 0x000fe20000000800 */
[----:B------:R-:W-:-:S02]  /*48d80*/  ULDC UR5, c[0x0][0x248] ;  /* 0x0000920000057ab9 */ /* 0x000fc40000000800 */
[----:B------:R0:W-:Y:S02]  /*48d90*/  STL [R1+0x150], R6 ;  /* 0x0001500601007387 */ /* 0x0001e40000100800 */
[----:B0-----:R-:W-:Y:S01]  /*48da0*/  VIADD R6, R6, UR6 ;  /* 0x0000000606067c36 */ /* 0x001fe20008000000 */
[----:B------:R-:W-:-:S04]  /*48db0*/  ULDC UR6, c[0x0][0x248] ;  /* 0x0000920000067ab9 */ /* 0x000fc80000000800 */
[----:B------:R0:W-:Y:S02]  /*48dc0*/  STL [R1+0x154], R6 ;  /* 0x0001540601007387 */ /* 0x0001e40000100800 */
[----:B0-----:R-:W-:Y:S01]  /*48dd0*/  VIADD R6, R6, UR4 ;  /* 0x0000000406067c36 */ /* 0x001fe20008000000 */
[----:B------:R-:W-:Y:S01]  /*48de0*/  LOP3.LUT R221, R221, 0xfeffffff, RZ, 0xc0, !PT ;  /* 0xfeffffffdddd7812 */ /* 0x000fe200078ec0ff */
[----:B------:R-:W-:-:S03]  /*48df0*/  ULDC UR4, c[0x0][0x248] ;  /* 0x0000920000047ab9 */ /* 0x000fc60000000800 */
[----:B------:R0:W-:Y:S02]  /*48e00*/  STL [R1+0x158], R6 ;  /* 0x0001580601007387 */ /* 0x0001e40000100800 */
[----:B0-----:R-:W-:Y:S01]  /*48e10*/  VIADD R6, R6, UR7 ;  /* 0x0000000706067c36 */ /* 0x001fe20008000000 */
[----:B------:R-:W-:-:S04]  /*48e20*/  ULDC UR7, c[0x0][0x248] ;  /* 0x0000920000077ab9 */ /* 0x000fc80000000800 */
[----:B------:R0:W-:Y:S02]  /*48e30*/  STL [R1+0x15c], R6 ;  /* 0x00015c0601007387 */ /* 0x0001e40000100800 */
[----:B0-----:R-:W-:Y:S01]  /*48e40*/  VIADD R6, R6, UR9 ;  /* 0x0000000906067c36 */ /* 0x001fe20008000000 */
[----:B------:R-:W-:-:S04]  /*48e50*/  ULDC UR9, c[0x0][0x248] ;  /* 0x0000920000097ab9 */ /* 0x000fc80000000800 */
[----:B------:R0:W-:Y:S02]  /*48e60*/  STL [R1+0x160], R6 ;  /* 0x0001600601007387 */ /* 0x0001e40000100800 */
[----:B0-----:R-:W-:Y:S01]  /*48e70*/  VIADD R6, R6, UR5 ;  /* 0x0000000506067c36 */ /* 0x001fe20008000000 */
[----:B------:R-:W-:-:S04]  /*48e80*/  ULDC UR5, c[0x0][0x248] ;  /* 0x0000920000057ab9 */ /* 0x000fc80000000800 */
[----:B------:R0:W-:Y:S02]  /*48e90*/  STL [R1+0x164], R6 ;  /* 0x0001640601007387 */ /* 0x0001e40000100800 */
[----:B0-----:R-:W-:-:S05]  /*48ea0*/  VIADD R6, R6, UR13 ;  /* 0x0000000d06067c36 */ /* 0x001fca0008000000 */
[----:B------:R0:W-:Y:S02]  /*48eb0*/  STL [R1+0x168], R6 ;  /* 0x0001680601007387 */ /* 0x0001e40000100800 */
[----:B0-----:R-:W-:Y:S01]  /*48ec0*/  VIADD R6, R6, UR14 ;  /* 0x0000000e06067c36 */ /* 0x001fe20008000000 */
[----:B------:R-:W-:Y:S01]  /*48ed0*/  SHF.R.U32.HI R40, RZ, 0x8, R40 ;  /* 0x00000008ff287819 */ /* 0x000fe20000011628 */
[----:B------:R-:W-:-:S03]  /*48ee0*/  ULDC UR14, c[0x0][0x228] ;  /* 0x00008a00000e7ab9 */ /* 0x000fc60000000800 */
        /* <DEDUP_REMOVED lines=10> */
[----:B------:R-:W-:Y:S01]  /*48f90*/  LOP3.LUT R40, R40, 0xffff, RZ, 0xc0, !PT ;  /* 0x0000ffff28287812 */ /* 0x000fe200078ec0ff */
        /* <DEDUP_REMOVED lines=11> */
[----:B------:R-:W-:Y:S01]  /*49050*/  PRMT R40, R40, 0x3340, R0 ;  /* 0x0000334028287816 */ /* 0x000fe20000000000 */
        /* <DEDUP_REMOVED lines=23> */
[----:B------:R-:W-:-:S04]  /*491d0*/  ULDC.64 UR12, c[0x0][0x228] ;  /* 0x00008a00000c7ab9 */ /* 0x000fc80000000a00 */
[----:B------:R0:W-:Y:S01]  /*491e0*/  STL [R1+0x19c], R6 ;  /* 0x00019c0601007387 */ /* 0x0001e20000100800 */
[----:B------:R-:W-:Y:S01]  /*491f0*/  ISETP.LT.AND P3, PT, R3, UR12, !P1 ;  /* 0x0000000c03007c0c */ /* 0x000fe2000cf61270 */
[----:B0-----:R-:W-:Y:S01]  /*49200*/  VIADD R6, R6, UR11 ;  /* 0x0000000b06067c36 */ /* 0x001fe20008000000 */
[----:B------:R-:W-:Y:S01]  /*49210*/  SHF.R.S32.HI R28, RZ, 0x1f, R72 ;  /* 0x0000001fff1c7819 */ /* 0x000fe20000011448 */
[----:B------:R-:W-:-:S03]  /*49220*/  ULDC UR11, c[0x0][0x228] ;  /* 0x00008a00000b7ab9 */ /* 0x000fc60000000800 */
[----:B------:R0:W-:Y:S02]  /*49230*/  STL [R1+0x1a0], R6 ;  /* 0x0001a00601007387 */ /* 0x0001e40000100800 */
[----:B0-----:R-:W-:-:S05]  /*49240*/  VIADD R6, R6, UR7 ;  /* 0x0000000706067c36 */ /* 0x001fca0008000000 */
[----:B------:R0:W-:Y:S01]  /*49250*/  STL [R1+0x1a4], R6 ;  /* 0x0001a40601007387 */ /* 0x0001e20000100800 */
[----:B------:R-:W-:Y:S01]  /*49260*/  @P3 LOP3.LUT R221, R221, 0x1000000, RZ, 0xfc, !PT ;  /* 0x01000000dddd3812 */ /* 0x000fe200078efcff */
[----:B0-----:R-:W-:Y:S01]  /*49270*/  VIADD R6, R6, UR6 ;  /* 0x0000000606067c36 */ /* 0x001fe20008000000 */
[----:B------:R-:W-:Y:S02]  /*49280*/  ULDC.64 UR6, c[0x0][0x228] ;  /* 0x00008a0000067ab9 */ /* 0x000fe40000000a00 */
[----:B------:R-:W-:Y:S02]  /*49290*/  ISETP.LT.AND P2, PT, R4, UR6, !P1 ;  /* 0x0000000604007c0c */ /* 0x000fe4000cf41270 */
[----:B------:R-:W-:Y:S01]  /*492a0*/  LOP3.LUT R221, R221, 0xff7fffff, RZ, 0xc0, !PT ;  /* 0xff7fffffdddd7812 */ /* 0x000fe200078ec0ff */
[----:B------:R0:W-:Y:S02]  /*492b0*/  STL [R1+0x1a8], R6 ;  /* 0x0001a80601007387 */ /* 0x0001e40000100800 */
[----:B0-----:R-:W-:-:S08]  /*492c0*/  VIADD R6, R6, UR5 ;  /* 0x0000000506067c36 */ /* 0x001fd00008000000 */
[----:B------:R-:W-:Y:S02]  /*492d0*/  @P2 LOP3.LUT R221, R221, 0x800000, RZ, 0xfc, !PT ;  /* 0x00800000dddd2812 */ /* 0x000fe400078efcff */
[----:B------:R-:W-:Y:S01]  /*492e0*/  ISETP.LT.AND P2, PT, R5, UR35, !P1 ;  /* 0x0000002305007c0c */ /* 0x000fe2000cf41270 */
[----:B------:R-:W-:Y:S01]  /*492f0*/  ULDC UR35, c[0x0][0x228] ;  /* 0x00008a0000237ab9 */ /* 0x000fe20000000800 */
[----:B------:R0:W-:Y:S01]  /*49300*/  STL [R1+0x1ac], R6 ;  /* 0x0001ac0601007387 */ /* 0x0001e20000100800 */
[----:B------:R-:W-:Y:S01]  /*49310*/  LOP3.LUT R221, R221, 0xffbfffff, RZ, 0xc0, !PT ;  /* 0xffbfffffdddd7812 */ /* 0x000fe200078ec0ff */
[----:B0-----:R-:W-:Y:S01]  /*49320*/  VIADD R6, R6, UR4 ;  /* 0x0000000406067c36 */ /* 0x001fe20008000000 */
[----:B------:R-:W-:Y:S02]  /*49330*/  ULDC.64 UR4, c[0x0][0x228] ;  /* 0x00008a0000047ab9 */ /* 0x000fe40000000a00 */
[----:B------:R-:W-:Y:S01]  /*49340*/  ISETP.LT.AND P1, PT, R2, UR4, !P1 ;  /* 0x0000000402007c0c */ /* 0x000fe2000cf21270 */
[----:B------:R-:W-:-:S05]  /*49350*/  ULDC UR4, c[0x0][0x248] ;  /* 0x0000920000047ab9 */ /* 0x000fca0000000800 */
[----:B------:R-:W-:-:S04]  /*49360*/  @P2 LOP3.LUT R221, R221, 0x400000, RZ, 0xfc, !PT ;  /* 0x00400000dddd2812 */ /* 0x000fc800078efcff */
[----:B------:R-:W-:Y:S02]  /*49370*/  LOP3.LUT R221, R221, 0xffdfffff, RZ, 0xc0, !PT ;  /* 0xffdfffffdddd7812 */ /* 0x000fe400078ec0ff */
[-C--:B------:R-:W-:Y:S02]  /*49380*/  IADD3 R18, P2, R72, R15.reuse, RZ ;  /* 0x0000000f48127210 */ /* 0x080fe40007f5e0ff */
[----:B------:R-:W-:Y:S02]  /*49390*/  SHF.R.S32.HI R7, RZ, 0x1f, R71 ;  /* 0x0000001fff077819 */ /* 0x000fe40000011447 */
[----:B------:R-:W-:Y:S02]  /*493a0*/  @P1 LOP3.LUT R221, R221, 0x200000, RZ, 0xfc, !PT ;  /* 0x00200000dddd1812 */ /* 0x000fe400078efcff */
[----:B------:R-:W-:Y:S01]  /*493b0*/  IADD3 R16, P1, R71, R15, RZ ;  /* 0x0000000f47107210 */ /* 0x000fe20007f3e0ff */
[--C-:B------:R-:W-:Y:S01]  /*493c0*/  IMAD.X R19, R28, 0x1, R14.reuse, P2 ;  /* 0x000000011c137824 */ /* 0x100fe200010e060e */
[----:B------:R-:W-:Y:S03]  /*493d0*/  STL [R1+0x1b0], R6 ;  /* 0x0001b00601007387 */ /* 0x000fe60000100800 */
[----:B------:R-:W-:Y:S01]  /*493e0*/  IMAD.X R17, R7, 0x1, R14, P1 ;  /* 0x0000000107117824 */ /* 0x000fe200008e060e */
[----:B------:R-:W-:Y:S01]  /*493f0*/  STL [R1+0x474], R28 ;  /* 0x0004741c01007387 */ /* 0x000fe20000100800 */
[----:B------:R-:W-:Y:S01]  /*49400*/  ISETP.LT.AND P2, PT, R3, UR19, !P0 ;  /* 0x0000001303007c0c */ /* 0x000fe2000c741270 */
[----:B------:R-:W-:-:S02]  /*49410*/  ULDC UR19, c[0x0][0x228] ;  /* 0x00008a0000137ab9 */ /* 0x000fc40000000800 */
[----:B------:R0:W-:Y:S04]  /*49420*/  STL [R1+0x46c], R7 ;  /* 0x00046c0701007387 */ /* 0x0001e80000100800 */
[----:B------:R-:W-:Y:S04]  /*49430*/  STL.64 [R1+0xd0], R18 ;  /* 0x0000d01201007387 */ /* 0x000fe80000100a00 */
[----:B------:R1:W-:Y:S01]  /*49440*/  STL.64 [R1+0xd8], R16 ;  /* 0x0000d81001007387 */ /* 0x0003e20000100a00 */
[----:B0-----:R-:W-:Y:S02]  /*49450*/  SHF.R.S32.HI R7, RZ, 0x1f, R70 ;  /* 0x0000001fff077819 */ /* 0x001fe40000011446 */
[----:B------:R-:W-:-:S02]  /*49460*/  LOP3.LUT R221, R221, 0xffefffff, RZ, 0xc0, !PT ;  /* 0xffefffffdddd7812 */ /* 0x000fc400078ec0ff */
[----:B-1----:R-:W-:-:S05]  /*49470*/  IADD3 R16, P1, R70, R15, RZ ;  /* 0x0000000f46107210 */ /* 0x002fca0007f3e0ff */
[----:B------:R-:W-:Y:S01]  /*49480*/  IMAD.X R17, R7, 0x1, R14, P1 ;  /* 0x0000000107117824 */ /* 0x000fe200008e060e */
[----:B------:R-:W-:Y:S02]  /*49490*/  ISETP.LT.AND P1, PT, R4, UR16, !P0 ;  /* 0x0000001004007c0c */ /* 0x000fe4000c721270 */
[----:B------:R-:W-:-:S04]  /*494a0*/  @P2 LOP3.LUT R221, R221, 0x100000, RZ, 0xfc, !PT ;  /* 0x00100000dddd2812 */ /* 0x000fc800078efcff */
[----:B------:R-:W-:Y:S01]  /*494b0*/  LOP3.LUT R221, R221, 0xfff7ffff, RZ, 0xc0, !PT ;  /* 0xfff7ffffdddd7812 */ /* 0x000fe200078ec0ff */
[----:B------:R-:W-:Y:S01]  /*494c0*/  VIADD R6, R6, UR20 ;  /* 0x0000001406067c36 */ /* 0x000fe20008000000 */
[----:B------:R-:W-:Y:S01]  /*494d0*/  STL [R1+0x464], R7 ;  /* 0x0004640701007387 */ /* 0x000fe20000100800 */
[----:B------:R-:W-:Y:S01]  /*494e0*/  LOP3.LUT R243, R243, 0x7fffffff, RZ, 0xc0, !PT ;  /* 0x7ffffffff3f37812 */ /* 0x000fe200078ec0ff */
[----:B------:R-:W-:-:S03]  /*494f0*/  ULDC UR20, c[0x0][0x228] ;  /* 0x00008a0000147ab9 */ /* 0x000fc60000000800 */
[----:B------:R-:W-:Y:S02]  /*49500*/  @P1 LOP3.LUT R221, R221, 0x80000, RZ, 0xfc, !PT ;  /* 0x00080000dddd1812 */ /* 0x000fe400078efcff */
[----:B------:R-:W-:Y:S01]  /*49510*/  ISETP.LT.AND P1, PT, R5, UR23, !P0 ;  /* 0x0000001705007c0c */ /* 0x000fe2000c721270 */
[----:B------:R0:W-:Y:S01]  /*49520*/  STL [R1+0x1b4], R6 ;  /* 0x0001b40601007387 */ /* 0x0001e20000100800 */
[----:B------:R-:W-:Y:S01]  /*49530*/  LOP3.LUT R221, R221, 0xfffbffff, RZ, 0xc0, !PT ;  /* 0xfffbffffdddd7812 */ /* 0x000fe200078ec0ff */
[----:B0-----:R-:W-:Y:S01]  /*49540*/  VIADD R6, R6, UR17 ;  /* 0x0000001106067c36 */ /* 0x001fe20008000000 */
[----:B------:R-:W-:Y:S02]  /*49550*/  ULDC.64 UR16, c[0x0][0x228] ;  /* 0x00008a0000107ab9 */ /* 0x000fe40000000a00 */
[----:B------:R-:W-:Y:S02]  /*49560*/  ISETP.LT.AND P0, PT, R2, UR16, !P0 ;  /* 0x0000001002007c0c */ /* 0x000fe4000c701270 */
[----:B------:R0:W-:Y:S05]  /*49570*/  STL [R1+0x1b8], R6 ;  /* 0x0001b80601007387 */ /* 0x0001ea0000100800 */
[----:B------:R-:W-:Y:S01]  /*49580*/  @P1 LOP3.LUT R221, R221, 0x40000, RZ, 0xfc, !PT ;  /* 0x00040000dddd1812 */ /* 0x000fe200078efcff */
[----:B------:R-:W-:Y:S01]  /*49590*/  STL.64 [R1+0x448], R16 ;  /* 0x0004481001007387 */ /* 0x000fe20000100a00 */
[----:B0-----:R-:W-:-:S02]  /*495a0*/  VIADD R6, R6, UR34 ;  /* 0x0000002206067c36 */ /* 0x001fc40008000000 */
[----:B------:R-:W-:Y:S01]  /*495b0*/  LOP3.LUT R221, R221, 0xfffdffff, RZ, 0xc0, !PT ;  /* 0xfffdffffdddd7812 */ /* 0x000fe200078ec0ff */
[----:B------:R-:W-:Y:S01]  /*495c0*/  ULDC UR34, c[0x0][0x228] ;  /* 0x00008a0000227ab9 */ /* 0x000fe20000000800 */
[----:B------:R-:W-:Y:S01]  /*495d0*/  VIADD R7, R6, UR22 ;  /* 0x0000001606077c36 */ /* 0x000fe20008000000 */
[----:B------:R0:W-:Y:S01]  /*495e0*/  STL [R1+0x1bc], R6 ;  /* 0x0001bc0601007387 */ /* 0x0001e20000100800 */
[----:B------:R-:W-:Y:S01]  /*495f0*/  @P0 LOP3.LUT R221, R221, 0x20000, RZ, 0xfc, !PT ;  /* 0x00020000dddd0812 */ /* 0x000fe200078efcff */
[----:B------:R-:W-:Y:S01]  /*49600*/  ULDC.64 UR22, c[0x0][0x228] ;  /* 0x00008a0000167ab9 */ /* 0x000fe20000000a00 */
[----:B0-----:R-:W-:-:S05]  /*49610*/  VIADD R6, R0, 0xa9 ;  /* 0x000000a900067836 */ /* 0x001fca0000000000 */
[----:B------:R-:W-:Y:S02]  /*49620*/  ISETP.GE.AND P0, PT, R6, UR13, PT ;  /* 0x0000000d06007c0c */ /* 0x000fe4000bf06270 */
[----:B------:R-:W-:Y:S01]  /*49630*/  LOP3.LUT R221, R221, 0xfffeffff, RZ, 0xc0, !PT ;  /* 0xfffeffffdddd7812 */ /* 0x000fe200078ec0ff */
[----:B------:R-:W-:Y:S01]  /*49640*/  VIADD R6, R0, 0xa8 ;  /* 0x000000a800067836 */ /* 0x000fe20000000000 */
[----:B------:R-:W-:Y:S01]  /*49650*/  ISETP.LT.AND P3, PT, R3, UR60, !P0 ;  /* 0x0000003c03007c0c */ /* 0x000fe2000c761270 */
[----:B------:R-:W-:Y:S01]  /*49660*/  ULDC.64 UR12, c[0x0][0x228] ;  /* 0x00008a00000c7ab9 */ /* 0x000fe20000000a00 */
[----:B------:R-:W-:Y:S01]  /*49670*/  ISETP.LT.AND P2, PT, R4, UR61, !P0 ;  /* 0x0000003d04007c0c */ /* 0x000fe2000c741270 */
[----:B------:R0:W-:Y:S01]  /*49680*/  STL [R1+0x1c0], R7 ;  /* 0x0001c00701007387 */ /* 0x0001e20000100800 */
[----:B------:R-:W-:Y:S01]  /*49690*/  ISETP.LT.AND P1, PT, R5, UR38, !P0 ;  /* 0x0000002605007c0c */ /* 0x000fe2000c721270 */
[----:B------:R-:W-:Y:S01]  /*496a0*/  ULDC UR38, c[0x0][0x228] ;  /* 0x00008a0000267ab9 */ /* 0x000fe20000000800 */
[----:B---3--:R-:W-:Y:S01]  /*496b0*/  LOP3.LUT R242, R242, 0x7fffffff, RZ, 0xc0, !PT ;  /* 0x7ffffffff2f27812 */ /* 0x008fe200078ec0ff */
[----:B------:R-:W-:-:S06]  /*496c0*/  ULDC UR60, c[0x0][0x228] ;  /* 0x00008a00003c7ab9 */ /* 0x000fcc0000000800 */
[----:B------:R-:W-:Y:S01]  /*496d0*/  @P3 LOP3.LUT R221, R221, 0x10000, RZ, 0xfc, !PT ;  /* 0x00010000dddd3812 */ /* 0x000fe200078efcff */
[----:B------:R-:W-:-:S03]  /*496e0*/  ULDC UR61, c[0x0][0x228] ;  /* 0x00008a00003d7ab9 */ /* 0x000fc60000000800 */
[----:B------:R-:W-:-:S04]  /*496f0*/  LOP3.LUT R221, R221, 0xffff7fff, RZ, 0xc0, !PT ;  /* 0xffff7fffdddd7812 */ /* 0x000fc800078ec0ff */
[----:B------:R-:W-:Y:S02]  /*49700*/  @P2 LOP3.LUT R221, R221, 0x8000, RZ, 0xfc, !PT ;  /* 0x00008000dddd2812 */ /* 0x000fe400078efcff */
[----:B------:R-:W-:Y:S02]  /*49710*/  ISETP.LT.AND P0, PT, R2, UR22, !P0 ;  /* 0x0000001602007c0c */ /* 0x000fe4000c701270 */
[----:B------:R-:W-:-:S04]  /*49720*/  LOP3.LUT R221, R221, 0xffffbfff, RZ, 0xc0, !PT ;  /* 0xffffbfffdddd7812 */ /* 0x000fc800078ec0ff */
[----:B------:R-:W-:-:S04]  /*49730*/  @P1 LOP3.LUT R221, R221, 0x4000, RZ, 0xfc, !PT ;  /* 0x00004000dddd1812 */ /* 0x000fc800078efcff */
[----:B------:R-:W-:-:S04]  /*49740*/  LOP3.LUT R221, R221, 0xffffdfff, RZ, 0xc0, !PT ;  /* 0xffffdfffdddd7812 */ /* 0x000fc800078ec0ff */
[----:B------:R-:W-:Y:S02]  /*49750*/  @P0 LOP3.LUT R221, R221, 0x2000, RZ, 0xfc, !PT ;  /* 0x00002000dddd0812 */ /* 0x000fe400078efcff */
[----:B------:R-:W-:Y:S02]  /*49760*/  ISETP.GE.AND P0, PT, R6, UR7, PT ;  /* 0x0000000706007c0c */ /* 0x000fe4000bf06270 */
[----:B------:R-:W-:Y:S01]  /*49770*/  LOP3.LUT R221, R221, 0xffffefff, RZ, 0xc0, !PT ;  /* 0xffffefffdddd7812 */ /* 0x000fe200078ec0ff */
[----:B------:R-:W-:Y:S01]  /*49780*/  VIADD R6, R0, 0xa7 ;  /* 0x000000a700067836 */ /* 0x000fe20000000000 */
[----:B------:R-:W-:Y:S01]  /*49790*/  ISETP.LT.AND P3, PT, R3, UR55, !P0 ;  /* 0x0000003703007c0c */ /* 0x000fe2000c761270 */
[----:B------:R-:W-:Y:S01]  /*497a0*/  ULDC.64 UR6, c[0x0][0x228] ;  /* 0x00008a0000067ab9 */ /* 0x000fe20000000a00 */
[----:B------:R-:W-:Y:S01]  /*497b0*/  ISETP.LT.AND P2, PT, R4, UR59, !P0 ;  /* 0x0000003b04007c0c */ /* 0x000fe2000c741270 */
[----:B0-----:R-:W-:Y:S01]  /*497c0*/  VIADD R7, R7, UR4 ;  /* 0x0000000407077c36 */ /* 0x001fe20008000000 */
[----:B------:R-:W-:Y:S01]  /*497d0*/  ISETP.LT.AND P1, PT, R5, UR37, !P0 ;  /* 0x0000002505007c0c */ /* 0x000fe2000c721270 */
[----:B------:R-:W-:Y:S01]  /*497e0*/  ULDC UR4, c[0x0][0x248] ;  /* 0x0000920000047ab9 */ /* 0x000fe20000000800 */
[----:B------:R-:W-:Y:S01]  /*497f0*/  LOP3.LUT R241, R241, 0x7fffffff, RZ, 0xc0, !PT ;  /* 0x7ffffffff1f17812 */ /* 0x000fe200078ec0ff */
[----:B------:R-:W-:Y:S01]  /*49800*/  ULDC UR37, c[0x0][0x228] ;  /* 0x00008a0000257ab9 */ /* 0x000fe20000000800 */
[----:B------:R-:W-:-:S05]  /*49810*/  ULDC UR55, c[0x0][0x228] ;  /* 0x00008a0000377ab9 */ /* 0x000fca0000000800 */
        /* <DEDUP_REMOVED lines=9> */
[----:B------:R-:W-:-:S04]  /*498b0*/  ISETP.GE.AND P0, PT, R6, UR5, PT ;  /* 0x0000000506007c0c */ /* 0x000fc8000bf06270 */
[----:B------:R-:W-:Y:S02]  /*498c0*/  ISETP.LT.AND P3, PT, R3, UR53, !P0 ;  /* 0x0000003503007c0c */ /* 0x000fe4000c761270 */
[----:B------:R-:W-:Y:S01]  /*498d0*/  LOP3.LUT R221, R221, 0xfffffeff, RZ, 0xc0, !PT ;  /* 0xfffffeffdddd7812 */ /* 0x000fe200078ec0ff */
[----:B------:R0:W-:Y:S01]  /*498e0*/  STL [R1+0x1c4], R7 ;  /* 0x0001c40701007387 */ /* 0x0001e20000100800 */
[----:B------:R-:W-:Y:S01]  /*498f0*/  ISETP.LT.AND P2, PT, R4, UR36, !P0 ;  /* 0x0000002404007c0c */ /* 0x000fe2000c741270 */
[----:B------:R-:W-:Y:S01]  /*49900*/  VIADD R6, R0, 0xa6 ;  /* 0x000000a600067836 */ /* 0x000fe20000000000 */
[----:B------:R-:W-:Y:S01]  /*49910*/  ISETP.LT.AND P1, PT, R5, UR54, !P0 ;  /* 0x0000003605007c0c */ /* 0x000fe2000c721270 */
[----:B------:R-:W-:Y:S01]  /*49920*/  ULDC UR36, c[0x0][0x228] ;  /* 0x00008a0000247ab9 */ /* 0x000fe20000000800 */
[----:B------:R-:W-:-:S05]  /*49930*/  ULDC UR53, c[0x0][0x228] ;  /* 0x00008a0000357ab9 */ /* 0x000fca0000000800 */
[----:B------:R-:W-:Y:S01]  /*49940*/  @P3 LOP3.LUT R221, R221, 0x100, RZ, 0xfc, !PT ;  /* 0x00000100dddd3812 */ /* 0x000fe200078efcff */
[----:B0-----:R-:W-:Y:S01]  /*49950*/  VIADD R7, R7, UR4 ;  /* 0x0000000407077c36 */ /* 0x001fe20008000000 */
[----:B------:R-:W-:Y:S01]  /*49960*/  ISETP.LT.AND P0, PT, R2, UR6, !P0 ;  /* 0x0000000602007c0c */ /* 0x000fe2000c701270 */
[----:B------:R-:W-:Y:S01]  /*49970*/  ULDC UR4, c[0x0][0x248] ;  /* 0x0000920000047ab9 */ /* 0x000fe20000000800 */
[----:B------:R-:W-:Y:S01]  /*49980*/  LOP3.LUT R221, R221, 0xffffff7f, RZ, 0xc0, !PT ;  /* 0xffffff7fdddd7812 */ /* 0x000fe200078ec0ff */
[----:B------:R-:W-:Y:S01]  /*49990*/  ULDC UR6, c[0x0][0x248] ;  /* 0x0000920000067ab9 */ /* 0x000fe20000000800 */
[----:B------:R-:W-:Y:S02]  /*499a0*/  ULDC UR54, c[0x0][0x228] ;  /* 0x00008a0000367ab9 */ /* 0x000fe40000000800 */
[----:B------:R-:W-:-:S04]  /*499b0*/  @P2 LOP3.LUT R221, R221, 0x80, RZ, 0xfc, !PT ;  /* 0x00000080dddd2812 */ /* 0x000fc800078efcff */
[----:B------:R-:W-:-:S04]  /*499c0*/  LOP3.LUT R221, R221, 0xffffffbf, RZ, 0xc0, !PT ;  /* 0xffffffbfdddd7812 */ /* 0x000fc800078ec0ff */
[----:B------:R-:W-:-:S04]  /*499d0*/  @P1 LOP3.LUT R221, R221, 0x40, RZ, 0xfc, !PT ;  /* 0x00000040dddd1812 */ /* 0x000fc800078efcff */
[----:B------:R-:W-:Y:S01]  /*499e0*/  LOP3.LUT R221, R221, 0xffffffdf, RZ, 0xc0, !PT ;  /* 0xffffffdfdddd7812 */ /* 0x000fe200078ec0ff */
[----:B------:R0:W-:Y:S03]  /*499f0*/  STL [R1+0x1c8], R7 ;  /* 0x0001c80701007387 */ /* 0x0001e60000100800 */
[----:B------:R-:W-:Y:S02]  /*49a00*/  @P0 LOP3.LUT R221, R221, 0x20, RZ, 0xfc, !PT ;  /* 0x00000020dddd0812 */ /* 0x000fe400078efcff */
[----:B------:R-:W-:Y:S01]  /*49a10*/  ISETP.GE.AND P0, PT, R6, UR17, PT ;  /* 0x0000001106007c0c */ /* 0x000fe2000bf06270 */
[----:B0-----:R-:W-:-:S03]  /*49a20*/  VIADD R7, R7, UR4 ;  /* 0x0000000407077c36 */ /* 0x001fc60008000000 */
[----:B------:R-:W-:Y:S01]  /*49a30*/  ISETP.LT.AND P3, PT, R3, UR33, !P0 ;  /* 0x0000002103007c0c */ /* 0x000fe2000c761270 */
[----:B------:R-:W-:Y:S01]  /*49a40*/  ULDC UR4, c[0x0][0x248] ;  /* 0x0000920000047ab9 */ /* 0x000fe20000000800 */
[----:B------:R-:W-:Y:S02]  /*49a50*/  ISETP.LT.AND P2, PT, R4, UR51, !P0 ;  /* 0x0000003304007c0c */ /* 0x000fe4000c741270 */
[----:B------:R-:W-:Y:S01]  /*49a60*/  LOP3.LUT R221, R221, 0xffffffef, RZ, 0xc0, !PT ;  /* 0xffffffefdddd7812 */ /* 0x000fe200078ec0ff */
[----:B------:R0:W-:Y:S01]  /*49a70*/  STL [R1+0x1cc], R7 ;  /* 0x0001cc0701007387 */ /* 0x0001e20000100800 */
[----:B------:R-:W-:Y:S01]  /*49a80*/  ISETP.LT.AND P1, PT, R5, UR52, !P0 ;  /* 0x0000003405007c0c */ /* 0x000fe2000c721270 */
[----:B------:R-:W-:Y:S01]  /*49a90*/  VIADD R6, R0, 0xa5 ;  /* 0x000000a500067836 */ /* 0x000fe20000000000 */
[----:B------:R-:W-:Y:S01]  /*49aa0*/  ULDC.64 UR16, c[0x0][0x228] ;  /* 0x00008a0000107ab9 */ /* 0x000fe20000000a00 */
[----:B------:R-:W-:Y:S01]  /*49ab0*/  ULDC UR52, c[0x0][0x228] ;  /* 0x00008a0000347ab9 */ /* 0x000fe20000000800 */
[----:B------:R-:W-:Y:S01]  /*49ac0*/  ULDC UR51, c[0x0][0x228] ;  /* 0x00008a0000337ab9 */ /* 0x000fe20000000800 */
[----:B------:R-:W-:Y:S01]  /*49ad0*/  ULDC UR33, c[0x0][0x228] ;  /* 0x00008a0000217ab9 */ /* 0x000fe20000000800 */
[----:B0-----:R-:W-:Y:S01]  /*49ae0*/  VIADD R7, R7, UR4 ;  /* 0x0000000407077c36 */ /* 0x001fe20008000000 */
[----:B------:R-:W-:-:S04]  /*49af0*/  ULDC UR4, c[0x0][0x248] ;  /* 0x0000920000047ab9 */ /* 0x000fc80000000800 */
[----:B------:R0:W-:Y:S01]  /*49b00*/  STL [R1+0x1d0], R7 ;  /* 0x0001d00701007387 */ /* 0x0001e20000100800 */
[----:B------:R-:W-:Y:S01]  /*49b10*/  @P3 LOP3.LUT R221, R221, 0x10, RZ, 0xfc, !PT ;  /* 0x00000010dddd3812 */ /* 0x000fe200078efcff */
[----:B0-----:R-:W-:Y:S01]  /*49b20*/  VIADD R7, R7, UR4 ;  /* 0x0000000407077c36 */ /* 0x001fe20008000000 */
[----:B------:R-:W-:Y:S02]  /*49b30*/  ULDC UR4, c[0x0][0x248] ;  /* 0x0000920000047ab9 */ /* 0x000fe40000000800 */
[----:B------:R-:W-:Y:S02]  /*49b40*/  LOP3.LUT R221, R221, 0xfffffff7, RZ, 0xc0, !PT ;  /* 0xfffffff7dddd7812 */ /* 0x000fe400078ec0ff */
[----:B------:R0:W-:Y:S02]  /*49b50*/  STL [R1+0x1d4], R7 ;  /* 0x0001d40701007387 */ /* 0x0001e40000100800 */
[----:B------:R-:W-:Y:S01]  /*49b60*/  @P2 LOP3.LUT R221, R221, 0x8, RZ, 0xfc, !PT ;  /* 0x00000008dddd2812 */ /* 0x000fe200078efcff */
[----:B0-----:R-:W-:Y:S01]  /*49b70*/  VIADD R7, R7, UR4 ;  /* 0x0000000407077c36 */ /* 0x001fe20008000000 */
[----:B------:R-:W-:-:S04]  /*49b80*/  ULDC UR4, c[0x0][0x248] ;  /* 0x0000920000047ab9 */ /* 0x000fc80000000800 */
[----:B------:R0:W-:Y:S01]  /*49b90*/  STL [R1+0x1d8], R7 ;  /* 0x0001d80701007387 */ /* 0x0001e20000100800 */
[----:B------:R-:W-:Y:S01]  /*49ba0*/  LOP3.LUT R221, R221, 0xfffffffb, RZ, 0xc0, !PT ;  /* 0xfffffffbdddd7812 */ /* 0x000fe200078ec0ff */
[----:B0-----:R-:W-:Y:S01]  /*49bb0*/  VIADD R7, R7, UR4 ;  /* 0x0000000407077c36 */ /* 0x001fe20008000000 */
[----:B------:R-:W-:Y:S02]  /*49bc0*/  ULDC.64 UR4, c[0x0][0x228] ;  /* 0x00008a0000047ab9 */ /* 0x000fe40000000a00 */
[----:B------:R-:W-:Y:S01]  /*49bd0*/  ISETP.LT.AND P0, PT, R2, UR4, !P0 ;  /* 0x0000000402007c0c */ /* 0x000fe2000c701270 */
[----:B------:R-:W-:Y:S01]  /*49be0*/  ULDC UR4, c[0x0][0x248] ;  /* 0x0000920000047ab9 */ /* 0x000fe20000000800 */
[----:B------:R-:W-:-:S04]  /*49bf0*/  @P1 LOP3.LUT R221, R221, 0x4, RZ, 0xfc, !PT ;  /* 0x00000004dddd1812 */ /* 0x000fc800078efcff */
[----:B------:R-:W-:-:S07]  /*49c00*/  LOP3.LUT R221, R221, 0xfffffffd, RZ, 0xc0, !PT ;  /* 0xfffffffddddd7812 */ /* 0x000fce00078ec0ff */
[----:B------:R-:W-:Y:S02]  /*49c10*/  @P0 LOP3.LUT R221, R221, 0x2, RZ, 0xfc, !PT ;  /* 0x00000002dddd0812 */ /* 0x000fe400078efcff */
[----:B------:R-:W-:Y:S01]  /*49c20*/  ISETP.GE.AND P0, PT, R6, UR23, PT ;  /* 0x0000001706007c0c */ /* 0x000fe2000bf06270 */
[----:B------:R-:W-:Y:S01]  /*49c30*/  VIADD R6, R0, 0xa4 ;  /* 0x000000a400067836 */ /* 0x000fe20000000000 */
[----:B------:R-:W-:Y:S01]  /*49c40*/  LOP3.LUT R221, R221, 0xfffffffe, RZ, 0xc0, !PT ;  /* 0xfffffffedddd7812 */ /* 0x000fe200078ec0ff */
[----:B------:R-:W-:Y:S01]  /*49c50*/  ULDC.64 UR22, c[0x0][0x228] ;  /* 0x00008a0000167ab9 */ /* 0x000fe20000000a00 */
[----:B------:R-:W-:Y:S01]  /*49c60*/  ISETP.LT.AND P2, PT, R4, UR31, !P0 ;  /* 0x0000001f04007c0c */ /* 0x000fe2000c741270 */
[----:B------:R0:W-:Y:S01]  /*49c70*/  STL [R1+0x1dc], R7 ;  /* 0x0001dc0701007387 */ /* 0x0001e20000100800 */
[----:B------:R-:W-:Y:S01]  /*49c80*/  ISETP.LT.AND P1, PT, R5, UR50, !P0 ;  /* 0x0000003205007c0c */ /* 0x000fe2000c721270 */
[----:B------:R-:W-:Y:S01]  /*49c90*/  ULDC UR50, c[0x0][0x228] ;  /* 0x00008a0000327ab9 */ /* 0x000fe20000000800 */
[----:B------:R-:W-:Y:S01]  /*49ca0*/  ISETP.LT.AND P3, PT, R3, UR49, !P0 ;  /* 0x0000003103007c0c */ /* 0x000fe2000c761270 */
[----:B------:R-:W-:Y:S01]  /*49cb0*/  ULDC UR49, c[0x0][0x228] ;  /* 0x00008a0000317ab9 */ /* 0x000fe20000000800 */
[----:B------:R-:W-:Y:S01]  /*49cc0*/  ISETP.LT.AND P0, PT, R2, UR16, !P0 ;  /* 0x0000001002007c0c */ /* 0x000fe2000c701270 */
[----:B------:R-:W-:-:S06]  /*49cd0*/  ULDC UR31, c[0x0][0x228] ;  /* 0x00008a00001f7ab9 */ /* 0x000fcc0000000800 */
[----:B------:R-:W-:-:S04]  /*49ce0*/  @P2 LOP3.LUT R243, R243, 0x80000000, RZ, 0xfc, !PT ;  /* 0x80000000f3f32812 */ /* 0x000fc800078efcff */
[----:B------:R-:W-:-:S04]  /*49cf0*/  LOP3.LUT R243, R243, 0xbfffffff, RZ, 0xc0, !PT ;  /* 0xbffffffff3f37812 */ /* 0x000fc800078ec0ff */
[----:B------:R-:W-:-:S04]  /*49d00*/  @P1 LOP3.LUT R243, R243, 0x40000000, RZ, 0xfc, !PT ;  /* 0x40000000f3f31812 */ /* 0x000fc800078efcff */
[----:B------:R-:W-:-:S04]  /*49d10*/  LOP3.LUT R243, R243, 0xdfffffff, RZ, 0xc0, !PT ;  /* 0xdffffffff3f37812 */ /* 0x000fc800078ec0ff */
[----:B------:R-:W-:Y:S02]  /*49d20*/  @P0 LOP3.LUT R243, R243, 0x20000000, RZ, 0xfc, !PT ;  /* 0x20000000f3f30812 */ /* 0x000fe400078efcff */
[----:B------:R-:W-:Y:S02]  /*49d30*/  ISETP.GE.AND P0, PT, R6, UR13, PT ;  /* 0x0000000d06007c0c */ /* 0x000fe4000bf06270 */
[----:B------:R-:W-:Y:S02]  /*49d40*/  @P3 LOP3.LUT R221, R221, 0x1, RZ, 0xfc, !PT ;  /* 0x00000001dddd3812 */ /* 0x000fe400078efcff */
        /* <DEDUP_REMOVED lines=8> */
[----:B------:R-:W-:-:S07]  /*49dd0*/  ULDC UR25, c[0x0][0x228] ;  /* 0x00008a0000197ab9 */ /* 0x000fce0000000800 */
        /* <DEDUP_REMOVED lines=13> */
[----:B------:R0:W-:Y:S01]  /*49eb0*/  STL [R1+0x1e0], R7 ;  /* 0x0001e00701007387 */ /* 0x0001e20000100800 */
[----:B------:R-:W-:Y:S01]  /*49ec0*/  ISETP.LT.AND P2, PT, R4, UR45, !P0 ;  /* 0x0000002d04007c0c */ /* 0x000fe2000c741270 */
[----:B------:R-:W-:Y:S01]  /*49ed0*/  ULDC.64 UR6, c[0x0][0x228] ;  /* 0x00008a0000067ab9 */ /* 0x000fe20000000a00 */
[----:B------:R-:W-:Y:S01]  /*49ee0*/  ISETP.LT.AND P1, PT, R5, UR24, !P0 ;  /* 0x0000001805007c0c */ /* 0x000fe2000c721270 */
[----:B------:R-:W-:Y:S01]  /*49ef0*/  ULDC UR24, c[0x0][0x228] ;  /* 0x00008a0000187ab9 */ /* 0x000fe20000000800 */
[----:B------:R-:W-:-:S07]  /*49f00*/  ULDC UR46, c[0x0][0x228] ;  /* 0x00008a00002e7ab9 */ /* 0x000fce0000000800 */
[----:B------:R-:W-:Y:S01]  /*49f10*/  @P3 LOP3.LUT R243, R243, 0x1000000, RZ, 0xfc, !PT ;  /* 0x01000000f3f33812 */ /* 0x000fe200078efcff */
[----:B0-----:R-:W-:Y:S01]  /*49f20*/  VIADD R7, R7, UR4 ;  /* 0x0000000407077c36 */ /* 0x001fe20008000000 */
[----:B------:R-:W-:Y:S01]  /*49f30*/  ISETP.LT.AND P0, PT, R2, UR12, !P0 ;  /* 0x0000000c02007c0c */ /* 0x000fe2000c701270 */
[----:B------:R-:W-:Y:S01]  /*49f40*/  ULDC UR4, c[0x0][0x248] ;  /* 0x0000920000047ab9 */ /* 0x000fe20000000800 */
[----:B------:R-:W-:Y:S01]  /*49f50*/  LOP3.LUT R243, R243, 0xff7fffff, RZ, 0xc0, !PT ;  /* 0xff7ffffff3f37812 */ /* 0x000fe200078ec0ff */
[----:B------:R-:W-:-:S03]  /*49f60*/  ULDC UR45, c[0x0][0x228] ;  /* 0x00008a00002d7ab9 */ /* 0x000fc60000000800 */
[----:B------:R-:W-:-:S04]  /*49f70*/  @P2 LOP3.LUT R243, R243, 0x800000, RZ, 0xfc, !PT ;  /* 0x00800000f3f32812 */ /* 0x000fc800078efcff */
        /* <DEDUP_REMOVED lines=20> */
[----:B------:R-:W-:Y:S01]  /*4a0c0*/  @P2 LOP3.LUT R243, R243, 0x80000, RZ, 0xfc, !PT ;  /* 0x00080000f3f32812 */ /* 0x000fe200078efcff */
[----:B------:R0:W-:Y:S03]  /*4a0d0*/  STL [R1+0x1e8], R7 ;  /* 0x0001e80701007387 */ /* 0x0001e60000100800 */
[----:B------:R-:W-:-:S04]  /*4a0e0*/  LOP3.LUT R243, R243, 0xfffbffff, RZ, 0xc0, !PT ;  /* 0xfffbfffff3f37812 */ /* 0x000fc800078ec0ff */
[----:B------:R-:W-:Y:S01]  /*4a0f0*/  @P1 LOP3.LUT R243, R243, 0x40000, RZ, 0xfc, !PT ;  /* 0x00040000f3f31812 */ /* 0x000fe200078efcff */
[----:B0-----:R-:W-:Y:S01]  /*4a100*/  VIADD R7, R7, UR4 ;  /* 0x0000000407077c36 */ /* 0x001fe20008000000 */
[----:B------:R-:W-:Y:S02]  /*4a110*/  ULDC UR4, c[0x0][0x248] ;  /* 0x0000920000047ab9 */ /* 0x000fe40000000800 */
[----:B------:R-:W-:Y:S02]  /*4a120*/  LOP3.LUT R243, R243, 0xfffdffff, RZ, 0xc0, !PT ;  /* 0xfffdfffff3f37812 */ /* 0x000fe400078ec0ff */
[----:B------:R0:W-:Y:S02]  /*4a130*/  STL [R1+0x1ec], R7 ;  /* 0x0001ec0701007387 */ /* 0x0001e40000100800 */
[----:B------:R-:W-:Y:S02]  /*4a140*/  @P0 LOP3.LUT R243, R243, 0x20000, RZ, 0xfc, !PT ;  /* 0x00020000f3f30812 */ /* 0x000fe400078efcff */
[----:B------:R-:W-:Y:S01]  /*4a150*/  ISETP.GE.AND P0, PT, R6, UR17, PT ;  /* 0x0000001106007c0c */ /* 0x000fe2000bf06270 */
[----:B0-----:R-:W-:Y:S01]  /*4a160*/  VIADD R7, R7, UR4 ;  /* 0x0000000407077c36 */ /* 0x001fe20008000000 */
[----:B------:R-:W-:Y:S01]  /*4a170*/  ULDC UR4, c[0x0][0x248] ;  /* 0x0000920000047ab9 */ /* 0x000fe20000000800 */
[----:B------:R-:W-:Y:S01]  /*4a180*/  LOP3.LUT R243, R243, 0xfffeffff, RZ, 0xc0, !PT ;  /* 0xfffefffff3f37812 */ /* 0x000fe200078ec0ff */
[----:B------:R-:W-:Y:S01]  /*4a190*/  VIADD R6, R0, 0xa0 ;  /* 0x000000a000067836 */ /* 0x000fe20000000000 */
[----:B------:R-:W-:Y:S01]  /*4a1a0*/  ULDC.64 UR16, c[0x0][0x228] ;  /* 0x00008a0000107ab9 */ /* 0x000fe20000000a00 */
[----:B------:R0:W-:Y:S01]  /*4a1b0*/  STL [R1+0x1f0], R7 ;  /* 0x0001f00701007387 */ /* 0x0001e20000100800 */
[----:B------:R-:W-:Y:S01]  /*4a1c0*/  ISETP.LT.AND P3, PT, R3, UR43, !P0 ;  /* 0x0000002b03007c0c */ /* 0x000fe2000c761270 */
[----:B------:R-:W-:Y:S01]  /*4a1d0*/  ULDC UR43, c[0x0][0x228] ;  /* 0x00008a00002b7ab9 */ /* 0x000fe20000000800 */
[----:B0-----:R-:W-:Y:S01]  /*4a1e0*/  VIADD R7, R7, UR4 ;  /* 0x0000000407077c36 */ /* 0x001fe20008000000 */
[----:B------:R-:W-:-:S04]  /*4a1f0*/  ULDC UR4, c[0x0][0x248] ;  /* 0x0000920000047ab9 */ /* 0x000fc80000000800 */
[----:B------:R0:W-:Y:S01]  /*4a200*/  STL [R1+0x1f4], R7 ;  /* 0x0001f40701007387 */ /* 0x0001e20000100800 */
[----:B------:R-:W-:Y:S01]  /*4a210*/  ISETP.LT.AND P2, PT, R4, UR30, !P0 ;  /* 0x0000001e04007c0c */ /* 0x000fe2000c741270 */
[----:B------:R-:W-:Y:S01]  /*4a220*/  ULDC UR30, c[0x0][0x228] ;  /* 0x00008a00001e7ab9 */ /* 0x000fe20000000800 */
[----:B0-----:R-:W-:Y:S01]  /*4a230*/  VIADD R7, R7, UR4 ;  /* 0x0000000407077c36 */ /* 0x001fe20008000000 */
[----:B------:R-:W-:-:S04]  /*4a240*/  ULDC UR4, c[0x0][0x248] ;  /* 0x0000920000047ab9 */ /* 0x000fc80000000800 */
[----:B------:R0:W-:Y:S01]  /*4a250*/  STL [R1+0x1f8], R7 ;  /* 0x0001f80701007387 */ /* 0x0001e20000100800 */
[----:B------:R-:W-:Y:S02]  /*4a260*/  @P3 LOP3.LUT R243, R243, 0x10000, RZ, 0xfc, !PT ;  /* 0x00010000f3f33812 */ /* 0x000fe400078efcff */
[----:B------:R-:W-:Y:S01]  /*4a270*/  ISETP.LT.AND P1, PT, R5, UR15, !P0 ;  /* 0x0000000f05007c0c */ /* 0x000fe2000c721270 */
[----:B------:R-:W-:Y:S01]  /*4a280*/  ULDC UR15, c[0x0][0x228] ;  /* 0x00008a00000f7ab9 */ /* 0x000fe20000000800 */
[----:B0-----:R-:W-:Y:S01]  /*4a290*/  VIADD R7, R7, UR4 ;  /* 0x0000000407077c36 */ /* 0x001fe20008000000 */
[----:B------:R-:W-:Y:S01]  /*4a2a0*/  ULDC UR4, c[0x0][0x248] ;  /* 0x0000920000047ab9 */ /* 0x000fe20000000800 */
[----:B------:R-:W-:-:S03]  /*4a2b0*/  LOP3.LUT R243, R243, 0xffff7fff, RZ, 0xc0, !PT ;  /* 0xffff7ffff3f37812 */ /* 0x000fc600078ec0ff */
[----:B------:R0:W-:Y:S01]  /*4a2c0*/  STL [R1+0x1fc], R7 ;  /* 0x0001fc0701007387 */ /* 0x0001e20000100800 */
        /* <DEDUP_REMOVED lines=20> */
[----:B------:R-:W-:-:S08]  /*4a410*/  ULDC UR9, c[0x0][0x228] ;  /* 0x00008a0000097ab9 */ /* 0x000fd00000000800 */
[----:B------:R-:W-:Y:S01]  /*4a420*/  @P3 LOP3.LUT R243, R243, 0x1000, RZ, 0xfc, !PT ;  /* 0x00001000f3f33812 */ /* 0x000fe200078efcff */
[----:B0-----:R-:W-:Y:S01]  /*4a430*/  VIADD R7, R7, UR6 ;  /* 0x0000000607077c36 */ /* 0x001fe20008000000 */
[----:B------:R-:W-:Y:S01]  /*4a440*/  ULDC UR32, c[0x0][0x228] ;  /* 0x00008a0000207ab9 */ /* 0x000fe20000000800 */
[----:B------:R-:W-:Y:S01]  /*4a450*/  LOP3.LUT R240, R240, 0x7fffffff, RZ, 0xc0, !PT ;  /* 0x7ffffffff0f07812 */ /* 0x000fe200078ec0ff */
[----:B------:R-:W-:Y:S01]  /*4a460*/  ULDC UR42, c[0x0][0x228] ;  /* 0x00008a00002a7ab9 */ /* 0x000fe20000000800 */
        /* <DEDUP_REMOVED lines=36> */
[----:B------:R-:W-:-:S08]  /*4a6b0*/  ULDC UR26, c[0x0][0x228] ;  /* 0x00008a00001a7ab9 */ /* 0x000fd00000000800 */
        /* <DEDUP_REMOVED lines=10> */
[----:B------:R-:W-:-:S04]  /*4a760*/  LOP3.LUT R243, R243, 0xfffffffd, RZ, 0xc0, !PT ;  /* 0xfffffffdf3f37812 */ /* 0x000fc800078ec0ff */
[----:B------:R-:W-:Y:S02]  /*4a770*/  @P0 LOP3.LUT R243, R243, 0x2, RZ, 0xfc, !PT ;  /* 0x00000002f3f30812 */ /* 0x000fe400078efcff */
[----:B------:R-:W-:-:S04]  /*4a780*/  ISETP.GE.AND P0, PT, R6, UR5, PT ;  /* 0x0000000506007c0c */ /* 0x000fc8000bf06270 */
[----:B------:R-:W-:Y:S01]  /*4a790*/  ISETP.LT.AND P2, PT, R4, UR29, !P0 ;  /* 0x0000001d04007c0c */ /* 0x000fe2000c741270 */
[----:B------:R0:W-:Y:S01]  /*4a7a0*/  STL [R1+0x210], R7 ;  /* 0x0002100701007387 */ /* 0x0001e20000100800 */
[----:B------:R-:W-:Y:S01]  /*4a7b0*/  ISETP.LT.AND P1, PT, R5, UR11, !P0 ;  /* 0x0000000b05007c0c */ /* 0x000fe2000c721270 */
[----:B------:R-:W-:Y:S01]  /*4a7c0*/  VIADD R6, R0, 0x9c ;  /* 0x0000009c00067836 */ /* 0x000fe20000000000 */
[----:B------:R-:W-:Y:S01]  /*4a7d0*/  ISETP.LT.AND P3, PT, R3, UR14, !P0 ;  /* 0x0000000e03007c0c */ /* 0x000fe2000c761270 */
[----:B------:R-:W-:Y:S01]  /*4a7e0*/  ULDC UR29, c[0x0][0x228] ;  /* 0x00008a00001d7ab9 */ /* 0x000fe20000000800 */
[----:B------:R-:W-:Y:S01]  /*4a7f0*/  ISETP.LT.AND P0, PT, R2, UR6, !P0 ;  /* 0x0000000602007c0c */ /* 0x000fe2000c701270 */
[----:B------:R-:W-:Y:S01]  /*4a800*/  ULDC UR6, c[0x0][0x248] ;  /* 0x0000920000067ab9 */ /* 0x000fe20000000800 */
[----:B------:R-:W-:Y:S01]  /*4a810*/  LOP3.LUT R243, R243, 0xfffffffe, RZ, 0xc0, !PT ;  /* 0xfffffffef3f37812 */ /* 0x000fe200078ec0ff */
[----:B------:R-:W-:Y:S01]  /*4a820*/  ULDC UR11, c[0x0][0x228] ;  /* 0x00008a00000b7ab9 */ /* 0x000fe20000000800 */
[----:B------:R-:W-:-:S03]  /*4a830*/  ULDC UR14, c[0x0][0x228] ;  /* 0x00008a00000e7ab9 */ /* 0x000fc60000000800 */
[----:B------:R-:W-:Y:S01]  /*4a840*/  @P2 LOP3.LUT R242, R242, 0x80000000, RZ, 0xfc, !PT ;  /* 0x80000000f2f22812 */ /* 0x000fe200078efcff */
[----:B0-----:R-:W-:Y:S01]  /*4a850*/  VIADD R7, R7, UR4 ;  /* 0x0000000407077c36 */ /* 0x001fe20008000000 */
[----:B------:R-:W-:Y:S02]  /*4a860*/  ULDC UR4, c[0x0][0x248] ;  /* 0x0000920000047ab9 */ /* 0x000fe40000000800 */
[----:B------:R-:W-:-:S04]  /*4a870*/  LOP3.LUT R242, R242, 0xbfffffff, RZ, 0xc0, !PT ;  /* 0xbffffffff2f27812 */ /* 0x000fc800078ec0ff */
[----:B------:R-:W-:Y:S01]  /*4a880*/  @P1 LOP3.LUT R242, R242, 0x40000000, RZ, 0xfc, !PT ;  /* 0x40000000f2f21812 */ /* 0x000fe200078efcff */
[----:B------:R0:W-:Y:S03]  /*4a890*/  STL [R1+0x214], R7 ;  /* 0x0002140701007387 */ /* 0x0001e60000100800 */
[----:B------:R-:W-:Y:S01]  /*4a8a0*/  LOP3.LUT R242, R242, 0xdfffffff, RZ, 0xc0, !PT ;  /* 0xdffffffff2f27812 */ /* 0x000fe200078ec0ff */
[----:B0-----:R-:W-:Y:S01]  /*4a8b0*/  VIADD R7, R7, UR4 ;  /* 0x0000000407077c36 */ /* 0x001fe20008000000 */
[----:B------:R-:W-:Y:S02]  /*4a8c0*/  ULDC UR4, c[0x0][0x248] ;  /* 0x0000920000047ab9 */ /* 0x000fe40000000800 */
[----:B------:R-:W-:Y:S02]  /*4a8d0*/  @P0 LOP3.LUT R242, R242, 0x20000000, RZ, 0xfc, !PT ;  /* 0x20000000f2f20812 */ /* 0x000fe400078efcff */
[----:B------:R-:W-:Y:S01]  /*4a8e0*/  ISETP.GE.AND P0, PT, R6, UR17, PT ;  /* 0x0000001106007c0c */ /* 0x000fe2000bf06270 */
[----:B------:R0:W-:Y:S01]  /*4a8f0*/  STL [R1+0x218], R7 ;  /* 0x0002180701007387 */ /* 0x0001e20000100800 */
[----:B------:R-:W-:-:S02]  /*4a900*/  @P3 LOP3.LUT R243, R243, 0x1, RZ, 0xfc, !PT ;  /* 0x00000001f3f33812 */ /* 0x000fc400078efcff */
[----:B------:R-:W-:Y:S01]  /*4a910*/  LOP3.LUT R242, R242, 0xefffffff, RZ, 0xc0, !PT ;  /* 0xeffffffff2f27812 */ /* 0x000fe200078ec0ff */
[----:B------:R-:W-:Y:S01]  /*4a920*/  VIADD R6, R0, 0x9b ;  /* 0x0000009b00067836 */ /* 0x000fe20000000000 */
[----:B------:R-:W-:Y:S01]  /*4a930*/  ISETP.LT.AND P3, PT, R3, UR52, !P0 ;  /* 0x0000003403007c0c */ /* 0x000fe2000c761270 */
[----:B------:R-:W-:Y:S01]  /*4a940*/  ULDC.64 UR16, c[0x0][0x228] ;  /* 0x00008a0000107ab9 */ /* 0x000fe20000000a00 */
[----:B------:R-:W-:Y:S01]  /*4a950*/  ISETP.LT.AND P2, PT, R4, UR51, !P0 ;  /* 0x0000003304007c0c */ /* 0x000fe2000c741270 */
[----:B------:R-:W-:Y:S01]  /*4a960*/  ULDC UR51, c[0x0][0x228] ;  /* 0x00008a0000337ab9 */ /* 0x000fe20000000800 */
[----:B------:R-:W-:Y:S01]  /*4a970*/  ISETP.LT.AND P1, PT, R5, UR35, !P0 ;  /* 0x0000002305007c0c */ /* 0x000fe2000c721270 */
[----:B0-----:R-:W-:Y:S01]  /*4a980*/  VIADD R7, R7, UR4 ;  /* 0x0000000407077c36 */ /* 0x001fe20008000000 */
[----:B------:R-:W-:Y:S01]  /*4a990*/  ULDC UR4, c[0x0][0x248] ;  /* 0x0000920000047ab9 */ /* 0x000fe20000000800 */
[----:B------:R-:W-:Y:S01]  /*4a9a0*/  ULDC UR52, c[0x0][0x228] ;  /* 0x00008a0000347ab9 */ /* 0x000fe20000000800 */
[----:B------:R-:W-:-:S02]  /*4a9b0*/  ULDC UR35, c[0x0][0x228] ;  /* 0x00008a0000237ab9 */ /* 0x000fc40000000800 */
[----:B------:R0:W-:Y:S02]  /*4a9c0*/  STL [R1+0x21c], R7 ;  /* 0x00021c0701007387 */ /* 0x0001e40000100800 */
        /* <DEDUP_REMOVED lines=24> */
[----:B------:R-:W-:Y:S01]  /*4ab50*/  ULDC UR51, c[0x0][0x228] ;  /* 0x00008a0000337ab9 */ /* 0x000fe20000000800 */
[----:B------:R-:W-:Y:S01]  /*4ab60*/  ISETP.LT.AND P2, PT, R4, UR19, !P0 ;  /* 0x0000001304007c0c */ /* 0x000fe2000c741270 */
[----:B------:R-:W-:Y:S01]  /*4ab70*/  ULDC.64 UR22, c[0x0][0x228] ;  /* 0x00008a0000167ab9 */ /* 0x000fe20000000a00 */
[----:B------:R-:W-:Y:S01]  /*4ab80*/  ISETP.LT.AND P1, PT, R5, UR20, !P0 ;  /* 0x0000001405007c0c */ /* 0x000fe2000c721270 */
[----:B------:R0:W-:Y:S08]  /*4ab90*/  STL [R1+0x22c], R7 ;  /* 0x00022c0701007387 */ /* 0x0001f00000100800 */
[----:B------:R-:W-:Y:S01]  /*4aba0*/  @P3 LOP3.LUT R242, R242, 0x1000000, RZ, 0xfc, !PT ;  /* 0x01000000f2f23812 */ /* 0x000fe200078efcff */
[----:B------:R-:W-:Y:S01]  /*4abb0*/  ULDC UR19, c[0x0][0x228] ;  /* 0x00008a0000137ab9 */ /* 0x000fe20000000800 */
[----:B------:R-:W-:-:S02]  /*4abc0*/  ULDC UR20, c[0x0][0x228] ;  /* 0x00008a0000147ab9 */ /* 0x000fc40000000800 */
        /* <DEDUP_REMOVED lines=11> */
[----:B------:R-:W-:Y:S01]  /*4ac80*/  ULDC UR52, c[0x0][0x228] ;  /* 0x00008a0000347ab9 */ /* 0x000fe20000000800 */
[----:B------:R-:W-:Y:S01]  /*4ac90*/  ISETP.LT.AND P2, PT, R4, UR51, !P0 ;  /* 0x0000003304007c0c */ /* 0x000fe2000c741270 */
[----:B------:R-:W-:Y:S01]  /*4aca0*/  ULDC UR51, c[0x0][0x228] ;  /* 0x00008a0000337ab9 */ /* 0x000fe20000000800 */
[----:B------:R-:W-:Y:S01]  /*4acb0*/  ISETP.LT.AND P1, PT, R5, UR34, !P0 ;  /* 0x0000002205007c0c */ /* 0x000fe2000c721270 */
[----:B------:R-:W-:-:S08]  /*4acc0*/  ULDC.64 UR12, c[0x0][0x228] ;  /* 0x00008a00000c7ab9 */ /* 0x000fd00000000a00 */
[----:B------:R-:W-:Y:S01]  /*4acd0*/  @P3 LOP3.LUT R242, R242, 0x100000, RZ, 0xfc, !PT ;  /* 0x00100000f2f23812 */ /* 0x000fe200078efcff */
[----:B0-----:R-:W-:Y:S01]  /*4ace0*/  VIADD R7, R7, UR6 ;  /* 0x0000000607077c36 */ /* 0x001fe20008000000 */
[----:B------:R-:W-:Y:S02]  /*4acf0*/  ULDC UR34, c[0x0][0x228] ;  /* 0x00008a0000227ab9 */ /* 0x000fe40000000800 */
        /* <DEDUP_REMOVED lines=97> */
[----:B------:R-:W-:-:S08]  /*4b310*/  ULDC UR33, c[0x0][0x228] ;  /* 0x00008a0000217ab9 */ /* 0x000fd00000000800 */
[----:B------:R-:W-:Y:S01]  /*4b320*/  @P3 LOP3.LUT R242, R242, 0x10, RZ, 0xfc, !PT ;  /* 0x00000010f2f23812 */ /* 0x000fe200078efcff */
[----:B------:R0:W-:Y:S01]  /*4b330*/  STL [R1+0x258], R7 ;  /* 0x0002580701007387 */ /* 0x0001e20000100800 */
        /* <DEDUP_REMOVED lines=8> */
[----:B------:R-:W-:Y:S01]  /*4b3c0*/  ISETP.GE.AND P0, PT, R6, UR13, PT ;  /* 0x0000000d06007c0c */ /* 0x000fe2000bf06270 */
[----:B------:R-:W-:Y:S01]  /*4b3d0*/  VIADD R6, R0, 0x94 ;  /* 0x0000009400067836 */ /* 0x000fe20000000000 */
[----:B------:R-:W-:Y:S01]  /*4b3e0*/  LOP3.LUT R242, R242, 0xfffffffe, RZ, 0xc0, !PT ;  /* 0xfffffffef2f27812 */ /* 0x000fe200078ec0ff */
[----:B------:R-:W-:Y:S01]  /*4b3f0*/  ULDC.64 UR12, c[0x0][0x228] ;  /* 0x00008a00000c7ab9 */ /* 0x000fe20000000a00 */
[----:B------:R-:W-:Y:S01]  /*4b400*/  ISETP.LT.AND P2, PT, R4, UR60, !P0 ;  /* 0x0000003c04007c0c */ /* 0x000fe2000c741270 */
[----:B0-----:R-:W-:Y:S01]  /*4b410*/  VIADD R7, R7, UR6 ;  /* 0x0000000607077c36 */ /* 0x001fe20008000000 */
[----:B------:R-:W-:Y:S01]  /*4b420*/  ISETP.LT.AND P1, PT, R5, UR31, !P0 ;  /* 0x0000001f05007c0c */ /* 0x000fe2000c721270 */
[----:B------:R-:W-:Y:S01]  /*4b430*/  ULDC UR60, c[0x0][0x228] ;  /* 0x00008a00003c7ab9 */ /* 0x000fe20000000800 */
[----:B------:R-:W-:Y:S01]  /*4b440*/  ISETP.LT.AND P3, PT, R3, UR39, !P0 ;  /* 0x0000002703007c0c */ /* 0x000fe2000c761270 */
[----:B------:R-:W-:Y:S01]  /*4b450*/  ULDC UR39, c[0x0][0x228] ;  /* 0x00008a0000277ab9 */ /* 0x000fe20000000800 */
[----:B------:R-:W-:-:S07]  /*4b460*/  ISETP.LT.AND P0, PT, R2, UR22, !P0 ;  /* 0x0000001602007c0c */ /* 0x000fce000c701270 */
        /* <DEDUP_REMOVED lines=15> */
[----:B------:R-:W-:Y:S01]  /*4b560*/  LOP3.LUT R239, R239, 0x7fffffff, RZ, 0xc0, !PT ;  /* 0x7fffffffefef7812 */ /* 0x000fe200078ec0ff */
[----:B------:R-:W-:-:S06]  /*4b570*/  ULDC UR37, c[0x0][0x228] ;  /* 0x00008a0000257ab9 */ /* 0x000fcc0000000800 */
        /* <DEDUP_REMOVED lines=19> */
[----:B------:R-:W-:-:S06]  /*4b6b0*/  ULDC UR33, c[0x0][0x228] ;  /* 0x00008a0000217ab9 */ /* 0x000fcc0000000800 */
[----:B------:R-:W-:Y:S01]  /*4b6c0*/  @P3 LOP3.LUT R241, R241, 0x1000000, RZ, 0xfc, !PT ;  /* 0x01000000f1f13812 */ /* 0x000fe200078efcff */
[----:B0-----:R-:W-:Y:S01]  /*4b6d0*/  VIADD R7, R7, UR4 ;  /* 0x0000000407077c36 */ /* 0x001fe20008000000 */
[----:B------:R-:W-:Y:S01]  /*4b6e0*/  ISETP.LT.AND P0, PT, R2, UR6, !P0 ;  /* 0x0000000602007c0c */ /* 0x000fe2000c701270 */
[----:B------:R-:W-:Y:S01]  /*4b6f0*/  ULDC UR4, c[0x0][0x248] ;  /* 0x0000920000047ab9 */ /* 0x000fe20000000800 */
[----:B------:R-:W-:Y:S01]  /*4b700*/  LOP3.LUT R241, R241, 0xff7fffff, RZ, 0xc0, !PT ;  /* 0xff7ffffff1f17812 */ /* 0x000fe200078ec0ff */
[----:B------:R-:W-:Y:S01]  /*4b710*/  ULDC UR6, c[0x0][0x248] ;  /* 0x0000920000067ab9 */ /* 0x000fe20000000800 */
[----:B------:R-:W-:Y:S01]  /*4b720*/  ULDC UR24, c[0x0][0x228] ;  /* 0x00008a0000187ab9 */ /* 0x000fe20000000800 */
[----:B------:R-:W-:Y:S01]  /*4b730*/  LOP3.LUT R238, R238, 0x7fffffff, RZ, 0xc0, !PT ;  /* 0x7fffffffeeee7812 */ /* 0x000fe200078ec0ff */
[----:B------:R-:W-:Y:S01]  /*4b740*/  ULDC UR53, c[0x0][0x228] ;  /* 0x00008a0000357ab9 */ /* 0x000fe20000000800 */
        /* <DEDUP_REMOVED lines=50> */
[----:B------:R-:W-:Y:S01]  /*4ba70*/  ULDC.64 UR30, c[0x0][0x228] ;  /* 0x00008a00001e7ab9 */ /* 0x000fe20000000a00 */
[----:B------:R-:W-:Y:S01]  /*4ba80*/  ISETP.LT.AND P1, PT, R5, UR15, !P0 ;  /* 0x0000000f05007c0c */ /* 0x000fe2000c721270 */
[----:B------:R0:W-:Y:S01]  /*4ba90*/  STL [R1+0x280], R7 ;  /* 0x0002800701007387 */ /* 0x0001e20000100800 */
[----:B------:R-:W-:-:S07]  /*4baa0*/  ULDC UR61, c[0x0][0x228] ;  /* 0x00008a00003d7ab9 */ /* 0x000fce0000000800 */
[----:B------:R-:W-:Y:S01]  /*4bab0*/  @P3 LOP3.LUT R241, R241, 0x10000, RZ, 0xfc, !PT ;  /* 0x00010000f1f13812 */ /* 0x000fe200078efcff */
[----:B------:R-:W-:-:S03]  /*4bac0*/  ULDC UR15, c[0x0][0x228] ;  /* 0x00008a00000f7ab9 */ /* 0x000fc60000000800 */
[----:B------:R-:W-:-:S04]  /*4bad0*/  LOP3.LUT R241, R241, 0xffff7fff, RZ, 0xc0, !PT ;  /* 0xffff7ffff1f17812 */ /* 0x000fc800078ec0ff */
[----:B------:R-:W-:Y:S02]  /*4bae0*/  @P2 LOP3.LUT R241, R241, 0x8000, RZ, 0xfc, !PT ;  /* 0x00008000f1f12812 */ /* 0x000fe400078efcff */
[----:B------:R-:W-:Y:S01]  /*4baf0*/  ISETP.LT.AND P0, PT, R2, UR16, !P0 ;  /* 0x0000001002007c0c */ /* 0x000fe2000c701270 */
[----:B0-----:R-:W-:Y:S01]  /*4bb00*/  VIADD R7, R7, UR6 ;  /* 0x0000000607077c36 */ /* 0x001fe20008000000 */
[----:B------:R-:W-:Y:S01]  /*4bb10*/  LOP3.LUT R241, R241, 0xffffbfff, RZ, 0xc0, !PT ;  /* 0xffffbffff1f17812 */ /* 0x000fe200078ec0ff */
[----:B------:R-:W-:Y:S01]  /*4bb20*/  ULDC UR6, c[0x0][0x248] ;  /* 0x0000920000067ab9 */ /* 0x000fe20000000800 */
[----:B------:R-:W-:Y:S02]  /*4bb30*/  ULDC UR16, c[0x0][0x228] ;  /* 0x00008a0000107ab9 */ /* 0x000fe40000000800 */
        /* <DEDUP_REMOVED lines=9> */
[----:B------:R-:W-:Y:S01]  /*4bbd0*/  ULDC UR13, c[0x0][0x228] ;  /* 0x00008a00000d7ab9 */ /* 0x000fe20000000800 */
[----:B------:R-:W-:Y:S01]  /*4bbe0*/  ISETP.LT.AND P1, PT, R5, UR32, !P0 ;  /* 0x0000002005007c0c */ /* 0x000fe2000c721270 */
[----:B------:R-:W-:Y:S01]  /*4bbf0*/  ULDC.64 UR32, c[0x0][0x228] ;  /* 0x00008a0000207ab9 */ /* 0x000fe20000000a00 */
        /* <DEDUP_REMOVED lines=43> */
[----:B------:R-:W-:-:S04]  /*4beb0*/  @P3 LOP3.LUT R241, R241, 0x10, RZ, 0xfc, !PT ;  /* 0x00000010f1f13812 */ /* 0x000fc800078efcff */
        /* <DEDUP_REMOVED lines=10> */
[----:B------:R-:W-:Y:S01]  /*4bf60*/  ISETP.GE.AND P0, PT, R6, UR17, PT ;  /* 0x0000001106007c0c */ /* 0x000fe2000bf06270 */
[----:B------:R-:W-:Y:S01]  /*4bf70*/  VIADD R6, R0, 0x8c ;  /* 0x0000008c00067836 */ /* 0x000fe20000000000 */
[----:B------:R-:W-:Y:S01]  /*4bf80*/  LOP3.LUT R241, R241, 0xfffffffe, RZ, 0xc0, !PT ;  /* 0xfffffffef1f17812 */ /* 0x000fe200078ec0ff */
[----:B------:R0:W-:Y:S01]  /*4bf90*/  STL [R1+0x290], R7 ;  /* 0x0002900701007387 */ /* 0x0001e20000100800 */
[----:B------:R-:W-:Y:S01]  /*4bfa0*/  ISETP.LT.AND P2, PT, R4, UR29, !P0 ;  /* 0x0000001d04007c0c */ /* 0x000fe2000c741270 */
[----:B------:R-:W-:Y:S01]  /*4bfb0*/  ULDC UR17, c[0x0][0x248] ;  /* 0x0000920000117ab9 */ /* 0x000fe20000000800 */
[----:B------:R-:W-:Y:S01]  /*4bfc0*/  ISETP.LT.AND P1, PT, R5, UR11, !P0 ;  /* 0x0000000b05007c0c */ /* 0x000fe2000c721270 */
[----:B------:R-:W-:Y:S01]  /*4bfd0*/  ULDC UR11, c[0x0][0x228] ;  /* 0x00008a00000b7ab9 */ /* 0x000fe20000000800 */
[----:B------:R-:W-:Y:S01]  /*4bfe0*/  ISETP.LT.AND P3, PT, R3, UR28, !P0 ;  /* 0x0000001c03007c0c */ /* 0x000fe2000c761270 */
[----:B------:R-:W-:Y:S01]  /*4bff0*/  ULDC.64 UR28, c[0x0][0x228] ;  /* 0x00008a00001c7ab9 */ /* 0x000fe20000000a00 */
        /* <DEDUP_REMOVED lines=19> */
[----:B------:R0:W-:Y:S01]  /*4c130*/  STL [R1+0x294], R7 ;  /* 0x0002940701007387 */ /* 0x0001e20000100800 */
[----:B------:R-:W-:Y:S01]  /*4c140*/  ULDC UR43, c[0x0][0x228] ;  /* 0x00008a00002b7ab9 */ /* 0x000fe20000000800 */
[----:B------:R-:W-:Y:S01]  /*4c150*/  ULDC UR42, c[0x0][0x228] ;  /* 0x00008a00002a7ab9 */ /* 0x000fe20000000800 */
        /* <DEDUP_REMOVED lines=31> */
[----:B0-----:R-:W-:Y:S01]  /*4c350*/  VIADD R7, R7, UR6 ;  /* 0x0000000607077c36 */ /* 0x001fe20008000000 */
[----:B------:R-:W-:Y:S01]  /*4c360*/  ISETP.LT.AND P3, PT, R3, UR60, !P0 ;  /* 0x0000003c03007c0c */ /* 0x000fe2000c761270 */
[----:B------:R-:W-:Y:S01]  /*4c370*/  ULDC UR6, c[0x0][0x248] ;  /* 0x0000920000067ab9 */ /* 0x000fe20000000800 */
[----:B------:R-:W-:Y:S01]  /*4c380*/  ISETP.LT.AND P2, PT, R4, UR35, !P0 ;  /* 0x0000002304007c0c */ /* 0x000fe2000c741270 */
[----:B------:R-:W-:Y:S01]  /*4c390*/  VIADD R6, R0, 0x89 ;  /* 0x0000008900067836 */ /* 0x000fe20000000000 */
[----:B------:R-:W-:Y:S01]  /*4c3a0*/  ISETP.LT.AND P1, PT, R5, UR34, !P0 ;  /* 0x0000002205007c0c */ /* 0x000fe2000c721270 */
[----:B------:R0:W-:Y:S01]  /*4c3b0*/  STL [R1+0x29c], R7 ;  /* 0x00029c0701007387 */ /* 0x0001e20000100800 */
[----:B------:R-:W-:Y:S01]  /*4c3c0*/  ULDC UR60, c[0x0][0x228] ;  /* 0x00008a00003c7ab9 */ /* 0x000fe20000000800 */
[----:B------:R-:W-:-:S06]  /*4c3d0*/  ULDC UR23, c[0x0][0x228] ;  /* 0x00008a0000177ab9 */ /* 0x000fcc0000000800 */
[----:B------:R-:W-:Y:S01]  /*4c3e0*/  @P3 LOP3.LUT R240, R240, 0x100000, RZ, 0xfc, !PT ;  /* 0x00100000f0f03812 */ /* 0x000fe200078efcff */
[----:B------:R-:W-:-:S03]  /*4c3f0*/  ULDC.64 UR34, c[0x0][0x228] ;  /* 0x00008a0000227ab9 */ /* 0x000fc60000000a00 */
[----:B------:R-:W-:-:S04]  /*4c400*/  LOP3.LUT R240, R240, 0xfff7ffff, RZ, 0xc0, !PT ;  /* 0xfff7fffff0f07812 */ /* 0x000fc800078ec0ff */
[----:B------:R-:W-:Y:S02]  /*4c410*/  @P2 LOP3.LUT R240, R240, 0x80000, RZ, 0xfc, !PT ;  /* 0x00080000f0f02812 */ /* 0x000fe400078efcff */
[----:B------:R-:W-:Y:S02]  /*4c420*/  ISETP.LT.AND P0, PT, R2, UR32, !P0 ;  /* 0x0000002002007c0c */ /* 0x000fe4000c701270 */
        /* <DEDUP_REMOVED lines=16> */
[----:B------:R-:W-:Y:S01]  /*4c530*/  ULDC UR60, c[0x0][0x228] ;  /* 0x00008a00003c7ab9 */ /* 0x000fe20000000800 */
[----:B------:R-:W-:Y:S01]  /*4c540*/  LOP3.LUT R237, R237, 0x7fffffff, RZ, 0xc0, !PT ;  /* 0x7fffffffeded7812 */ /* 0x000fe200078ec0ff */
[----:B------:R-:W-:Y:S01]  /*4c550*/  ULDC UR51, c[0x0][0x228] ;  /* 0x00008a0000337ab9 */ /* 0x000fe20000000800 */
[----:B------:R-:W-:Y:S01]  /*4c560*/  ULDC UR52, c[0x0][0x228] ;  /* 0x00008a0000347ab9 */ /* 0x000fe20000000800 */
[----:B0-----:R-:W-:Y:S01]  /*4c570*/  VIADD R7, R7, UR12 ;  /* 0x0000000c07077c36 */ /* 0x001fe20008000000 */
[----:B------:R-:W-:Y:S01]  /*4c580*/  @P3 LOP3.LUT R240, R240, 0x10000, RZ, 0xfc, !PT ;  /* 0x00010000f0f03812 */ /* 0x000fe200078efcff */
[----:B------:R-:W-:-:S03]  /*4c590*/  ULDC UR12, c[0x0][0x228] ;  /* 0x00008a00000c7ab9 */ /* 0x000fc60000000800 */
[----:B------:R0:W-:Y:S01]  /*4c5a0*/  STL [R1+0x2a8], R7 ;  /* 0x0002a80701007387 */ /* 0x0001e20000100800 */
[----:B------:R-:W-:Y:S01]  /*4c5b0*/  LOP3.LUT R240, R240, 0xffff7fff, RZ, 0xc0, !PT ;  /* 0xffff7ffff0f07812 */ /* 0x000fe200078ec0ff */
[----:B0-----:R-:W-:-:S03]  /*4c5c0*/  VIADD R7, R7, UR22 ;  /* 0x0000001607077c36 */ /* 0x001fc60008000000 */
[----:B------:R-:W-:Y:S01]  /*4c5d0*/  @P2 LOP3.LUT R240, R240, 0x8000, RZ, 0xfc, !PT ;  /* 0x00008000f0f02812 */ /* 0x000fe200078efcff */
[----:B------:R-:W-:Y:S01]  /*4c5e0*/  ULDC UR22, c[0x0][0x248] ;  /* 0x0000920000167ab9 */ /* 0x000fe20000000800 */
[----:B------:R0:W-:Y:S01]  /*4c5f0*/  STL [R1+0x2ac], R7 ;  /* 0x0002ac0701007387 */ /* 0x0001e20000100800 */
[----:B------:R-:W-:Y:S01]  /*4c600*/  ISETP.LT.AND P0, PT, R2, UR34, !P0 ;  /* 0x0000002202007c0c */ /* 0x000fe2000c701270 */
[----:B0-----:R-:W-:Y:S01]  /*4c610*/  VIADD R7, R7, UR17 ;  /* 0x0000001107077c36 */ /* 0x001fe20008000000 */
[----:B------:R-:W-:-:S04]  /*4c620*/  ULDC UR17, c[0x0][0x248] ;  /* 0x0000920000117ab9 */ /* 0x000fc80000000800 */
[----:B------:R0:W-:Y:S01]  /*4c630*/  STL [R1+0x2b0], R7 ;  /* 0x0002b00701007387 */ /* 0x0001e20000100800 */
[----:B------:R-:W-:Y:S01]  /*4c640*/  LOP3.LUT R240, R240, 0xffffbfff, RZ, 0xc0, !PT ;  /* 0xffffbffff0f07812 */ /* 0x000fe200078ec0ff */
[----:B0-----:R-:W-:-:S03]  /*4c650*/  VIADD R7, R7, UR17 ;  /* 0x0000001107077c36 */ /* 0x001fc60008000000 */
[----:B------:R-:W-:Y:S01]  /*4c660*/  @P1 LOP3.LUT R240, R240, 0x4000, RZ, 0xfc, !PT ;  /* 0x00004000f0f01812 */ /* 0x000fe200078efcff */
[----:B------:R-:W-:Y:S01]  /*4c670*/  ULDC UR17, c[0x0][0x228] ;  /* 0x00008a0000117ab9 */ /* 0x000fe20000000800 */
[----:B------:R0:W-:Y:S02]  /*4c680*/  STL [R1+0x2b4], R7 ;  /* 0x0002b40701007387 */ /* 0x0001e40000100800 */
[----:B------:R-:W-:Y:S01]  /*4c690*/  LOP3.LUT R240, R240, 0xffffdfff, RZ, 0xc0, !PT ;  /* 0xffffdffff0f07812 */ /* 0x000fe200078ec0ff */
[----:B0-----:R-:W-:Y:S01]  /*4c6a0*/  VIADD R7, R7, UR22 ;  /* 0x0000001607077c36 */ /* 0x001fe20008000000 */
[----:B------:R-:W-:-:S04]  /*4c6b0*/  ULDC UR22, c[0x0][0x248] ;  /* 0x0000920000167ab9 */ /* 0x000fc80000000800 */
[----:B------:R0:W-:Y:S01]  /*4c6c0*/  STL [R1+0x2b8], R7 ;  /* 0x0002b80701007387 */ /* 0x0001e20000100800 */
[----:B------:R-:W-:Y:S02]  /*4c6d0*/  @P0 LOP3.LUT R240, R240, 0x2000, RZ, 0xfc, !PT ;  /* 0x00002000f0f00812 */ /* 0x000fe400078efcff */
[----:B------:R-:W-:Y:S01]  /*4c6e0*/  ISETP.GE.AND P0, PT, R6, UR29, PT ;  /* 0x0000001d06007c0c */ /* 0x000fe2000bf06270 */
[----:B0-----:R-:W-:Y:S01]  /*4c6f0*/  VIADD R7, R7, UR22 ;  /* 0x0000001607077c36 */ /* 0x001fe20008000000 */
[----:B------:R-:W-:-:S04]  /*4c700*/  ULDC UR22, c[0x0][0x248] ;  /* 0x0000920000167ab9 */ /* 0x000fc80000000800 */
[----:B------:R0:W-:Y:S01]  /*4c710*/  STL [R1+0x2bc], R7 ;  /* 0x0002bc0701007387 */ /* 0x0001e20000100800 */
[----:B------:R-:W-:Y:S02]  /*4c720*/  ISETP.LT.AND P3, PT, R3, UR60, !P0 ;  /* 0x0000003c03007c0c */ /* 0x000fe4000c761270 */
[----:B------:R-:W-:Y:S01]  /*4c730*/  LOP3.LUT R240, R240, 0xffffefff, RZ, 0xc0, !PT ;  /* 0xffffeffff0f07812 */ /* 0x000fe200078ec0ff */
[----:B------:R-:W-:Y:S01]  /*4c740*/  VIADD R6, R0, 0x87 ;  /* 0x0000008700067836 */ /* 0x000fe20000000000 */
[----:B------:R-:W-:Y:S01]  /*4c750*/  ISETP.LT.AND P2, PT, R4, UR50, !P0 ;  /* 0x0000003204007c0c */ /* 0x000fe2000c741270 */
[----:B------:R-:W-:Y:S01]  /*4c760*/  ULDC UR60, c[0x0][0x228] ;  /* 0x00008a00003c7ab9 */ /* 0x000fe20000000800 */
[----:B------:R-:W-:Y:S01]  /*4c770*/  ISETP.LT.AND P1, PT, R5, UR49, !P0 ;  /* 0x0000003105007c0c */ /* 0x000fe2000c721270 */
[----:B------:R-:W-:Y:S01]  /*4c780*/  ULDC UR49, c[0x0][0x228] ;  /* 0x00008a0000317ab9 */ /* 0x000fe20000000800 */
[----:B------:R-:W-:Y:S01]  /*4c790*/  ULDC UR50, c[0x0][0x228] ;  /* 0x00008a0000327ab9 */ /* 0x000fe20000000800 */
[----:B0-----:R-:W-:Y:S01]  /*4c7a0*/  VIADD R7, R7, UR22 ;  /* 0x0000001607077c36 */ /* 0x001fe20008000000 */
[----:B------:R-:W-:-:S04]  /*4c7b0*/  ULDC UR22, c[0x0][0x228] ;  /* 0x00008a0000167ab9 */ /* 0x000fc80000000800 */
        /* <DEDUP_REMOVED lines=23> */
[----:B------:R0:W-:Y:S01]  /*4c930*/  STL [R1+0x2d0], R7 ;  /* 0x0002d00701007387 */ /* 0x0001e20000100800 */
[----:B------:R-:W-:Y:S01]  /*4c940*/  ISETP.LT.AND P3, PT, R3, UR60, !P0 ;  /* 0x0000003c03007c0c */ /* 0x000fe2000c761270 */
[----:B------:R-:W-:Y:S01]  /*4c950*/  VIADD R6, R0, 0x86 ;  /* 0x0000008600067836 */ /* 0x000fe20000000000 */
[----:B------:R-:W-:Y:S01]  /*4c960*/  ISETP.LT.AND P2, PT, R4, UR48, !P0 ;  /* 0x0000003004007c0c */ /* 0x000fe2000c741270 */
[----:B------:R-:W-:Y:S01]  /*4c970*/  ULDC.64 UR30, c[0x0][0x228] ;  /* 0x00008a00001e7ab9 */ /* 0x000fe20000000a00 */
[----:B------:R-:W-:Y:S01]  /*4c980*/  ISETP.LT.AND P1, PT, R5, UR47, !P0 ;  /* 0x0000002f05007c0c */ /* 0x000fe2000c721270 */
[----:B------:R-:W-:Y:S01]  /*4c990*/  ULDC UR60, c[0x0][0x228] ;  /* 0x00008a00003c7ab9 */ /* 0x000fe20000000800 */
[----:B------:R-:W-:Y:S01]  /*4c9a0*/  ULDC UR47, c[0x0][0x228] ;  /* 0x00008a00002f7ab9 */ /* 0x000fe20000000800 */
[----:B------:R-:W-:-:S06]  /*4c9b0*/  ULDC UR48, c[0x0][0x228] ;  /* 0x00008a0000307ab9 */ /* 0x000fcc0000000800 */
[----:B------:R-:W-:-:S04]  /*4c9c0*/  @P3 LOP3.LUT R240, R240, 0x100, RZ, 0xfc, !PT ;  /* 0x00000100f0f03812 */ /* 0x000fc800078efcff */
[----:B------:R-:W-:Y:S01]  /*4c9d0*/  LOP3.LUT R240, R240, 0xffffff7f, RZ, 0xc0, !PT ;  /* 0xffffff7ff0f07812 */ /* 0x000fe200078ec0ff */
[----:B0-----:R-:W-:Y:S01]  /*4c9e0*/  VIADD R7, R7, UR28 ;  /* 0x0000001c07077c36 */ /* 0x001fe20008000000 */
[----:B------:R-:W-:Y:S02]  /*4c9f0*/  ULDC.64 UR28, c[0x0][0x228] ;  /* 0x00008a00001c7ab9 */ /* 0x000fe40000000a00 */
[----:B------:R-:W-:Y:S02]  /*4ca00*/  @P2 LOP3.LUT R240, R240, 0x80, RZ, 0xfc, !PT ;  /* 0x00000080f0f02812 */ /* 0x000fe400078efcff */
[----:B------:R-:W-:Y:S01]  /*4ca10*/  ISETP.LT.AND P0, PT, R2, UR28, !P0 ;  /* 0x0000001c02007c0c */ /* 0x000fe2000c701270 */
[----:B------:R0:W-:Y:S01]  /*4ca20*/  STL [R1+0x2d4], R7 ;  /* 0x0002d40701007387 */ /* 0x0001e20000100800 */
[----:B------:R-:W-:Y:S01]  /*4ca30*/  LOP3.LUT R240, R240, 0xffffffbf, RZ, 0xc0, !PT ;  /* 0xffffffbff0f07812 */ /* 0x000fe200078ec0ff */
[----:B------:R-:W-:-:S03]  /*4ca40*/  ULDC UR28, c[0x0][0x248] ;  /* 0x00009200001c7ab9 */ /* 0x000fc60000000800 */
        /* <DEDUP_REMOVED lines=11> */
[----:B0-----:R-:W-:-:S08]  /*4cb00*/  VIADD R7, R7, UR26 ;  /* 0x0000001a07077c36 */ /* 0x001fd00008000000 */
[----:B------:R-:W-:Y:S01]  /*4cb10*/  @P3 LOP3.LUT R240, R240, 0x10, RZ, 0xfc, !PT ;  /* 0x00000010f0f03812 */ /* 0x000fe200078efcff */
[----:B------:R-:W-:Y:S01]  /*4cb20*/  ULDC UR26, c[0x0][0x248] ;  /* 0x00009200001a7ab9 */ /* 0x000fe20000000800 */
        /* <DEDUP_REMOVED lines=15> */
[----:B------:R-:W-:Y:S01]  /*4cc20*/  ULDC.64 UR34, c[0x0][0x228] ;  /* 0x00008a0000227ab9 */ /* 0x000fe20000000a00 */
        /* <DEDUP_REMOVED lines=13> */
[----:B------:R-:W-:Y:S02]  /*4cd00*/  ISETP.LT.AND P3, PT, R3, UR54, !P0 ;  /* 0x0000003603007c0c */ /* 0x000fe4000c761270 */
[----:B------:R-:W-:Y:S01]  /*4cd10*/  LOP3.LUT R239, R239, 0xefffffff, RZ, 0xc0, !PT ;  /* 0xefffffffefef7812 */ /* 0x000fe200078ec0ff */
[----:B0-----:R-:W-:Y:S01]  /*4cd20*/  VIADD R7, R7, UR26 ;  /* 0x0000001a07077c36 */ /* 0x001fe20008000000 */
[----:B------:R-:W-:Y:S01]  /*4cd30*/  ISETP.LT.AND P2, PT, R4, UR36, !P0 ;  /* 0x0000002404007c0c */ /* 0x000fe2000c741270 */
[----:B------:R-:W-:Y:S01]  /*4cd40*/  ULDC UR26, c[0x0][0x248] ;  /* 0x00009200001a7ab9 */ /* 0x000fe20000000800 */
[----:B------:R-:W-:Y:S01]  /*4cd50*/  ISETP.LT.AND P1, PT, R5, UR37, !P0 ;  /* 0x0000002505007c0c */ /* 0x000fe2000c721270 */
[----:B------:R-:W-:Y:S01]  /*4cd60*/  VIADD R6, R0, 0x83 ;  /* 0x0000008300067836 */ /* 0x000fe20000000000 */
[----:B------:R-:W-:-:S05]  /*4cd70*/  ULDC UR54, c[0x0][0x228] ;  /* 0x00008a0000367ab9 */ /* 0x000fca0000000800 */
[----:B------:R-:W-:Y:S01]  /*4cd80*/  @P3 LOP3.LUT R239, R239, 0x10000000, RZ, 0xfc, !PT ;  /* 0x10000000efef3812 */ /* 0x000fe200078efcff */
[----:B------:R0:W-:Y:S01]  /*4cd90*/  STL [R1+0x2dc], R7 ;  /* 0x0002dc0701007387 */ /* 0x0001e20000100800 */
[----:B------:R-:W-:Y:S01]  /*4cda0*/  ULDC UR36, c[0x0][0x228] ;  /* 0x00008a0000247ab9 */ /* 0x000fe20000000800 */
[----:B------:R-:W-:Y:S01]  /*4cdb0*/  ULDC UR37, c[0x0][0x228] ;  /* 0x00008a0000257ab9 */ /* 0x000fe20000000800 */
[----:B------:R-:W-:-:S04]  /*4cdc0*/  LOP3.LUT R239, R239, 0xf7ffffff, RZ, 0xc0, !PT ;  /* 0xf7ffffffefef7812 */ /* 0x000fc800078ec0ff */
[----:B------:R-:W-:Y:S02]  /*4cdd0*/  @P2 LOP3.LUT R239, R239, 0x8000000, RZ, 0xfc, !PT ;  /* 0x08000000efef2812 */ /* 0x000fe400078efcff */
[----:B------:R-:W-:Y:S02]  /*4cde0*/  ISETP.LT.AND P0, PT, R2, UR34, !P0 ;  /* 0x0000002202007c0c */ /* 0x000fe4000c701270 */
[----:B------:R-:W-:Y:S01]  /*4cdf0*/  LOP3.LUT R239, R239, 0xfbffffff, RZ, 0xc0, !PT ;  /* 0xfbffffffefef7812 */ /* 0x000fe200078ec0ff */
[----:B0-----:R-:W-:Y:S01]  /*4ce00*/  VIADD R7, R7, UR26 ;  /* 0x0000001a07077c36 */ /* 0x001fe20008000000 */
[----:B------:R-:W-:Y:S02]  /*4ce10*/  ULDC UR26, c[0x0][0x248] ;  /* 0x00009200001a7ab9 */ /* 0x000fe40000000800 */
[----:B------:R-:W-:Y:S02]  /*4ce20*/  @P1 LOP3.LUT R239, R239, 0x4000000, RZ, 0xfc, !PT ;  /* 0x04000000efef1812 */ /* 0x000fe400078efcff */
[----:B------:R0:W-:Y:S02]  /*4ce30*/  STL [R1+0x2e0], R7 ;  /* 0x0002e00701007387 */ /* 0x0001e40000100800 */
[----:B------:R-:W-:-:S04]  /*4ce40*/  LOP3.LUT R239, R239, 0xfdffffff, RZ, 0xc0, !PT ;  /* 0xfdffffffefef7812 */ /* 0x000fc800078ec0ff */
[----:B------:R-:W-:Y:S01]  /*4ce50*/  @P0 LOP3.LUT R239, R239, 0x2000000, RZ, 0xfc, !PT ;  /* 0x02000000efef0812 */ /* 0x000fe200078efcff */
[----:B0-----:R-:W-:Y:S01]  /*4ce60*/  VIADD R7, R7, UR26 ;  /* 0x0000001a07077c36 */ /* 0x001fe20008000000 */
[----:B------:R-:W-:Y:S01]  /*4ce70*/  ULDC UR26, c[0x0][0x248] ;  /* 0x00009200001a7ab9 */ /* 0x000fe20000000800 */
[----:B------:R-:W-:-:S03]  /*4ce80*/  ISETP.GE.AND P0, PT, R6, UR29, PT ;  /* 0x0000001d06007c0c */ /* 0x000fc6000bf06270 */
        /* <DEDUP_REMOVED lines=27> */
[----:B------:R-:W-:Y:S02]  /*4d040*/  ISETP.LT.AND P0, PT, R2, UR26, !P0 ;  /* 0x0000001a02007c0c */ /* 0x000fe4000c701270 */
        /* <DEDUP_REMOVED lines=69> */
[----:B------:R-:W-:Y:S01]  /*4d4a0*/  ULDC UR40, c[0x0][0x228] ;  /* 0x00008a0000287ab9 */ /* 0x000fe20000000800 */
        /* <DEDUP_REMOVED lines=47> */
[----:B------:R-:W-:Y:S01]  /*4d7a0*/  ULDC UR28, c[0x0][0x248] ;  /* 0x00009200001c7ab9 */ /* 0x000fe20000000800 */
[----:B------:R-:W-:-:S05]  /*4d7b0*/  ULDC UR12, c[0x0][0x228] ;  /* 0x00008a00000c7ab9 */ /* 0x000fca0000000800 */
        /* <DEDUP_REMOVED lines=10> */
[----:B------:R-:W-:Y:S01]  /*4d860*/  ULDC UR40, c[0x0][0x228] ;  /* 0x00008a0000287ab9 */ /* 0x000fe20000000800 */
[----:B------:R-:W-:Y:S01]  /*4d870*/  ISETP.LT.AND P2, PT, R4, UR14, !P0 ;  /* 0x0000000e04007c0c */ /* 0x000fe2000c741270 */
[----:B0-----:R-:W-:Y:S01]  /*4d880*/  VIADD R7, R7, UR18 ;  /* 0x0000001207077c36 */ /* 0x001fe20008000000 */
[----:B------:R-:W-:Y:S01]  /*4d890*/  ISETP.LT.AND P1, PT, R5, UR17, !P0 ;  /* 0x0000001105007c0c */ /* 0x000fe2000c721270 */
[----:B------:R-:W-:-:S08]  /*4d8a0*/  ULDC.64 UR32, c[0x0][0x228] ;  /* 0x00008a0000207ab9 */ /* 0x000fd00000000a00 */
[----:B------:R-:W-:Y:S01]  /*4d8b0*/  @P3 LOP3.LUT R238, R238, 0x10000000, RZ, 0xfc, !PT ;  /* 0x10000000eeee3812 */ /* 0x000fe200078efcff */
[----:B------:R0:W-:Y:S01]  /*4d8c0*/  STL [R1+0x30c], R7 ;  /* 0x00030c0701007387 */ /* 0x0001e20000100800 */
[----:B------:R-:W-:Y:S01]  /*4d8d0*/  ULDC UR18, c[0x0][0x248] ;  /* 0x0000920000127ab9 */ /* 0x000fe20000000800 */
[----:B------:R-:W-:Y:S01]  /*4d8e0*/  ULDC UR17, c[0x0][0x228] ;  /* 0x00008a0000117ab9 */ /* 0x000fe20000000800 */
[----:B------:R-:W-:Y:S01]  /*4d8f0*/  LOP3.LUT R238, R238, 0xf7ffffff, RZ, 0xc0, !PT ;  /* 0xf7ffffffeeee7812 */ /* 0x000fe200078ec0ff */
[----:B------:R-:W-:-:S03]  /*4d900*/  ULDC UR14, c[0x0][0x228] ;  /* 0x00008a00000e7ab9 */ /* 0x000fc60000000800 */
        /* <DEDUP_REMOVED lines=16> */
[----:B------:R-:W-:-:S06]  /*4da10*/  ULDC.64 UR34, c[0x0][0x228] ;  /* 0x00008a0000227ab9 */ /* 0x000fcc0000000a00 */
[----:B------:R-:W-:Y:S01]  /*4da20*/  @P3 LOP3.LUT R238, R238, 0x1000000, RZ, 0xfc, !PT ;  /* 0x01000000eeee3812 */ /* 0x000fe200078efcff */
[----:B------:R-:W-:Y:S01]  /*4da30*/  ULDC UR20, c[0x0][0x248] ;  /* 0x0000920000147ab9 */ /* 0x000fe20000000800 */
[----:B------:R-:W-:Y:S02]  /*4da40*/  ULDC UR19, c[0x0][0x228] ;  /* 0x00008a0000137ab9 */ /* 0x000fe40000000800 */
        /* <DEDUP_REMOVED lines=8> */
[----:B------:R-:W-:Y:S01]  /*4dad0*/  LOP3.LUT R238, R238, 0xffdfffff, RZ, 0xc0, !PT ;  /* 0xffdfffffeeee7812 */ /* 0x000fe200078ec0ff */
[----:B------:R0:W-:Y:S03]  /*4dae0*/  STL [R1+0x314], R7 ;  /* 0x0003140701007387 */ /* 0x0001e60000100800 */
[----:B------:R-:W-:Y:S02]  /*4daf0*/  @P0 LOP3.LUT R238, R238, 0x200000, RZ, 0xfc, !PT ;  /* 0x00200000eeee0812 */ /* 0x000fe400078efcff */
[----:B------:R-:W-:Y:S01]  /*4db00*/  ISETP.GE.AND P0, PT, R6, UR27, PT ;  /* 0x0000001b06007c0c */ /* 0x000fe2000bf06270 */
[----:B0-----:R-:W-:-:S03]  /*4db10*/  VIADD R7, R7, UR9 ;  /* 0x0000000907077c36 */ /* 0x001fc60008000000 */
[----:B------:R-:W-:Y:S02]  /*4db20*/  ISETP.LT.AND P3, PT, R3, UR40, !P0 ;  /* 0x0000002803007c0c */ /* 0x000fe4000c761270 */
[----:B------:R-:W-:Y:S01]  /*4db30*/  LOP3.LUT R238, R238, 0xffefffff, RZ, 0xc0, !PT ;  /* 0xffefffffeeee7812 */ /* 0x000fe200078ec0ff */
[----:B------:R-:W-:Y:S01]  /*4db40*/  VIADD R6, R0, 0x79 ;  /* 0x0000007900067836 */ /* 0x000fe20000000000 */
[----:B------:R0:W-:Y:S01]  /*4db50*/  STL [R1+0x318], R7 ;  /* 0x0003180701007387 */ /* 0x0001e20000100800 */
[----:B------:R-:W-:Y:S01]  /*4db60*/  ISETP.LT.AND P2, PT, R4, UR22, !P0 ;  /* 0x0000001604007c0c */ /* 0x000fe2000c741270 */
[----:B------:R-:W-:Y:S01]  /*4db70*/  ULDC UR40, c[0x0][0x228] ;  /* 0x00008a0000287ab9 */ /* 0x000fe20000000800 */
[----:B------:R-:W-:Y:S01]  /*4db80*/  ISETP.LT.AND P1, PT, R5, UR23, !P0 ;  /* 0x0000001705007c0c */ /* 0x000fe2000c721270 */
[----:B------:R-:W-:Y:S01]  /*4db90*/  ULDC UR23, c[0x0][0x248] ;  /* 0x0000920000177ab9 */ /* 0x000fe20000000800 */
[----:B------:R-:W-:Y:S01]  /*4dba0*/  ULDC UR9, c[0x0][0x228] ;  /* 0x00008a0000097ab9 */ /* 0x000fe20000000800 */
[----:B0-----:R-:W-:Y:S01]  /*4dbb0*/  VIADD R7, R7, UR13 ;  /* 0x0000000d07077c36 */ /* 0x001fe20008000000 */
[----:B------:R-:W-:-:S02]  /*4dbc0*/  ULDC UR13, c[0x0][0x248] ;  /* 0x00009200000d7ab9 */ /* 0x000fc40000000800 */
[----:B------:R-:W-:Y:S01]  /*4dbd0*/  @P3 LOP3.LUT R238, R238, 0x100000, RZ, 0xfc, !PT ;  /* 0x00100000eeee3812 */ /* 0x000fe200078efcff */
[----:B------:R-:W-:Y:S01]  /*4dbe0*/  ULDC UR22, c[0x0][0x228] ;  /* 0x00008a0000167ab9 */ /* 0x000fe20000000800 */
[----:B------:R0:W-:Y:S02]  /*4dbf0*/  STL [R1+0x31c], R7 ;  /* 0x00031c0701007387 */ /* 0x0001e40000100800 */
[----:B------:R-:W-:Y:S01]  /*4dc00*/  LOP3.LUT R238, R238, 0xfff7ffff, RZ, 0xc0, !PT ;  /* 0xfff7ffffeeee7812 */ /* 0x000fe200078ec0ff */
[----:B0-----:R-:W-:-:S03]  /*4dc10*/  VIADD R7, R7, UR4 ;  /* 0x0000000407077c36 */ /* 0x001fc60008000000 */
[----:B------:R-:W-:Y:S01]  /*4dc20*/  @P2 LOP3.LUT R238, R238, 0x80000, RZ, 0xfc, !PT ;  /* 0x00080000eeee2812 */ /* 0x000fe200078efcff */
[----:B------:R-:W-:Y:S01]  /*4dc30*/  ULDC UR4, c[0x0][0x228] ;  /* 0x00008a0000047ab9 */ /* 0x000fe20000000800 */
[----:B------:R0:W-:Y:S01]  /*4dc40*/  STL [R1+0x320], R7 ;  /* 0x0003200701007387 */ /* 0x0001e20000100800 */
[----:B------:R-:W-:Y:S01]  /*4dc50*/  ISETP.LT.AND P0, PT, R2, UR34, !P0 ;  /* 0x0000002202007c0c */ /* 0x000fe2000c701270 */
[----:B------:R-:W-:Y:S01]  /*4dc60*/  ULDC UR34, c[0x0][0x228] ;  /* 0x00008a0000227ab9 */ /* 0x000fe20000000800 */
        /* <DEDUP_REMOVED lines=24> */
[----:B------:R-:W-:Y:S01]  /*4ddf0*/  ULDC UR43, c[0x0][0x228] ;  /* 0x00008a00002b7ab9 */ /* 0x000fe20000000800 */
[----:B0-----:R-:W-:Y:S01]  /*4de00*/  VIADD R7, R7, UR18 ;  /* 0x0000001207077c36 */ /* 0x001fe20008000000 */
[----:B------:R-:W-:-:S04]  /*4de10*/  ULDC UR18, c[0x0][0x248] ;  /* 0x0000920000127ab9 */ /* 0x000fc80000000800 */
[----:B------:R0:W-:Y:S02]  /*4de20*/  STL [R1+0x334], R7 ;  /* 0x0003340701007387 */ /* 0x0001e40000100800 */
        /* <DEDUP_REMOVED lines=8> */
[----:B------:R0:W-:Y:S02]  /*4deb0*/  STL [R1+0x33c], R7 ;  /* 0x00033c0701007387 */ /* 0x0001e40000100800 */
[----:B0-----:R-:W-:Y:S01]  /*4dec0*/  VIADD R7, R7, UR20 ;  /* 0x0000001407077c36 */ /* 0x001fe20008000000 */
[----:B------:R-:W-:Y:S01]  /*4ded0*/  LOP3.LUT R238, R238, 0xffffbfff, RZ, 0xc0, !PT ;  /* 0xffffbfffeeee7812 */ /* 0x000fe200078ec0ff */
[----:B------:R-:W-:-:S03]  /*4dee0*/  ULDC UR20, c[0x0][0x228] ;  /* 0x00008a0000147ab9 */ /* 0x000fc60000000800 */
[----:B------:R0:W-:Y:S01]  /*4def0*/  STL [R1+0x340], R7 ;  /* 0x0003400701007387 */ /* 0x0001e20000100800 */
[----:B------:R-:W-:Y:S01]  /*4df00*/  @P1 LOP3.LUT R238, R238, 0x4000, RZ, 0xfc, !PT ;  /* 0x00004000eeee1812 */ /* 0x000fe200078efcff */
[----:B0-----:R-:W-:Y:S01]  /*4df10*/  VIADD R7, R7, UR26 ;  /* 0x0000001a07077c36 */ /* 0x001fe20008000000 */
[----:B------:R-:W-:Y:S02]  /*4df20*/  ULDC.64 UR26, c[0x0][0x228] ;  /* 0x00008a00001a7ab9 */ /* 0x000fe40000000a00 */
[----:B------:R-:W-:Y:S01]  /*4df30*/  ISETP.LT.AND P0, PT, R2, UR26, !P0 ;  /* 0x0000001a02007c0c */ /* 0x000fe2000c701270 */
[----:B------:R-:W-:Y:S01]  /*4df40*/  ULDC UR26, c[0x0][0x248] ;  /* 0x00009200001a7ab9 */ /* 0x000fe20000000800 */
[----:B------:R-:W-:-:S11]  /*4df50*/  LOP3.LUT R238, R238, 0xffffdfff, RZ, 0xc0, !PT ;  /* 0xffffdfffeeee7812 */ /* 0x000fd600078ec0ff */
        /* <DEDUP_REMOVED lines=11> */
[----:B------:R-:W-:Y:S01]  /*4e010*/  ULDC UR46, c[0x0][0x228] ;  /* 0x00008a00002e7ab9 */ /* 0x000fe20000000800 */
[----:B0-----:R-:W-:Y:S01]  /*4e020*/  VIADD R7, R7, UR23 ;  /* 0x0000001707077c36 */ /* 0x001fe20008000000 */
[----:B------:R-:W-:-:S04]  /*4e030*/  ULDC UR23, c[0x0][0x228] ;  /* 0x00008a0000177ab9 */ /* 0x000fc80000000800 */
[----:B------:R-:W-:Y:S01]  /*4e040*/  @P3 LOP3.LUT R238, R238, 0x1000, RZ, 0xfc, !PT ;  /* 0x00001000eeee3812 */ /* 0x000fe200078efcff */
[----:B------:R0:W-:Y:S03]  /*4e050*/  STL [R1+0x348], R7 ;  /* 0x0003480701007387 */ /* 0x0001e60000100800 */
[----:B------:R-:W-:-:S04]  /*4e060*/  LOP3.LUT R238, R238, 0xfffff7ff, RZ, 0xc0, !PT ;  /* 0xfffff7ffeeee7812 */ /* 0x000fc800078ec0ff */
[----:B------:R-:W-:Y:S01]  /*4e070*/  @P2 LOP3.LUT R238, R238, 0x800, RZ, 0xfc, !PT ;  /* 0x00000800eeee2812 */ /* 0x000fe200078efcff */
[----:B0-----:R-:W-:Y:S01]  /*4e080*/  VIADD R7, R7, UR28 ;  /* 0x0000001c07077c36 */ /* 0x001fe20008000000 */
[----:B------:R-:W-:Y:S02]  /*4e090*/  ULDC.64 UR28, c[0x0][0x228] ;  /* 0x00008a00001c7ab9 */ /* 0x000fe40000000a00 */
[----:B------:R-:W-:Y:S02]  /*4e0a0*/  LOP3.LUT R238, R238, 0xfffffbff, RZ, 0xc0, !PT ;  /* 0xfffffbffeeee7812 */ /* 0x000fe400078ec0ff */
[----:B------:R-:W-:Y:S01]  /*4e0b0*/  ISETP.LT.AND P0, PT, R2, UR28, !P0 ;  /* 0x0000001c02007c0c */ /* 0x000fe2000c701270 */
[----:B------:R0:W-:Y:S01]  /*4e0c0*/  STL [R1+0x34c], R7 ;  /* 0x00034c0701007387 */ /* 0x0001e20000100800 */
[----:B------:R-:W-:Y:S01]  /*4e0d0*/  @P1 LOP3.LUT R238, R238, 0x400, RZ, 0xfc, !PT ;  /* 0x00000400eeee1812 */ /* 0x000fe200078efcff */
[----:B------:R-:W-:-:S03]  /*4e0e0*/  ULDC UR28, c[0x0][0x228] ;  /* 0x00008a00001c7ab9 */ /* 0x000fc60000000800 */
[----:B------:R-:W-:-:S07]  /*4e0f0*/  LOP3.LUT R238, R238, 0xfffffdff, RZ, 0xc0, !PT ;  /* 0xfffffdffeeee7812 */ /* 0x000fce00078ec0ff */
[----:B------:R-:W-:Y:S02]  /*4e100*/  @P0 LOP3.LUT R238, R238, 0x200, RZ, 0xfc, !PT ;  /* 0x00000200eeee0812 */ /* 0x000fe400078efcff */
[----:B------:R-:W-:-:S04]  /*4e110*/  ISETP.GE.AND P0, PT, R6, UR33, PT ;  /* 0x0000002106007c0c */ /* 0x000fc8000bf06270 */
[----:B------:R-:W-:Y:S02]  /*4e120*/  ISETP.LT.AND P3, PT, R3, UR32, !P0 ;  /* 0x0000002003007c0c */ /* 0x000fe4000c761270 */
[----:B------:R-:W-:Y:S01]  /*4e130*/  LOP3.LUT R238, R238, 0xfffffeff, RZ, 0xc0, !PT ;  /* 0xfffffeffeeee7812 */ /* 0x000fe200078ec0ff */
[----:B------:R-:W-:Y:S01]  /*4e140*/  VIADD R6, R0, 0x76 ;  /* 0x0000007600067836 */ /* 0x000fe20000000000 */
[----:B------:R-:W-:Y:S01]  /*4e150*/  ISETP.LT.AND P2, PT, R4, UR61, !P0 ;  /* 0x0000003d04007c0c */ /* 0x000fe2000c741270 */
[----:B------:R-:W-:Y:S01]  /*4e160*/  ULDC.64 UR32, c[0x0][0x228] ;  /* 0x00008a0000207ab9 */ /* 0x000fe20000000a00 */
[----:B------:R-:W-:Y:S01]  /*4e170*/  ISETP.LT.AND P1, PT, R5, UR60, !P0 ;  /* 0x0000003c05007c0c */ /* 0x000fe2000c721270 */
[----:B0-----:R-:W-:-:S06]  /*4e180*/  VIADD R7, R7, UR26 ;  /* 0x0000001a07077c36 */ /* 0x001fcc0008000000 */
[----:B------:R-:W-:Y:S01]  /*4e190*/  @P3 LOP3.LUT R238, R238, 0x100, RZ, 0xfc, !PT ;  /* 0x00000100eeee3812 */ /* 0x000fe200078efcff */
[----:B------:R-:W-:Y:S01]  /*4e1a0*/  ULDC UR26, c[0x0][0x248] ;  /* 0x00009200001a7ab9 */ /* 0x000fe20000000800 */
[----:B------:R-:W-:Y:S01]  /*4e1b0*/  ULDC UR61, c[0x0][0x228] ;  /* 0x00008a00003d7ab9 */ /* 0x000fe20000000800 */
[----:B------:R-:W-:Y:S01]  /*4e1c0*/  LOP3.LUT R235, R235, 0x7fffffff, RZ, 0xc0, !PT ;  /* 0x7fffffffebeb7812 */ /* 0x000fe200078ec0ff */
[----:B------:R-:W-:Y:S01]  /*4e1d0*/  ULDC UR60, c[0x0][0x228] ;  /* 0x00008a00003c7ab9 */ /* 0x000fe20000000800 */
[----:B------:R-:W-:-:S04]  /*4e1e0*/  LOP3.LUT R238, R238, 0xffffff7f, RZ, 0xc0, !PT ;  /* 0xffffff7feeee7812 */ /* 0x000fc800078ec0ff */
        /* <DEDUP_REMOVED lines=8> */
[----:B------:R-:W-:-:S04]  /*4e270*/  ISETP.GE.AND P0, PT, R6, UR35, PT ;  /* 0x0000002306007c0c */ /* 0x000fc8000bf06270 */
[----:B------:R-:W-:Y:S02]  /*4e280*/  ISETP.LT.AND P3, PT, R3, UR34, !P0 ;  /* 0x0000002203007c0c */ /* 0x000fe4000c761270 */
[----:B------:R-:W-:Y:S01]  /*4e290*/  LOP3.LUT R238, R238, 0xffffffef, RZ, 0xc0, !PT ;  /* 0xffffffefeeee7812 */ /* 0x000fe200078ec0ff */
[----:B------:R-:W-:Y:S01]  /*4e2a0*/  VIADD R6, R0, 0x75 ;  /* 0x0000007500067836 */ /* 0x000fe20000000000 */
[----:B------:R-:W-:Y:S01]  /*4e2b0*/  ISETP.LT.AND P2, PT, R4, UR59, !P0 ;  /* 0x0000003b04007c0c */ /* 0x000fe2000c741270 */
[----:B0-----:R-:W-:Y:S01]  /*4e2c0*/  VIADD R7, R7, UR26 ;  /* 0x0000001a07077c36 */ /* 0x001fe20008000000 */
[----:B------:R-:W-:Y:S01]  /*4e2d0*/  ISETP.LT.AND P1, PT, R5, UR47, !P0 ;  /* 0x0000002f05007c0c */ /* 0x000fe2000c721270 */
[----:B------:R-:W-:-:S06]  /*4e2e0*/  ULDC.64 UR34, c[0x0][0x228] ;  /* 0x00008a0000227ab9 */ /* 0x000fcc0000000a00 */
[----:B------:R-:W-:Y:S01]  /*4e2f0*/  @P3 LOP3.LUT R238, R238, 0x10, RZ, 0xfc, !PT ;  /* 0x00000010eeee3812 */ /* 0x000fe200078efcff */
[----:B------:R-:W-:Y:S01]  /*4e300*/  ULDC UR26, c[0x0][0x248] ;  /* 0x00009200001a7ab9 */ /* 0x000fe20000000800 */
[----:B------:R0:W-:Y:S01]  /*4e310*/  STL [R1+0x354], R7 ;  /* 0x0003540701007387 */ /* 0x0001e20000100800 */
        /* <DEDUP_REMOVED lines=9> */
[----:B------:R-:W-:-:S04]  /*4e3b0*/  ISETP.GE.AND P0, PT, R6, UR27, PT ;  /* 0x0000001b06007c0c */ /* 0x000fc8000bf06270 */
[----:B------:R-:W-:Y:S01]  /*4e3c0*/  ISETP.LT.AND P2, PT, R4, UR55, !P0 ;  /* 0x0000003704007c0c */ /* 0x000fe2000c741270 */
[----:B0-----:R-:W-:Y:S01]  /*4e3d0*/  VIADD R7, R7, UR26 ;  /* 0x0000001a07077c36 */ /* 0x001fe20008000000 */
[----:B------:R-:W-:Y:S01]  /*4e3e0*/  ISETP.LT.AND P1, PT, R5, UR53, !P0 ;  /* 0x0000003505007c0c */ /* 0x000fe2000c721270 */
[----:B------:R-:W-:Y:S01]  /*4e3f0*/  ULDC UR26, c[0x0][0x248] ;  /* 0x00009200001a7ab9 */ /* 0x000fe20000000800 */
[----:B------:R-:W-:Y:S01]  /*4e400*/  ISETP.LT.AND P3, PT, R3, UR28, !P0 ;  /* 0x0000001c03007c0c */ /* 0x000fe2000c761270 */
[----:B------:R-:W-:Y:S01]  /*4e410*/  VIADD R6, R0, 0x74 ;  /* 0x0000007400067836 */ /* 0x000fe20000000000 */
[----:B------:R-:W-:Y:S01]  /*4e420*/  ISETP.LT.AND P0, PT, R2, UR34, !P0 ;  /* 0x0000002202007c0c */ /* 0x000fe2000c701270 */
[----:B------:R-:W-:-:S06]  /*4e430*/  ULDC UR55, c[0x0][0x228] ;  /* 0x00008a0000377ab9 */ /* 0x000fcc0000000800 */
[----:B------:R-:W-:Y:S01]  /*4e440*/  @P2 LOP3.LUT R237, R237, 0x80000000, RZ, 0xfc, !PT ;  /* 0x80000000eded2812 */ /* 0x000fe200078efcff */
[----:B------:R0:W-:Y:S01]  /*4e450*/  STL [R1+0x358], R7 ;  /* 0x0003580701007387 */ /* 0x0001e20000100800 */
[----:B------:R-:W-:Y:S01]  /*4e460*/  LOP3.LUT R238, R238, 0xfffffffe, RZ, 0xc0, !PT ;  /* 0xfffffffeeeee7812 */ /* 0x000fe200078ec0ff */
[----:B------:R-:W-:Y:S01]  /*4e470*/  ULDC UR28, c[0x0][0x248] ;  /* 0x00009200001c7ab9 */ /* 0x000fe20000000800 */
[----:B------:R-:W-:Y:S01]  /*4e480*/  LOP3.LUT R237, R237, 0xbfffffff, RZ, 0xc0, !PT ;  /* 0xbfffffffeded7812 */ /* 0x000fe200078ec0ff */
[----:B------:R-:W-:Y:S01]  /*4e490*/  ULDC UR53, c[0x0][0x228] ;  /* 0x00008a0000357ab9 */ /* 0x000fe20000000800 */
[----:B------:R-:W-:Y:S02]  /*4e4a0*/  ULDC UR34, c[0x0][0x228] ;  /* 0x00008a0000227ab9 */ /* 0x000fe40000000800 */
[----:B------:R-:W-:Y:S01]  /*4e4b0*/  @P1 LOP3.LUT R237, R237, 0x40000000, RZ, 0xfc, !PT ;  /* 0x40000000eded1812 */ /* 0x000fe200078efcff */
[----:B0-----:R-:W-:-:S03]  /*4e4c0*/  VIADD R7, R7, UR26 ;  /* 0x0000001a07077c36 */ /* 0x001fc60008000000 */
[----:B------:R-:W-:Y:S01]  /*4e4d0*/  LOP3.LUT R237, R237, 0xdfffffff, RZ, 0xc0, !PT ;  /* 0xdfffffffeded7812 */ /* 0x000fe200078ec0ff */
[----:B------:R-:W-:-:S03]  /*4e4e0*/  ULDC UR26, c[0x0][0x248] ;  /* 0x00009200001a7ab9 */ /* 0x000fc60000000800 */
[----:B------:R-:W-:Y:S01]  /*4e4f0*/  @P0 LOP3.LUT R237, R237, 0x20000000, RZ, 0xfc, !PT ;  /* 0x20000000eded0812 */ /* 0x000fe200078efcff */
[----:B------:R0:W-:Y:S01]  /*4e500*/  STL [R1+0x35c], R7 ;  /* 0x00035c0701007387 */ /* 0x0001e20000100800 */
[----:B------:R-:W-:Y:S02]  /*4e510*/  ISETP.GE.AND P0, PT, R6, UR29, PT ;  /* 0x0000001d06007c0c */ /* 0x000fe4000bf06270 */
[----:B------:R-:W-:Y:S02]  /*4e520*/  @P3 LOP3.LUT R238, R238, 0x1, RZ, 0xfc, !PT ;  /* 0x00000001eeee3812 */ /* 0x000fe400078efcff */
[----:B------:R-:W-:Y:S01]  /*4e530*/  ISETP.LT.AND P3, PT, R3, UR61, !P0 ;  /* 0x0000003d03007c0c */ /* 0x000fe2000c761270 */
[----:B0-----:R-:W-:Y:S01]  /*4e540*/  VIADD R7, R7, UR26 ;  /* 0x0000001a07077c36 */ /* 0x001fe20008000000 */
[----:B------:R-:W-:Y:S01]  /*4e550*/  ULDC UR26, c[0x0][0x248] ;  /* 0x00009200001a7ab9 */ /* 0x000fe20000000800 */
[----:B------:R-:W-:Y:S02]  /*4e560*/  ISETP.LT.AND P2, PT, R4, UR54, !P0 ;  /* 0x0000003604007c0c */ /* 0x000fe4000c741270 */
[----:B------:R-:W-:Y:S01]  /*4e570*/  LOP3.LUT R237, R237, 0xefffffff, RZ, 0xc0, !PT ;  /* 0xefffffffeded7812 */ /* 0x000fe200078ec0ff */
[----:B------:R0:W-:Y:S01]  /*4e580*/  STL [R1+0x360], R7 ;  /* 0x0003600701007387 */ /* 0x0001e20000100800 */
[----:B------:R-:W-:Y:S01]  /*4e590*/  ISETP.LT.AND P1, PT, R5, UR52, !P0 ;  /* 0x0000003405007c0c */ /* 0x000fe2000c721270 */
[----:B------:R-:W-:-:S05]  /*4e5a0*/  VIADD R6, R0, 0x73 ;  /* 0x0000007300067836 */ /* 0x000fca0000000000 */
[----:B------:R-:W-:Y:S01]  /*4e5b0*/  @P3 LOP3.LUT R237, R237, 0x10000000, RZ, 0xfc, !PT ;  /* 0x10000000eded3812 */ /* 0x000fe200078efcff */
[----:B------:R-:W-:Y:S01]  /*4e5c0*/  ULDC UR61, c[0x0][0x228] ;  /* 0x00008a00003d7ab9 */ /* 0x000fe20000000800 */
[----:B------:R-:W-:Y:S01]  /*4e5d0*/  LOP3.LUT R234, R234, 0x7fffffff, RZ, 0xc0, !PT ;  /* 0x7fffffffeaea7812 */ /* 0x000fe200078ec0ff */
[----:B------:R-:W-:Y:S01]  /*4e5e0*/  ULDC UR54, c[0x0][0x228] ;  /* 0x00008a0000367ab9 */ /* 0x000fe20000000800 */
[----:B0-----:R-:W-:Y:S01]  /*4e5f0*/  VIADD R7, R7, UR26 ;  /* 0x0000001a07077c36 */ /* 0x001fe20008000000 */
[----:B------:R-:W-:Y:S01]  /*4e600*/  ULDC UR26, c[0x0][0x248] ;  /* 0x00009200001a7ab9 */ /* 0x000fe20000000800 */
[----:B------:R-:W-:-:S03]  /*4e610*/  ULDC UR52, c[0x0][0x228] ;  /* 0x00008a0000347ab9 */ /* 0x000fc60000000800 */
[----:B------:R0:W-:Y:S01]  /*4e620*/  STL [R1+0x364], R7 ;  /* 0x0003640701007387 */ /* 0x0001e20000100800 */
[----:B------:R-:W-:Y:S01]  /*4e630*/  LOP3.LUT R237, R237, 0xf7ffffff, RZ, 0xc0, !PT ;  /* 0xf7ffffffeded7812 */ /* 0x000fe200078ec0ff */
[----:B0-----:R-:W-:Y:S01]  /*4e640*/  VIADD R7, R7, UR26 ;  /* 0x0000001a07077c36 */ /* 0x001fe20008000000 */
[----:B------:R-:W-:-:S04]  /*4e650*/  ULDC UR26, c[0x0][0x248] ;  /* 0x00009200001a7ab9 */ /* 0x000fc80000000800 */
        /* <DEDUP_REMOVED lines=20> */
[----:B------:R-:W-:Y:S01]  /*4e7a0*/  ULDC.64 UR30, c[0x0][0x228] ;  /* 0x00008a00001e7ab9 */ /* 0x000fe20000000a00 */
[----:B------:R-:W-:Y:S01]  /*4e7b0*/  ULDC UR51, c[0x0][0x228] ;  /* 0x00008a0000337ab9 */ /* 0x000fe20000000800 */
[----:B------:R-:W-:-:S04]  /*4e7c0*/  ULDC UR50, c[0x0][0x228] ;  /* 0x00008a0000327ab9 */ /* 0x000fc80000000800 */
        /* <DEDUP_REMOVED lines=34> */
[----:B------:R0:W-:Y:S01]  /*4e9f0*/  STL [R1+0x378], R7 ;  /* 0x0003780701007387 */ /* 0x0001e20000100800 */
[----:B------:R-:W-:Y:S01]  /*4ea00*/  ISETP.LT.AND P3, PT, R3, UR59, !P0 ;  /* 0x0000003b03007c0c */ /* 0x000fe2000c761270 */
[----:B------:R-:W-:Y:S01]  /*4ea10*/  VIADD R6, R0, 0x70 ;  /* 0x0000007000067836 */ /* 0x000fe20000000000 */
[----:B------:R-:W-:Y:S01]  /*4ea20*/  ISETP.LT.AND P2, PT, R4, UR24, !P0 ;  /* 0x0000001804007c0c */ /* 0x000fe2000c741270 */
[----:B------:R-:W-:Y:S01]  /*4ea30*/  ULDC UR59, c[0x0][0x228] ;  /* 0x00008a00003b7ab9 */ /* 0x000fe20000000800 */
[----:B------:R-:W-:Y:S01]  /*4ea40*/  ISETP.LT.AND P1, PT, R5, UR25, !P0 ;  /* 0x0000001905007c0c */ /* 0x000fe2000c721270 */
[----:B------:R-:W-:Y:S01]  /*4ea50*/  ULDC UR24, c[0x0][0x248] ;  /* 0x0000920000187ab9 */ /* 0x000fe20000000800 */
[----:B------:R-:W-:-:S07]  /*4ea60*/  ULDC UR35, c[0x0][0x228] ;  /* 0x00008a0000237ab9 */ /* 0x000fce0000000800 */
[----:B------:R-:W-:-:S04]  /*4ea70*/  @P3 LOP3.LUT R237, R237, 0x10000, RZ, 0xfc, !PT ;  /* 0x00010000eded3812 */ /* 0x000fc800078efcff */
        /* <DEDUP_REMOVED lines=30> */
[----:B0-----:R-:W-:-:S03]  /*4ec60*/  VIADD R7, R7, UR26 ;  /* 0x0000001a07077c36 */ /* 0x001fc60008000000 */
[----:B------:R-:W-:Y:S01]  /*4ec70*/  LOP3.LUT R237, R237, 0xfffffbff, RZ, 0xc0, !PT ;  /* 0xfffffbffeded7812 */ /* 0x000fe200078ec0ff */
[----:B------:R-:W-:Y:S01]  /*4ec80*/  ULDC UR26, c[0x0][0x248] ;  /* 0x00009200001a7ab9 */ /* 0x000fe20000000800 */
[----:B------:R0:W-:Y:S02]  /*4ec90*/  STL [R1+0x38c], R7 ;  /* 0x00038c0701007387 */ /* 0x0001e40000100800 */
[----:B------:R-:W-:Y:S01]  /*4eca0*/  @P1 LOP3.LUT R237, R237, 0x400, RZ, 0xfc, !PT ;  /* 0x00000400eded1812 */ /* 0x000fe200078efcff */
[----:B0-----:R-:W-:Y:S01]  /*4ecb0*/  VIADD R7, R7, UR24 ;  /* 0x0000001807077c36 */ /* 0x001fe20008000000 */
[----:B------:R-:W-:Y:S02]  /*4ecc0*/  ULDC.64 UR24, c[0x0][0x228] ;  /* 0x00008a0000187ab9 */ /* 0x000fe40000000a00 */
[----:B------:R-:W-:Y:S02]  /*4ecd0*/  ISETP.LT.AND P0, PT, R2, UR24, !P0 ;  /* 0x0000001802007c0c */ /* 0x000fe4000c701270 */
        /* <DEDUP_REMOVED lines=37> */
[----:B------:R0:W-:Y:S01]  /*4ef30*/  STL [R1+0x398], R7 ;  /* 0x0003980701007387 */ /* 0x0001e20000100800 */
[----:B------:R-:W-:Y:S01]  /*4ef40*/  ULDC UR28, c[0x0][0x248] ;  /* 0x00009200001c7ab9 */ /* 0x000fe20000000800 */
[----:B------:R-:W-:-:S04]  /*4ef50*/  @P2 LOP3.LUT R237, R237, 0x8, RZ, 0xfc, !PT ;  /* 0x00000008eded2812 */ /* 0x000fc800078efcff */
[----:B------:R-:W-:-:S04]  /*4ef60*/  LOP3.LUT R237, R237, 0xfffffffb, RZ, 0xc0, !PT ;  /* 0xfffffffbeded7812 */ /* 0x000fc800078ec0ff */
[----:B------:R-:W-:-:S04]  /*4ef70*/  @P1 LOP3.LUT R237, R237, 0x4, RZ, 0xfc, !PT ;  /* 0x00000004eded1812 */ /* 0x000fc800078efcff */
[----:B------:R-:W-:Y:S01]  /*4ef80*/  LOP3.LUT R237, R237, 0xfffffffd, RZ, 0xc0, !PT ;  /* 0xfffffffdeded7812 */ /* 0x000fe200078ec0ff */
[----:B0-----:R-:W-:-:S03]  /*4ef90*/  VIADD R7, R7, UR15 ;  /* 0x0000000f07077c36 */ /* 0x001fc60008000000 */
[----:B------:R-:W-:Y:S02]  /*4efa0*/  @P0 LOP3.LUT R237, R237, 0x2, RZ, 0xfc, !PT ;  /* 0x00000002eded0812 */ /* 0x000fe400078efcff */
[----:B------:R-:W-:Y:S01]  /*4efb0*/  ISETP.GE.AND P0, PT, R6, UR33, PT ;  /* 0x0000002106007c0c */ /* 0x000fe2000bf06270 */
[----:B------:R0:W-:Y:S01]  /*4efc0*/  STL [R1+0x39c], R7 ;  /* 0x00039c0701007387 */ /* 0x0001e20000100800 */
[----:B------:R-:W-:Y:S01]  /*4efd0*/  VIADD R6, R0, 0x6c ;  /* 0x0000006c00067836 */ /* 0x000fe20000000000 */
[----:B------:R-:W-:Y:S01]  /*4efe0*/  LOP3.LUT R237, R237, 0xfffffffe, RZ, 0xc0, !PT ;  /* 0xfffffffeeded7812 */ /* 0x000fe200078ec0ff */
[----:B------:R-:W-:Y:S01]  /*4eff0*/  ULDC.64 UR32, c[0x0][0x228] ;  /* 0x00008a0000207ab9 */ /* 0x000fe20000000a00 */
[----:B------:R-:W-:Y:S01]  /*4f000*/  ISETP.LT.AND P2, PT, R4, UR13, !P0 ;  /* 0x0000000d04007c0c */ /* 0x000fe2000c741270 */
[----:B0-----:R-:W-:Y:S01]  /*4f010*/  VIADD R7, R7, UR7 ;  /* 0x0000000707077c36 */ /* 0x001fe20008000000 */
[----:B------:R-:W-:Y:S01]  /*4f020*/  ULDC UR7, c[0x0][0x248] ;  /* 0x0000920000077ab9 */ /* 0x000fe20000000800 */
[----:B------:R-:W-:Y:S01]  /*4f030*/  ISETP.LT.AND P1, PT, R5, UR12, !P0 ;  /* 0x0000000c05007c0c */ /* 0x000fe2000c721270 */
[----:B------:R-:W-:-:S02]  /*4f040*/  ULDC.64 UR12, c[0x0][0x228] ;  /* 0x00008a00000c7ab9 */ /* 0x000fc40000000a00 */
[----:B------:R0:W-:Y:S07]  /*4f050*/  STL [R1+0x3a0], R7 ;  /* 0x0003a00701007387 */ /* 0x0001ee0000100800 */
[----:B------:R-:W-:Y:S01]  /*4f060*/  @P2 LOP3.LUT R236, R236, 0x80000000, RZ, 0xfc, !PT ;  /* 0x80000000ecec2812 */ /* 0x000fe200078efcff */
[----:B0-----:R-:W-:Y:S01]  /*4f070*/  VIADD R7, R7, UR7 ;  /* 0x0000000707077c36 */ /* 0x001fe20008000000 */
[----:B------:R-:W-:Y:S01]  /*4f080*/  ISETP.LT.AND P3, PT, R3, UR45, !P0 ;  /* 0x0000002d03007c0c */ /* 0x000fe2000c761270 */
[----:B------:R-:W-:-:S03]  /*4f090*/  ULDC UR45, c[0x0][0x228] ;  /* 0x00008a00002d7ab9 */ /* 0x000fc60000000800 */
[----:B------:R0:W-:Y:S01]  /*4f0a0*/  STL [R1+0x3a4], R7 ;  /* 0x0003a40701007387 */ /* 0x0001e20000100800 */
[----:B------:R-:W-:Y:S01]  /*4f0b0*/  LOP3.LUT R236, R236, 0xbfffffff, RZ, 0xc0, !PT ;  /* 0xbfffffffecec7812 */ /* 0x000fe200078ec0ff */
[----:B0-----:R-:W-:Y:S01]  /*4f0c0*/  VIADD R7, R7, UR4 ;  /* 0x0000000407077c36 */ /* 0x001fe20008000000 */
[----:B------:R-:W-:Y:S02]  /*4f0d0*/  ULDC.64 UR4, c[0x0][0x228] ;  /* 0x00008a0000047ab9 */ /* 0x000fe40000000a00 */
[----:B------:R-:W-:Y:S01]  /*4f0e0*/  ISETP.LT.AND P0, PT, R2, UR4, !P0 ;  /* 0x0000000402007c0c */ /* 0x000fe2000c701270 */
[----:B------:R-:W-:Y:S01]  /*4f0f0*/  ULDC UR4, c[0x0][0x248] ;  /* 0x0000920000047ab9 */ /* 0x000fe20000000800 */
[----:B------:R-:W-:-:S04]  /*4f100*/  @P1 LOP3.LUT R236, R236, 0x40000000, RZ, 0xfc, !PT ;  /* 0x40000000ecec1812 */ /* 0x000fc800078efcff */
[----:B------:R-:W-:Y:S02]  /*4f110*/  LOP3.LUT R236, R236, 0xdfffffff, RZ, 0xc0, !PT ;  /* 0xdfffffffecec7812 */ /* 0x000fe400078ec0ff */
[----:B------:R-:W-:-:S05]  /*4f120*/  @P3 LOP3.LUT R237, R237, 0x1, RZ, 0xfc, !PT ;  /* 0x00000001eded3812 */ /* 0x000fca00078efcff */
        /* <DEDUP_REMOVED lines=9> */
[----:B------:R-:W-:Y:S01]  /*4f1c0*/  ULDC.64 UR14, c[0x0][0x228] ;  /* 0x00008a00000e7ab9 */ /* 0x000fe20000000a00 */
[----:B------:R-:W-:Y:S01]  /*4f1d0*/  ULDC.64 UR24, c[0x0][0x228] ;  /* 0x00008a0000187ab9 */ /* 0x000fe20000000a00 */
        /* <DEDUP_REMOVED lines=20> */
[----:B------:R-:W-:-:S09]  /*4f320*/  ISETP.LT.AND P1, PT, R5, UR21, !P0 ;  /* 0x0000001505007c0c */ /* 0x000fd2000c721270 */
        /* <DEDUP_REMOVED lines=41> */
[----:B------:R-:W-:Y:S01]  /*4f5c0*/  ULDC UR39, c[0x0][0x228] ;  /* 0x00008a0000277ab9 */ /* 0x000fe20000000800 */
[----:B------:R-:W-:Y:S01]  /*4f5d0*/  ULDC UR23, c[0x0][0x248] ;  /* 0x0000920000177ab9 */ /* 0x000fe20000000800 */
[----:B------:R-:W-:-:S06]  /*4f5e0*/  ULDC UR5, c[0x0][0x228] ;  /* 0x00008a0000057ab9 */ /* 0x000fcc0000000800 */
        /* <DEDUP_REMOVED lines=26> */
[----:B------:R-:W-:Y:S01]  /*4f790*/  LOP3.LUT R233, R233, 0x7fffffff, RZ, 0xc0, !PT ;  /* 0x7fffffffe9e97812 */ /* 0x000fe200078ec0ff */
[----:B------:R-:W-:Y:S01]  /*4f7a0*/  ULDC UR42, c[0x0][0x228] ;  /* 0x00008a00002a7ab9 */ /* 0x000fe20000000800 */
        /* <DEDUP_REMOVED lines=20> */
[----:B------:R-:W-:Y:S01]  /*4f8f0*/  ULDC UR43, c[0x0][0x228] ;  /* 0x00008a00002b7ab9 */ /* 0x000fe20000000800 */
        /* <DEDUP_REMOVED lines=78> */
[----:B------:R-:W-:Y:S01]  /*4fde0*/  ULDC.64 UR34, c[0x0][0x228] ;  /* 0x00008a0000227ab9 */ /* 0x000fe20000000a00 */
[----:B------:R0:W-:Y:S01]  /*4fdf0*/  STL [R1+0x3cc], R7 ;  /* 0x0003cc0701007387 */ /* 0x0001e20000100800 */
        /* <DEDUP_REMOVED lines=21> */
[----:B------:R-:W-:-:S07]  /*4ff50*/  ULDC UR25, c[0x0][0x228] ;  /* 0x00008a0000197ab9 */ /* 0x000fce0000000800 */
[----:B------:R-:W-:Y:S01]  /*4ff60*/  @P3 LOP3.LUT R235, R235, 0x100000, RZ, 0xfc, !PT ;  /* 0x00100000ebeb3812 */ /* 0x000fe200078efcff */
[----:B0-----:R-:W-:Y:S01]  /*4ff70*/  VIADD R7, R7, UR16 ;  /* 0x0000001007077c36 */ /* 0x001fe20008000000 */
[----:B------:R-:W-:Y:S01]  /*4ff80*/  ISETP.LT.AND P0, PT, R2, UR34, !P0 ;  /* 0x0000002202007c0c */ /* 0x000fe2000c701270 */
[----:B------:R-:W-:Y:S01]  /*4ff90*/  ULDC.64 UR36, c[0x0][0x228] ;  /* 0x00008a0000247ab9 */ /* 0x000fe20000000a00 */
        /* <DEDUP_REMOVED lines=9> */
[----:B------:R0:W-:Y:S01]  /*50030*/  STL [R1+0x3d4], R7 ;  /* 0x0003d40701007387 */ /* 0x0001e20000100800 */
[----:B------:R-:W-:Y:S01]  /*50040*/  LOP3.LUT R235, R235, 0xfffeffff, RZ, 0xc0, !PT ;  /* 0xfffeffffebeb7812 */ /* 0x000fe200078ec0ff */
[----:B------:R-:W-:Y:S01]  /*50050*/  VIADD R6, R0, 0x60 ;  /* 0x0000006000067836 */ /* 0x000fe20000000000 */
[----:B------:R-:W-:Y:S01]  /*50060*/  ISETP.LT.AND P3, PT, R3, UR39, !P0 ;  /* 0x0000002703007c0c */ /* 0x000fe2000c761270 */
[----:B------:R-:W-:Y:S01]  /*50070*/  ULDC UR27, c[0x0][0x228] ;  /* 0x00008a00001b7ab9 */ /* 0x000fe20000000800 */
[----:B------:R-:W-:Y:S01]  /*50080*/  ISETP.LT.AND P2, PT, R4, UR38, !P0 ;  /* 0x0000002604007c0c */ /* 0x000fe2000c741270 */
[----:B------:R-:W-:Y:S01]  /*50090*/  ULDC.64 UR38, c[0x0][0x228] ;  /* 0x00008a0000267ab9 */ /* 0x000fe20000000a00 */
[----:B0-----:R-:W-:Y:S01]  /*500a0*/  VIADD R7, R7, UR18 ;  /* 0x0000001207077c36 */ /* 0x001fe20008000000 */
[----:B------:R-:W-:Y:S01]  /*500b0*/  ISETP.LT.AND P1, PT, R5, UR45, !P0 ;  /* 0x0000002d05007c0c */ /* 0x000fe2000c721270 */
[----:B------:R-:W-:-:S03]  /*500c0*/  ULDC UR18, c[0x0][0x228] ;  /* 0x00008a0000127ab9 */ /* 0x000fc60000000800 */
[----:B------:R0:W-:Y:S04]  /*500d0*/  STL [R1+0x3d8], R7 ;  /* 0x0003d80701007387 */ /* 0x0001e80000100800 */
[----:B------:R-:W-:Y:S01]  /*500e0*/  @P3 LOP3.LUT R235, R235, 0x10000, RZ, 0xfc, !PT ;  /* 0x00010000ebeb3812 */ /* 0x000fe200078efcff */
[----:B------:R-:W-:-:S03]  /*500f0*/  ULDC UR45, c[0x0][0x228] ;  /* 0x00008a00002d7ab9 */ /* 0x000fc60000000800 */
[----:B------:R-:W-:Y:S01]  /*50100*/  LOP3.LUT R235, R235, 0xffff7fff, RZ, 0xc0, !PT ;  /* 0xffff7fffebeb7812 */ /* 0x000fe200078ec0ff */
[----:B0-----:R-:W-:Y:S01]  /*50110*/  VIADD R7, R7, UR22 ;  /* 0x0000001607077c36 */ /* 0x001fe20008000000 */
[----:B------:R-:W-:Y:S02]  /*50120*/  ULDC UR22, c[0x0][0x248] ;  /* 0x0000920000167ab9 */ /* 0x000fe40000000800 */
[----:B------:R-:W-:Y:S02]  /*50130*/  @P2 LOP3.LUT R235, R235, 0x8000, RZ, 0xfc, !PT ;  /* 0x00008000ebeb2812 */ /* 0x000fe400078efcff */
[----:B------:R0:W-:Y:S01]  /*50140*/  STL [R1+0x3dc], R7 ;  /* 0x0003dc0701007387 */ /* 0x0001e20000100800 */
[----:B------:R-:W-:Y:S01]  /*50150*/  ISETP.LT.AND P0, PT, R2, UR36, !P0 ;  /* 0x0000002402007c0c */ /* 0x000fe2000c701270 */
[----:B------:R-:W-:Y:S01]  /*50160*/  ULDC UR36, c[0x0][0x228] ;  /* 0x00008a0000247ab9 */ /* 0x000fe20000000800 */
[----:B------:R-:W-:Y:S01]  /*50170*/  LOP3.LUT R235, R235, 0xffffbfff, RZ, 0xc0, !PT ;  /* 0xffffbfffebeb7812 */ /* 0x000fe200078ec0ff */
[----:B0-----:R-:W-:-:S03]  /*50180*/  VIADD R7, R7, UR22 ;  /* 0x0000001607077c36 */ /* 0x001fc60008000000 */
        /* <DEDUP_REMOVED lines=18> */
[----:B0-----:R-:W-:Y:S01]  /*502b0*/  VIADD R7, R7, UR28 ;  /* 0x0000001c07077c36 */ /* 0x001fe20008000000 */
[----:B------:R-:W-:-:S03]  /*502c0*/  ULDC UR28, c[0x0][0x248] ;  /* 0x00009200001c7ab9 */ /* 0x000fc60000000800 */
[----:B------:R-:W-:Y:S01]  /*502d0*/  @P3 LOP3.LUT R235, R235, 0x1000, RZ, 0xfc, !PT ;  /* 0x00001000ebeb3812 */ /* 0x000fe200078efcff */
[----:B------:R-:W-:Y:S01]  /*502e0*/  ULDC UR53, c[0x0][0x228] ;  /* 0x00008a0000357ab9 */ /* 0x000fe20000000800 */
[----:B------:R-:W-:Y:S01]  /*502f0*/  SHF.R.U32.HI R34, RZ, 0x8, R34 ;  /* 0x00000008ff227819 */ /* 0x000fe20000011622 */
[----:B------:R0:W-:Y:S01]  /*50300*/  STL [R1+0x3ec], R7 ;  /* 0x0003ec0701007387 */ /* 0x0001e20000100800 */
[----:B------:R-:W-:Y:S01]  /*50310*/  ULDC UR47, c[0x0][0x228] ;  /* 0x00008a00002f7ab9 */ /* 0x000fe20000000800 */
[----:B0-----:R-:W-:Y:S01]  /*50320*/  VIADD R7, R7, UR28 ;  /* 0x0000001c07077c36 */ /* 0x001fe20008000000 */
[----:B------:R-:W-:Y:S01]  /*50330*/  LOP3.LUT R235, R235, 0xfffff7ff, RZ, 0xc0, !PT ;  /* 0xfffff7ffebeb7812 */ /* 0x000fe200078ec0ff */
[----:B------:R-:W-:-:S03]  /*50340*/  ULDC UR28, c[0x0][0x228] ;  /* 0x00008a00001c7ab9 */ /* 0x000fc60000000800 */
[----:B------:R0:W-:Y:S02]  /*50350*/  STL [R1+0x3f0], R7 ;  /* 0x0003f00701007387 */ /* 0x0001e40000100800 */
[----:B0-----:R-:W-:Y:S01]  /*50360*/  VIADD R7, R7, UR29 ;  /* 0x0000001d07077c36 */ /* 0x001fe20008000000 */
[----:B------:R-:W-:Y:S01]  /*50370*/  @P2 LOP3.LUT R235, R235, 0x800, RZ, 0xfc, !PT ;  /* 0x00000800ebeb2812 */ /* 0x000fe200078efcff */
[----:B------:R-:W-:-:S03]  /*50380*/  ULDC UR29, c[0x0][0x228] ;  /* 0x00008a00001d7ab9 */ /* 0x000fc60000000800 */
        /* <DEDUP_REMOVED lines=27> */
[----:B------:R-:W-:Y:S01]  /*50540*/  LOP3.LUT R34, R34, 0xffff, RZ, 0xc0, !PT ;  /* 0x0000ffff22227812 */ /* 0x000fe200078ec0ff */
[----:B0-----:R-:W-:Y:S01]  /*50550*/  VIADD R7, R7, UR30 ;  /* 0x0000001e07077c36 */ /* 0x001fe20008000000 */
[----:B------:R-:W-:Y:S01]  /*50560*/  ULDC UR30, c[0x0][0x248] ;  /* 0x00009200001e7ab9 */ /* 0x000fe20000000800 */
[----:B------:R-:W-:Y:S01]  /*50570*/  SHF.R.U32.HI R42, RZ, 0x8, R42 ;  /* 0x00000008ff2a7819 */ /* 0x000fe2000001162a */
        /* <DEDUP_REMOVED lines=24> */
[----:B------:R-:W-:Y:S02]  /*50700*/  ISETP.LT.AND P2, PT, R4, UR34, !P0 ;  /* 0x0000002204007c0c */ /* 0x000fe4000c741270 */
[----:B------:R-:W-:Y:S01]  /*50710*/  LOP3.LUT R235, R235, 0xffffffef, RZ, 0xc0, !PT ;  /* 0xffffffefebeb7812 */ /* 0x000fe200078ec0ff */
[----:B------:R0:W-:Y:S01]  /*50720*/  STL [R1+0x41c], R7 ;  /* 0x00041c0701007387 */ /* 0x0001e20000100800 */
[----:B------:R-:W-:Y:S01]  /*50730*/  ISETP.LT.AND P1, PT, R5, UR60, !P0 ;  /* 0x0000003c05007c0c */ /* 0x000fe2000c721270 */
[----:B------:R-:W-:Y:S01]  /*50740*/  VIADD R6, R0, 0x5d ;  /* 0x0000005d00067836 */ /* 0x000fe20000000000 */
[----:B------:R-:W-:Y:S01]  /*50750*/  ULDC UR60, c[0x0][0x228] ;  /* 0x00008a00003c7ab9 */ /* 0x000fe20000000800 */
[----:B------:R-:W-:-:S04]  /*50760*/  ULDC.64 UR34, c[0x0][0x228] ;  /* 0x00008a0000227ab9 */ /* 0x000fc80000000a00 */
        /* <DEDUP_REMOVED lines=17> */
[C---:B------:R-:W-:Y:S01]  /*50880*/  VIADD R16, R0.reuse, 0x4e ;  /* 0x0000004e00107836 */ /* 0x040fe20000000000 */
[----:B------:R-:W-:Y:S01]  /*50890*/  ISETP.LT.AND P3, PT, R3, UR60, !P0 ;  /* 0x0000003c03007c0c */ /* 0x000fe2000c761270 */
[----:B------:R-:W-:Y:S01]  /*508a0*/  VIADD R17, R0, 0x4d ;  /* 0x0000004d00117836 */ /* 0x000fe20000000000 */
[----:B------:R-:W-:Y:S01]  /*508b0*/  ISETP.LT.AND P0, PT, R2, UR34, !P0 ;  /* 0x0000002202007c0c */ /* 0x000fe2000c701270 */
[----:B------:R-:W-:Y:S01]  /*508c0*/  ULDC UR34, c[0x0][0x228] ;  /* 0x00008a0000227ab9 */ /* 0x000fe20000000800 */
[----:B------:R-:W-:-:S02]  /*508d0*/  PRMT R34, R34, 0x3340, R0 ;  /* 0x0000334022227816 */ /* 0x000fc40000000000 */
[----:B------:R-:W-:Y:S01]  /*508e0*/  LOP3.LUT R232, R232, 0x7fffffff, RZ, 0xc0, !PT ;  /* 0x7fffffffe8e87812 */ /* 0x000fe200078ec0ff */
[----:B------:R-:W-:Y:S01]  /*508f0*/  VIADD R18, R0, 0x4c ;  /* 0x0000004c00127836 */ /* 0x000fe20000000000 */
[----:B------:R-:W-:Y:S01]  /*50900*/  LOP3.LUT R42, R42, 0xffff, RZ, 0xc0, !PT ;  /* 0x0000ffff2a2a7812 */ /* 0x000fe200078ec0ff */
[----:B------:R-:W-:Y:S01]  /*50910*/  VIADD R19, R0, 0x4b ;  /* 0x0000004b00137836 */ /* 0x000fe20000000000 */
[----:B------:R-:W-:Y:S01]  /*50920*/  @P2 LOP3.LUT R234, R234, 0x80000000, RZ, 0xfc, !PT ;  /* 0x80000000eaea2812 */ /* 0x000fe200078efcff */
[----:B0-----:R-:W-:Y:S01]  /*50930*/  VIADD R7, R7, UR30 ;  /* 0x0000001e07077c36 */ /* 0x001fe20008000000 */
[----:B------:R-:W-:Y:S01]  /*50940*/  ULDC UR30, c[0x0][0x248] ;  /* 0x00009200001e7ab9 */ /* 0x000fe20000000800 */
[----:B------:R-:W-:Y:S01]  /*50950*/  VIADD R28, R0, 0x4a ;  /* 0x0000004a001c7836 */ /* 0x000fe20000000000 */
[----:B------:R-:W-:Y:S01]  /*50960*/  LOP3.LUT R234, R234, 0xbfffffff, RZ, 0xc0, !PT ;  /* 0xbfffffffeaea7812 */ /* 0x000fe200078ec0ff */
[C---:B------:R-:W-:Y:S01]  /*50970*/  VIADD R29, R0.reuse, 0x49 ;  /* 0x00000049001d7836 */ /* 0x040fe20000000000 */
[----:B------:R-:W-:Y:S01]  /*50980*/  ULDC UR60, c[0x0][0x228] ;  /* 0x00008a00003c7ab9 */ /* 0x000fe20000000800 */
[----:B------:R-:W-:Y:S01]  /*50990*/  VIADD R30, R0, 0x48 ;  /* 0x00000048001e7836 */ /* 0x000fe20000000000 */
[----:B------:R-:W-:Y:S01]  /*509a0*/  @P1 LOP3.LUT R234, R234, 0x40000000, RZ, 0xfc, !PT ;  /* 0x40000000eaea1812 */ /* 0x000fe200078efcff */
[----:B------:R-:W-:Y:S01]  /*509b0*/  ULDC UR59, c[0x0][0x228] ;  /* 0x00008a00003b7ab9 */ /* 0x000fe20000000800 */
[----:B------:R-:W-:-:S02]  /*509c0*/  ULDC UR55, c[0x0][0x228] ;  /* 0x00008a0000377ab9 */ /* 0x000fc40000000800 */
        /* <DEDUP_REMOVED lines=17> */
[----:B------:R-:W-:Y:S01]  /*50ae0*/  VIADD R31, R0, 0x47 ;  /* 0x00000047001f7836 */ /* 0x000fe20000000000 */
[----:B------:R0:W-:Y:S01]  /*50af0*/  STL [R1+0x428], R7 ;  /* 0x0004280701007387 */ /* 0x0001e20000100800 */
[----:B------:R-:W-:Y:S02]  /*50b00*/  PRMT R24, R24, 0x5410, R34 ;  /* 0x0000541018187816 */ /* 0x000fe40000000022 */
[----:B------:R-:W-:Y:S01]  /*50b10*/  LOP3.LUT R32, R32, 0xffff, RZ, 0xc0, !PT ;  /* 0x0000ffff20207812 */ /* 0x000fe200078ec0ff */
[----:B------:R-:W-:Y:S01]  /*50b20*/  VIADD R33, R0, 0x45 ;  /* 0x0000004500217836 */ /* 0x000fe20000000000 */
[----:B------:R-:W-:Y:S01]  /*50b30*/  @P2 LOP3.LUT R234, R234, 0x8000000, RZ, 0xfc, !PT ;  /* 0x08000000eaea2812 */ /* 0x000fe200078efcff */
[----:B------:R-:W-:Y:S01]  /*50b40*/  ULDC UR50, c[0x0][0x248] ;  /* 0x0000920000327ab9 */ /* 0x000fe20000000800 */
[----:B------:R-:W-:Y:S01]  /*50b50*/  PRMT R42, R42, 0x3340, R0 ;  /* 0x000033402a2a7816 */ /* 0x000fe20000000000 */
[----:B------:R-:W1:Y:S01]  /*50b60*/  S2R R41, SR_TID.X ;  /* 0x0000000000297919 */ /* 0x000e620000002100 */
[----:B------:R-:W-:Y:S01]  /*50b70*/  LOP3.LUT R234, R234, 0xfbffffff, RZ, 0xc0, !PT ;  /* 0xfbffffffeaea7812 */ /* 0x000fe200078ec0ff */
[----:B------:R-:W-:Y:S01]  /*50b80*/  ULDC UR51, c[0x0][0x248] ;  /* 0x0000920000337ab9 */ /* 0x000fe20000000800 */
[----:B--2---:R-:W-:Y:S01]  /*50b90*/  LOP3.LUT R220, R220, 0xdfffffff, RZ, 0xc0, !PT ;  /* 0xdfffffffdcdc7812 */ /* 0x004fe200078ec0ff */
[----:B------:R-:W-:Y:S01]  /*50ba0*/  ULDC UR52, c[0x0][0x248] ;  /* 0x0000920000347ab9 */ /* 0x000fe20000000800 */
[----:B------:R-:W-:-:S04]  /*50bb0*/  @P1 LOP3.LUT R234, R234, 0x4000000, RZ, 0xfc, !PT ;  /* 0x04000000eaea1812 */ /* 0x000fc800078efcff */
[----:B------:R-:W-:-:S04]  /*50bc0*/  LOP3.LUT R234, R234, 0xfdffffff, RZ, 0xc0, !PT ;  /* 0xfdffffffeaea7812 */ /* 0x000fc800078ec0ff */
[----:B------:R-:W-:Y:S02]  /*50bd0*/  @P0 LOP3.LUT R234, R234, 0x2000000, RZ, 0xfc, !PT ;  /* 0x02000000eaea0812 */ /* 0x000fe400078efcff */
[----:B------:R-:W-:-:S04]  /*50be0*/  ISETP.GE.AND P0, PT, R6, UR31, PT ;  /* 0x0000001f06007c0c */ /* 0x000fc8000bf06270 */
[----:B------:R-:W-:Y:S02]  /*50bf0*/  ISETP.LT.AND P3, PT, R3, UR36, !P0 ;  /* 0x0000002403007c0c */ /* 0x000fe4000c761270 */
[----:B------:R-:W-:Y:S01]  /*50c00*/  LOP3.LUT R234, R234, 0xfeffffff, RZ, 0xc0, !PT ;  /* 0xfeffffffeaea7812 */ /* 0x000fe200078ec0ff */
[----:B0-----:R-:W-:Y:S01]  /*50c10*/  VIADD R7, R7, UR30 ;  /* 0x0000001e07077c36 */ /* 0x001fe20008000000 */
[----:B------:R-:W-:Y:S01]  /*50c20*/  ISETP.LT.AND P2, PT, R4, UR49, !P0 ;  /* 0x0000003104007c0c */ /* 0x000fe2000c741270 */
[----:B------:R-:W-:Y:S01]  /*50c30*/  ULDC UR30, c[0x0][0x248] ;  /* 0x00009200001e7ab9 */ /* 0x000fe20000000800 */
[----:B------:R-:W-:Y:S01]  /*50c40*/  ISETP.LT.AND P1, PT, R5, UR48, !P0 ;  /* 0x0000003005007c0c */ /* 0x000fe2000c721270 */
[----:B------:R-:W-:Y:S01]  /*50c50*/  VIADD R6, R0, 0x5a ;  /* 0x0000005a00067836 */ /* 0x000fe20000000000 */
[----:B------:R-:W-:Y:S01]  /*50c60*/  PRMT R26, R26, 0x5410, R42 ;  /* 0x000054101a1a7816 */ /* 0x000fe2000000002a */
[----:B------:R-:W-:-:S04]  /*50c70*/  ULDC UR36, c[0x0][0x248] ;  /* 0x0000920000247ab9 */ /* 0x000fc80000000800 */
[----:B------:R-:W-:Y:S01]  /*50c80*/  @P3 LOP3.LUT R234, R234, 0x1000000, RZ, 0xfc, !PT ;  /* 0x01000000eaea3812 */ /* 0x000fe200078efcff */
[----:B------:R0:W-:Y:S01]  /*50c90*/  STL [R1+0x42c], R7 ;  /* 0x00042c0701007387 */ /* 0x0001e20000100800 */
[----:B------:R-:W-:Y:S01]  /*50ca0*/  ULDC UR48, c[0x0][0x228] ;  /* 0x00008a0000307ab9 */ /* 0x000fe20000000800 */
[----:B------:R-:W-:Y:S01]  /*50cb0*/  PRMT R32, R32, 0x3340, R0 ;  /* 0x0000334020207816 */ /* 0x000fe20000000000 */
[----:B------:R-:W-:Y:S01]  /*50cc0*/  ULDC UR49, c[0x0][0x248] ;  /* 0x0000920000317ab9 */ /* 0x000fe20000000800 */
[----:B------:R-:W-:-:S04]  /*50cd0*/  LOP3.LUT R234, R234, 0xff7fffff, RZ, 0xc0, !PT ;  /* 0xff7fffffeaea7812 */ /* 0x000fc800078ec0ff */
[----:B------:R-:W-:Y:S01]  /*50ce0*/  @P2 LOP3.LUT R234, R234, 0x800000, RZ, 0xfc, !PT ;  /* 0x00800000eaea2812 */ /* 0x000fe200078efcff */
[----:B0-----:R-:W-:Y:S01]  /*50cf0*/  VIADD R7, R7, UR30 ;  /* 0x0000001e07077c36 */ /* 0x001fe20008000000 */
[----:B------:R-:W-:Y:S01]  /*50d00*/  ISETP.LT.AND P0, PT, R2, UR4, !P0 ;  /* 0x0000000402007c0c */ /* 0x000fe2000c701270 */
[----:B------:R-:W-:Y:S01]  /*50d10*/  ULDC UR30, c[0x0][0x248] ;  /* 0x00009200001e7ab9 */ /* 0x000fe20000000800 */
[----:B------:R-:W-:Y:S01]  /*50d20*/  LOP3.LUT R234, R234, 0xffbfffff, RZ, 0xc0, !PT ;  /* 0xffbfffffeaea7812 */ /* 0x000fe200078ec0ff */
[----:B------:R-:W-:Y:S01]  /*50d30*/  ULDC UR4, c[0x0][0x248] ;  /* 0x0000920000047ab9 */ /* 0x000fe20000000800 */
[----:B------:R0:W-:Y:S02]  /*50d40*/  STL [R1+0x430], R7 ;  /* 0x0004300701007387 */ /* 0x0001e40000100800 */
[----:B------:R-:W-:Y:S01]  /*50d50*/  @P1 LOP3.LUT R234, R234, 0x400000, RZ, 0xfc, !PT ;  /* 0x00400000eaea1812 */ /* 0x000fe200078efcff */
[----:B0-----:R-:W-:Y:S01]  /*50d60*/  VIADD R7, R7, UR30 ;  /* 0x0000001e07077c36 */ /* 0x001fe20008000000 */
[----:B------:R-:W-:-:S02]  /*50d70*/  ULDC UR30, c[0x0][0x248] ;  /* 0x00009200001e7ab9 */ /* 0x000fc40000000800 */
        /* <DEDUP_REMOVED lines=9> */
[----:B------:R0:W-:Y:S02]  /*50e10*/  STL [R1+0x438], R7 ;  /* 0x0004380701007387 */ /* 0x0001e40000100800 */
[----:B0-----:R-:W-:Y:S01]  /*50e20*/  VIADD R7, R7, UR30 ;  /* 0x0000001e07077c36 */ /* 0x001fe20008000000 */
[----:B------:R-:W-:-:S02]  /*50e30*/  ULDC.64 UR30, c[0x0][0x228] ;  /* 0x00008a00001e7ab9 */ /* 0x000fc40000000a00 */
[----:B------:R-:W-:Y:S01]  /*50e40*/  ISETP.LT.AND P3, PT, R3, UR30, !P0 ;  /* 0x0000001e03007c0c */ /* 0x000fe2000c761270 */
[----:B------:R-:W-:Y:S01]  /*50e50*/  ULDC UR30, c[0x0][0x248] ;  /* 0x00009200001e7ab9 */ /* 0x000fe20000000800 */
[----:B------:R-:W-:Y:S02]  /*50e60*/  ISETP.LT.AND P2, PT, R4, UR6, !P0 ;  /* 0x0000000604007c0c */ /* 0x000fe4000c741270 */
        /* <DEDUP_REMOVED lines=11> */
[----:B------:R-:W-:Y:S01]  /*50f20*/  PRMT R37, R37, 0x5410, R32 ;  /* 0x0000541025257816 */ /* 0x000fe20000000020 */
[----:B------:R-:W-:Y:S01]  /*50f30*/  ULDC UR11, c[0x0][0x228] ;  /* 0x00008a00000b7ab9 */ /* 0x000fe20000000800 */
        /* <DEDUP_REMOVED lines=11> */
[----:B------:R-:W-:-:S04]  /*50ff0*/  @P3 LOP3.LUT R234, R234, 0x10000, RZ, 0xfc, !PT ;  /* 0x00010000eaea3812 */ /* 0x000fc800078efcff */
[----:B------:R-:W-:Y:S01]  /*51000*/  LOP3.LUT R234, R234, 0xffff7fff, RZ, 0xc0, !PT ;  /* 0xffff7fffeaea7812 */ /* 0x000fe200078ec0ff */
[----:B0-----:R-:W-:Y:S01]  /*51010*/  VIADD R7, R7, UR4 ;  /* 0x0000000407077c36 */ /* 0x001fe20008000000 */
[----:B------:R-:W-:Y:S01]  /*51020*/  ISETP.LT.AND P0, PT, R2, UR14, !P0 ;  /* 0x0000000e02007c0c */ /* 0x000fe2000c701270 */
[----:B------:R-:W-:Y:S01]  /*51030*/  ULDC UR4, c[0x0][0x248] ;  /* 0x0000920000047ab9 */ /* 0x000fe20000000800 */
[----:B------:R-:W-:Y:S01]  /*51040*/  @P2 LOP3.LUT R234, R234, 0x8000, RZ, 0xfc, !PT ;  /* 0x00008000eaea2812 */ /* 0x000fe200078efcff */
[----:B------:R-:W-:Y:S01]  /*51050*/  VIADD R32, R0, 0x46 ;  /* 0x0000004600207836 */ /* 0x000fe20000000000 */
[----:B------:R0:W-:Y:S01]  /*51060*/  STL [R1+0x450], R7 ;  /* 0x0004500701007387 */ /* 0x0001e20000100800 */
[----:B------:R-:W-:Y:S01]  /*51070*/  ULDC UR14, c[0x0][0x228] ;  /* 0x00008a00000e7ab9 */ /* 0x000fe20000000800 */
        /* <DEDUP_REMOVED lines=12> */
[----:B------:R-:W-:Y:S01]  /*51140*/  ULDC UR37, c[0x0][0x228] ;  /* 0x00008a0000257ab9 */ /* 0x000fe20000000800 */
        /* <DEDUP_REMOVED lines=9> */
[----:B------:R-:W-:-:S03]  /*511e0*/  ULDC UR16, c[0x0][0x228] ;  /* 0x00008a0000107ab9 */ /* 0x000fc60000000800 */
[----:B------:R-:W-:-:S04]  /*511f0*/  LOP3.LUT R234, R234, 0xfffff7ff, RZ, 0xc0, !PT ;  /* 0xfffff7ffeaea7812 */ /* 0x000fc800078ec0ff */
[----:B------:R-:W-:Y:S02]  /*51200*/  @P2 LOP3.LUT R234, R234, 0x800, RZ, 0xfc, !PT ;  /* 0x00000800eaea2812 */ /* 0x000fe400078efcff */
[----:B------:R-:W-:Y:S01]  /*51210*/  ISETP.LT.AND P0, PT, R2, UR18, !P0 ;  /* 0x0000001202007c0c */ /* 0x000fe2000c701270 */
[----:B0-----:R-:W-:Y:S01]  /*51220*/  VIADD R7, R7, UR6 ;  /* 0x0000000607077c36 */ /* 0x001fe20008000000 */
[----:B------:R-:W-:Y:S01]  /*51230*/  LOP3.LUT R234, R234, 0xfffffbff, RZ, 0xc0, !PT ;  /* 0xfffffbffeaea7812 */ /* 0x000fe200078ec0ff */
[----:B------:R-:W-:Y:S01]  /*51240*/  ULDC.64 UR6, c[0x0][0x228] ;  /* 0x00008a0000067ab9 */ /* 0x000fe20000000a00 */
        /* <DEDUP_REMOVED lines=30> */
[----:B------:R0:W-:Y:S01]  /*51430*/  STL [R1+0xf58], R7 ;  /* 0x000f580701007387 */ /* 0x0001e20000100800 */
[----:B------:R-:W-:Y:S01]  /*51440*/  ISETP.LT.AND P1, PT, R5, UR23, !P0 ;  /* 0x0000001705007c0c */ /* 0x000fe2000c721270 */
[----:B------:R-:W-:Y:S01]  /*51450*/  ULDC.64 UR22, c[0x0][0x228] ;  /* 0x00008a0000167ab9 */ /* 0x000fe20000000a00 */
[----:B------:R-:W-:-:S05]  /*51460*/  ULDC UR12, c[0x0][0x228] ;  /* 0x00008a00000c7ab9 */ /* 0x000fca0000000800 */
        /* <DEDUP_REMOVED lines=19> */
[----:B------:R-:W-:Y:S01]  /*515a0*/  LOP3.LUT R234, R234, 0xfffffffe, RZ, 0xc0, !PT ;  /* 0xfffffffeeaea7812 */ /* 0x000fe200078ec0ff */
[----:B------:R-:W-:Y:S01]  /*515b0*/  ULDC UR22, c[0x0][0x228] ;  /* 0x00008a0000167ab9 */ /* 0x000fe20000000800 */
[----:B------:R-:W-:Y:S01]  /*515c0*/  ULDC UR17, c[0x0][0x228] ;  /* 0x00008a0000117ab9 */ /* 0x000fe20000000800 */
[----:B0-----:R-:W-:Y:S01]  /*515d0*/  VIADD R7, R7, UR4 ;  /* 0x0000000407077c36 */ /* 0x001fe20008000000 */
[----:B------:R-:W-:-:S03]  /*515e0*/  ULDC UR4, c[0x0][0x248] ;  /* 0x0000920000047ab9 */ /* 0x000fc60000000800 */
[----:B------:R-:W-:Y:S01]  /*515f0*/  @P2 LOP3.LUT R233, R233, 0x80000000, RZ, 0xfc, !PT ;  /* 0x80000000e9e92812 */ /* 0x000fe200078efcff */
[----:B------:R0:W-:Y:S01]  /*51600*/  STL [R1+0xfc8], R7 ;  /* 0x000fc80701007387 */ /* 0x0001e20000100800 */
[----:B------:R-:W-:Y:S02]  /*51610*/  ISETP.LT.AND P0, PT, R2, UR28, !P0 ;  /* 0x0000001c02007c0c */ /* 0x000fe4000c701270 */
[----:B------:R-:W-:Y:S01]  /*51620*/  LOP3.LUT R233, R233, 0xbfffffff, RZ, 0xc0, !PT ;  /* 0xbfffffffe9e97812 */ /* 0x000fe200078ec0ff */
[----:B0-----:R-:W-:Y:S01]  /*51630*/  VIADD R7, R7, UR4 ;  /* 0x0000000407077c36 */ /* 0x001fe20008000000 */
[----:B------:R-:W-:Y:S02]  /*51640*/  ULDC UR4, c[0x0][0x248] ;  /* 0x0000920000047ab9 */ /* 0x000fe40000000800 */
[----:B------:R-:W-:Y:S02]  /*51650*/  @P1 LOP3.LUT R233, R233, 0x40000000, RZ, 0xfc, !PT ;  /* 0x40000000e9e91812 */ /* 0x000fe400078efcff */
        /* <DEDUP_REMOVED lines=8> */
[----:B------:R-:W-:Y:S01]  /*516e0*/  ULDC UR4, c[0x0][0x248] ;  /* 0x0000920000047ab9 */ /* 0x000fe20000000800 */
[----:B------:R-:W-:-:S03]  /*516f0*/  @P3 LOP3.LUT R234, R234, 0x1, RZ, 0xfc, !PT ;  /* 0x00000001eaea3812 */ /* 0x000fc600078efcff */
[----:B------:R0:W-:Y:S02]  /*51700*/  STL [R1+0x106c], R7 ;  /* 0x00106c0701007387 */ /* 0x0001e40000100800 */
[----:B0-----:R-:W-:Y:S01]  /*51710*/  VIADD R7, R7, UR4 ;  /* 0x0000000407077c36 */ /* 0x001fe20008000000 */
[----:B------:R-:W-:Y:S02]  /*51720*/  ULDC.64 UR4, c[0x0][0x228] ;  /* 0x00008a0000047ab9 */ /* 0x000fe40000000a00 */
[----:B------:R-:W-:Y:S02]  /*51730*/  ISETP.LT.AND P3, PT, R3, UR4, !P0 ;  /* 0x0000000403007c0c */ /* 0x000fe4000c761270 */
[----:B------:R-:W-:Y:S02]  /*51740*/  LOP3.LUT R233, R233, 0xefffffff, RZ, 0xc0, !PT ;  /* 0xefffffffe9e97812 */ /* 0x000fe400078ec0ff */
[----:B------:R-:W-:Y:S02]  /*51750*/  ISETP.LT.AND P2, PT, R4, UR19, !P0 ;  /* 0x0000001304007c0c */ /* 0x000fe4000c741270 */
[----:B------:R-:W-:Y:S01]  /*51760*/  ISETP.LT.AND P1, PT, R5, UR29, !P0 ;  /* 0x0000001d05007c0c */ /* 0x000fe2000c721270 */
[----:B------:R0:W-:Y:S01]  /*51770*/  STL [R1+0x10c8], R7 ;  /* 0x0010c80701007387 */ /* 0x0001e20000100800 */
[----:B------:R-:W-:Y:S01]  /*51780*/  VIADD R6, R0, 0x53 ;  /* 0x0000005300067836 */ /* 0x000fe20000000000 */
[----:B------:R-:W-:-:S04]  /*51790*/  ULDC UR4, c[0x0][0x248] ;  /* 0x0000920000047ab9 */ /* 0x000fc80000000800 */
[----:B------:R-:W-:Y:S01]  /*517a0*/  @P3 LOP3.LUT R233, R233, 0x10000000, RZ, 0xfc, !PT ;  /* 0x10000000e9e93812 */ /* 0x000fe200078efcff */
[----:B------:R-:W-:Y:S01]  /*517b0*/  ULDC.64 UR28, c[0x0][0x228] ;  /* 0x00008a00001c7ab9 */ /* 0x000fe20000000a00 */
        /* <DEDUP_REMOVED lines=13> */
[----:B0-----:R-:W-:Y:S01]  /*51890*/  VIADD R7, R7, UR6 ;  /* 0x0000000607077c36 */ /* 0x001fe20008000000 */
[----:B------:R-:W-:Y:S01]  /*518a0*/  ULDC.64 UR6, c[0x0][0x228] ;  /* 0x00008a0000067ab9 */ /* 0x000fe20000000a00 */
[----:B------:R-:W-:Y:S01]  /*518b0*/  LOP3.LUT R233, R233, 0xfeffffff, RZ, 0xc0, !PT ;  /* 0xfeffffffe9e97812 */ /* 0x000fe200078ec0ff */
[----:B------:R-:W-:Y:S01]  /*518c0*/  VIADD R6, R0, 0x52 ;  /* 0x0000005200067836 */ /* 0x000fe20000000000 */
[----:B------:R-:W-:Y:S01]  /*518d0*/  ISETP.LT.AND P3, PT, R3, UR6, !P0 ;  /* 0x0000000603007c0c */ /* 0x000fe2000c761270 */
[----:B------:R-:W-:Y:S01]  /*518e0*/  ULDC UR13, c[0x0][0x248] ;  /* 0x00009200000d7ab9 */ /* 0x000fe20000000800 */
[----:B------:R-:W-:-:S02]  /*518f0*/  ISETP.LT.AND P2, PT, R4, UR41, !P0 ;  /* 0x0000002904007c0c */ /* 0x000fc4000c741270 */
[----:B------:R-:W-:Y:S01]  /*51900*/  ISETP.LT.AND P1, PT, R5, UR42, !P0 ;  /* 0x0000002a05007c0c */ /* 0x000fe2000c721270 */
[----:B------:R0:W-:Y:S01]  /*51910*/  STL [R1+0x1130], R7 ;  /* 0x0011300701007387 */ /* 0x0001e20000100800 */
[----:B------:R-:W-:-:S07]  /*51920*/  ULDC UR6, c[0x0][0x248] ;  /* 0x0000920000067ab9 */ /* 0x000fce0000000800 */
        /* <DEDUP_REMOVED lines=21> */
[----:B------:R-:W-:-:S08]  /*51a80*/  ULDC UR23, c[0x0][0x248] ;  /* 0x0000920000177ab9 */ /* 0x000fd00000000800 */
        /* <DEDUP_REMOVED lines=13> */
[----:B------:R-:W-:-:S02]  /*51b60*/  ULDC.64 UR24, c[0x0][0x228] ;  /* 0x00008a0000187ab9 */ /* 0x000fc40000000a00 */
[----:B------:R-:W-:Y:S02]  /*51b70*/  ISETP.LT.AND P3, PT, R3, UR24, !P0 ;  /* 0x0000001803007c0c */ /* 0x000fe4000c761270 */
[----:B------:R-:W-:Y:S02]  /*51b80*/  ISETP.LT.AND P2, PT, R4, UR27, !P0 ;  /* 0x0000001b04007c0c */ /* 0x000fe4000c741270 */
[----:B------:R-:W-:Y:S02]  /*51b90*/  LOP3.LUT R233, R233, 0xfffeffff, RZ, 0xc0, !PT ;  /* 0xfffeffffe9e97812 */ /* 0x000fe400078ec0ff */
[----:B------:R-:W-:Y:S01]  /*51ba0*/  ISETP.LT.AND P1, PT, R5, UR45, !P0 ;  /* 0x0000002d05007c0c */ /* 0x000fe2000c721270 */
[----:B------:R0:W-:Y:S06]  /*51bb0*/  STL [R1+0x1184], R7 ;  /* 0x0011840701007387 */ /* 0x0001ec0000100800 */
[----:B------:R-:W-:Y:S01]  /*51bc0*/  @P3 LOP3.LUT R233, R233, 0x10000, RZ, 0xfc, !PT ;  /* 0x00010000e9e93812 */ /* 0x000fe200078efcff */
[----:B------:R-:W-:Y:S01]  /*51bd0*/  VIADD R6, R0, 0x50 ;  /* 0x0000005000067836 */ /* 0x000fe20000000000 */
[----:B------:R-:W-:-:S02]  /*51be0*/  ULDC.64 UR44, c[0x0][0x228] ;  /* 0x00008a00002c7ab9 */ /* 0x000fc40000000a00 */
[----:B------:R-:W-:-:S04]  /*51bf0*/  LOP3.LUT R233, R233, 0xffff7fff, RZ, 0xc0, !PT ;  /* 0xffff7fffe9e97812 */ /* 0x000fc800078ec0ff */
[----:B------:R-:W-:Y:S02]  /*51c00*/  @P2 LOP3.LUT R233, R233, 0x8000, RZ, 0xfc, !PT ;  /* 0x00008000e9e92812 */ /* 0x000fe400078efcff */
[----:B------:R-:W-:Y:S01]  /*51c10*/  ISETP.LT.AND P0, PT, R2, UR46, !P0 ;  /* 0x0000002e02007c0c */ /* 0x000fe2000c701270 */
[----:B0-----:R-:W-:Y:S01]  /*51c20*/  VIADD R7, R7, UR13 ;  /* 0x0000000d07077c36 */ /* 0x001fe20008000000 */
[----:B------:R-:W-:Y:S01]  /*51c30*/  LOP3.LUT R233, R233, 0xffffbfff, RZ, 0xc0, !PT ;  /* 0xffffbfffe9e97812 */ /* 0x000fe200078ec0ff */
[----:B------:R-:W-:Y:S01]  /*51c40*/  ULDC UR13, c[0x0][0x248] ;  /* 0x00009200000d7ab9 */ /* 0x000fe20000000800 */
[----:B------:R-:W-:Y:S02]  /*51c50*/  ULDC UR46, c[0x0][0x248] ;  /* 0x00009200002e7ab9 */ /* 0x000fe40000000800 */
[----:B------:R-:W-:Y:S01]  /*51c60*/  @P1 LOP3.LUT R233, R233, 0x4000, RZ, 0xfc, !PT ;  /* 0x00004000e9e91812 */ /* 0x000fe200078efcff */
[----:B------:R0:W-:Y:S03]  /*51c70*/  STL [R1+0x11d0], R7 ;  /* 0x0011d00701007387 */ /* 0x0001e60000100800 */
[----:B------:R-:W-:Y:S01]  /*51c80*/  LOP3.LUT R233, R233, 0xffffdfff, RZ, 0xc0, !PT ;  /* 0xffffdfffe9e97812 */ /* 0x000fe200078ec0ff */
[----:B0-----:R-:W-:-:S03]  /*51c90*/  VIADD R7, R7, UR31 ;  /* 0x0000001f07077c36 */ /* 0x001fc60008000000 */
[----:B------:R-:W-:Y:S02]  /*51ca0*/  @P0 LOP3.LUT R233, R233, 0x2000, RZ, 0xfc, !PT ;  /* 0x00002000e9e90812 */ /* 0x000fe400078efcff */
[----:B------:R-:W-:Y:S01]  /*51cb0*/  ISETP.GE.AND P0, PT, R6, UR7, PT ;  /* 0x0000000706007c0c */ /* 0x000fe2000bf06270 */
[----:B------:R0:W-:Y:S02]  /*51cc0*/  STL [R1+0x11d4], R7 ;  /* 0x0011d40701007387 */ /* 0x0001e40000100800 */
[----:B0-----:R-:W-:Y:S01]  /*51cd0*/  VIADD R7, R7, UR4 ;  /* 0x0000000407077c36 */ /* 0x001fe20008000000 */
[----:B------:R-:W-:Y:S02]  /*51ce0*/  ULDC.64 UR4, c[0x0][0x228] ;  /* 0x00008a0000047ab9 */ /* 0x000fe40000000a00 */
[----:B------:R-:W-:Y:S02]  /*51cf0*/  ISETP.LT.AND P3, PT, R3, UR4, !P0 ;  /* 0x0000000403007c0c */ /* 0x000fe4000c761270 */
[----:B------:R-:W-:-:S02]  /*51d00*/  ISETP.LT.AND P2, PT, R4, UR53, !P0 ;  /* 0x0000003504007c0c */ /* 0x000fc4000c741270 */
[----:B------:R-:W-:Y:S02]  /*51d10*/  LOP3.LUT R233, R233, 0xffffefff, RZ, 0xc0, !PT ;  /* 0xffffefffe9e97812 */ /* 0x000fe400078ec0ff */
[----:B------:R-:W-:Y:S01]  /*51d20*/  ISETP.LT.AND P1, PT, R5, UR38, !P0 ;  /* 0x0000002605007c0c */ /* 0x000fe2000c721270 */
[----:B------:R0:W-:Y:S01]  /*51d30*/  STL [R1+0x1258], R7 ;  /* 0x0012580701007387 */ /* 0x0001e20000100800 */
[----:B------:R-:W-:Y:S01]  /*51d40*/  VIADD R34, R7, UR26 ;  /* 0x0000001a07227c36 */ /* 0x000fe20008000000 */
[----:B------:R-:W-:Y:S01]  /*51d50*/  ULDC UR53, c[0x0][0x228] ;  /* 0x00008a0000357ab9 */ /* 0x000fe20000000800 */
[----:B------:R-:W-:-:S03]  /*51d60*/  ULDC UR4, c[0x0][0x228] ;  /* 0x00008a0000047ab9 */ /* 0x000fc60000000800 */
[----:B------:R-:W-:Y:S01]  /*51d70*/  @P3 LOP3.LUT R233, R233, 0x1000, RZ, 0xfc, !PT ;  /* 0x00001000e9e93812 */ /* 0x000fe200078efcff */
[----:B------:R-:W-:Y:S01]  /*51d80*/  VIADD R6, R0, 0xac ;  /* 0x000000ac00067836 */ /* 0x000fe20000000000 */
[----:B------:R-:W-:Y:S01]  /*51d90*/  ISETP.LT.AND P0, PT, R2, UR47, !P0 ;  /* 0x0000002f02007c0c */ /* 0x000fe2000c701270 */
[----:B0-----:R-:W-:Y:S01]  /*51da0*/  VIADD R7, R0, 0x4f ;  /* 0x0000004f00077836 */ /* 0x001fe20000000000 */
[----:B------:R-:W-:Y:S01]  /*51db0*/  LOP3.LUT R233, R233, 0xfffff7ff, RZ, 0xc0, !PT ;  /* 0xfffff7ffe9e97812 */ /* 0x000fe200078ec0ff */
[----:B------:R-:W-:Y:S01]  /*51dc0*/  VIADD R42, R34, UR6 ;  /* 0x00000006222a7c36 */ /* 0x000fe20008000000 */
[----:B------:R-:W-:Y:S01]  /*51dd0*/  ULDC.64 UR6, c[0x0][0x228] ;  /* 0x00008a0000067ab9 */ /* 0x000fe20000000a00 */
[----:B------:R-:W-:Y:S01]  /*51de0*/  STL [R1+0x125c], R34 ;  /* 0x00125c2201007387 */ /* 0x000fe20000100800 */
[----:B------:R-:W-:Y:S01]  /*51df0*/  @P2 LOP3.LUT R233, R233, 0x800, RZ, 0xfc, !PT ;  /* 0x00000800e9e92812 */ /* 0x000fe200078efcff */
[----:B------:R-:W-:Y:S01]  /*51e00*/  ULDC UR47, c[0x0][0x248] ;  /* 0x00009200002f7ab9 */ /* 0x000fe20000000800 */
[----:B------:R-:W-:-:S02]  /*51e10*/  ULDC.64 UR26, c[0x0][0x228] ;  /* 0x00008a00001a7ab9 */ /* 0x000fc40000000a00 */
[----:B------:R-:W-:-:S04]  /*51e20*/  LOP3.LUT R233, R233, 0xfffffbff, RZ, 0xc0, !PT ;  /* 0xfffffbffe9e97812 */ /* 0x000fc800078ec0ff */
[----:B------:R-:W-:-:S04]  /*51e30*/  @P1 LOP3.LUT R233, R233, 0x400, RZ, 0xfc, !PT ;  /* 0x00000400e9e91812 */ /* 0x000fc800078efcff */
[----:B------:R-:W-:-:S04]  /*51e40*/  LOP3.LUT R233, R233, 0xfffffdff, RZ, 0xc0, !PT ;  /* 0xfffffdffe9e97812 */ /* 0x000fc800078ec0ff */
[----:B------:R-:W-:Y:S02]  /*51e50*/  @P0 LOP3.LUT R233, R233, 0x200, RZ, 0xfc, !PT ;  /* 0x00000200e9e90812 */ /* 0x000fe400078efcff */
[----:B------:R-:W-:Y:S01]  /*51e60*/  ISETP.GE.AND P0, PT, R7, UR29, PT ;  /* 0x0000001d07007c0c */ /* 0x000fe2000bf06270 */
[----:B------:R0:W-:Y:S01]  /*51e70*/  STL [R1+0x12b8], R42 ;  /* 0x0012b82a01007387 */ /* 0x0001e20000100800 */
[----:B------:R-:W-:Y:S01]  /*51e80*/  LOP3.LUT R233, R233, 0xfffffeff, RZ, 0xc0, !PT ;  /* 0xfffffeffe9e97812 */ /* 0x000fe200078ec0ff */
[----:B------:R-:W-:Y:S01]  /*51e90*/  ULDC UR29, c[0x0][0x228] ;  /* 0x00008a00001d7ab9 */ /* 0x000fe20000000800 */
[----:B------:R-:W-:Y:S02]  /*51ea0*/  ISETP.LT.AND P3, PT, R3, UR6, !P0 ;  /* 0x0000000603007c0c */ /* 0x000fe4000c761270 */
[----:B------:R-:W-:Y:S01]  /*51eb0*/  ISETP.LT.AND P2, PT, R4, UR39, !P0 ;  /* 0x0000002704007c0c */ /* 0x000fe2000c741270 */
[----:B------:R-:W-:Y:S01]  /*51ec0*/  ULDC UR39, c[0x0][0x228] ;  /* 0x00008a0000277ab9 */ /* 0x000fe20000000800 */
[----:B------:R-:W-:Y:S01]  /*51ed0*/  ISETP.LT.AND P1, PT, R5, UR34, !P0 ;  /* 0x0000002205007c0c */ /* 0x000fe2000c721270 */
[----:B------:R-:W-:-:S08]  /*51ee0*/  ULDC.64 UR34, c[0x0][0x228] ;  /* 0x00008a0000227ab9 */ /* 0x000fd00000000a00 */
[----:B------:R-:W-:-:S04]  /*51ef0*/  @P3 LOP3.LUT R233, R233, 0x100, RZ, 0xfc, !PT ;  /* 0x00000100e9e93812 */ /* 0x000fc800078efcff */
        /* <DEDUP_REMOVED lines=10> */
[----:B------:R-:W-:Y:S01]  /*51fa0*/  ISETP.GE.AND P0, PT, R16, UR25, PT ;  /* 0x0000001910007c0c */ /* 0x000fe2000bf06270 */
[----:B------:R0:W-:Y:S01]  /*51fb0*/  STL [R1+0x12bc], R42 ;  /* 0x0012bc2a01007387 */ /* 0x0001e20000100800 */
[----:B------:R-:W-:Y:S01]  /*51fc0*/  LOP3.LUT R233, R233, 0xffffffef, RZ, 0xc0, !PT ;  /* 0xffffffefe9e97812 */ /* 0x000fe200078ec0ff */
[----:B------:R-:W-:Y:S01]  /*51fd0*/  ULDC.64 UR24, c[0x0][0x228] ;  /* 0x00008a0000187ab9 */ /* 0x000fe20000000a00 */
[----:B------:R-:W-:Y:S01]  /*51fe0*/  ISETP.LT.AND P3, PT, R3, UR30, !P0 ;  /* 0x0000001e03007c0c */ /* 0x000fe2000c761270 */
[----:B------:R-:W-:Y:S01]  /*51ff0*/  ULDC UR30, c[0x0][0x228] ;  /* 0x00008a00001e7ab9 */ /* 0x000fe20000000800 */
[----:B------:R-:W-:Y:S01]  /*52000*/  ISETP.LT.AND P2, PT, R4, UR40, !P0 ;  /* 0x0000002804007c0c */ /* 0x000fe2000c741270 */
[----:B------:R-:W-:Y:S01]  /*52010*/  ULDC UR40, c[0x0][0x228] ;  /* 0x00008a0000287ab9 */ /* 0x000fe20000000800 */
[----:B------:R-:W-:-:S09]  /*52020*/  ISETP.LT.AND P1, PT, R5, UR37, !P0 ;  /* 0x0000002505007c0c */ /* 0x000fd2000c721270 */
[----:B------:R-:W-:-:S04]  /*52030*/  @P3 LOP3.LUT R233, R233, 0x10, RZ, 0xfc, !PT ;  /* 0x00000010e9e93812 */ /* 0x000fc800078efcff */
[----:B------:R-:W-:-:S04]  /*52040*/  LOP3.LUT R233, R233, 0xfffffff7, RZ, 0xc0, !PT ;  /* 0xfffffff7e9e97812 */ /* 0x000fc800078ec0ff */
[----:B------:R-:W-:Y:S02]  /*52050*/  @P2 LOP3.LUT R233, R233, 0x8, RZ, 0xfc, !PT ;  /* 0x00000008e9e92812 */ /* 0x000fe400078efcff */
[----:B------:R-:W-:Y:S01]  /*52060*/  ISETP.LT.AND P0, PT, R2, UR39, !P0 ;  /* 0x0000002702007c0c */ /* 0x000fe2000c701270 */
[----:B0-----:R-:W-:Y:S01]  /*52070*/  VIADD R42, R42, UR32 ;  /* 0x000000202a2a7c36 */ /* 0x001fe20008000000 */
[----:B------:R-:W-:Y:S01]  /*52080*/  LOP3.LUT R233, R233, 0xfffffffb, RZ, 0xc0, !PT ;  /* 0xfffffffbe9e97812 */ /* 0x000fe200078ec0ff */
[----:B------:R-:W-:Y:S01]  /*52090*/  ULDC.64 UR32, c[0x0][0x228] ;  /* 0x00008a0000207ab9 */ /* 0x000fe20000000a00 */
[----:B------:R-:W-:Y:S02]  /*520a0*/  ULDC.64 UR38, c[0x0][0x228] ;  /* 0x00008a0000267ab9 */ /* 0x000fe40000000a00 */
[----:B------:R-:W-:-:S04]  /*520b0*/  @P1 LOP3.LUT R233, R233, 0x4, RZ, 0xfc, !PT ;  /* 0x00000004e9e91812 */ /* 0x000fc800078efcff */
[----:B------:R-:W-:-:S04]  /*520c0*/  LOP3.LUT R233, R233, 0xfffffffd, RZ, 0xc0, !PT ;  /* 0xfffffffde9e97812 */ /* 0x000fc800078ec0ff */
[----:B------:R-:W-:Y:S02]  /*520d0*/  @P0 LOP3.LUT R233, R233, 0x2, RZ, 0xfc, !PT ;  /* 0x00000002e9e90812 */ /* 0x000fe400078efcff */
[----:B------:R-:W-:-:S04]  /*520e0*/  ISETP.GE.AND P0, PT, R17, UR5, PT ;  /* 0x0000000511007c0c */ /* 0x000fc8000bf06270 */
[----:B------:R-:W-:Y:S01]  /*520f0*/  ISETP.LT.AND P2, PT, R4, UR42, !P0 ;  /* 0x0000002a04007c0c */ /* 0x000fe2000c741270 */
[----:B------:R-:W-:Y:S01]  /*52100*/  VIADD R7, R42, UR36 ;  /* 0x000000242a077c36 */ /* 0x000fe20008000000 */
[----:B------:R-:W-:Y:S01]  /*52110*/  ISETP.LT.AND P1, PT, R5, UR41, !P0 ;  /* 0x0000002905007c0c */ /* 0x000fe2000c721270 */
[----:B------:R-:W-:Y:S01]  /*52120*/  ULDC.64 UR36, c[0x0][0x228] ;  /* 0x00008a0000247ab9 */ /* 0x000fe20000000a00 */
[----:B------:R-:W-:Y:S01]  /*52130*/  ISETP.LT.AND P3, PT, R3, UR32, !P0 ;  /* 0x0000002003007c0c */ /* 0x000fe2000c761270 */
[----:B------:R-:W-:Y:S01]  /*52140*/  ULDC.64 UR42, c[0x0][0x228] ;  /* 0x00008a00002a7ab9 */ /* 0x000fe20000000a00 */
[----:B------:R-:W-:Y:S01]  /*52150*/  ISETP.LT.AND P0, PT, R2, UR40, !P0 ;  /* 0x0000002802007c0c */ /* 0x000fe2000c701270 */
[----:B------:R-:W-:-:S06]  /*52160*/  ULDC.64 UR40, c[0x0][0x228] ;  /* 0x00008a0000287ab9 */ /* 0x000fcc0000000a00 */
[----:B------:R-:W-:-:S04]  /*52170*/  @P2 LOP3.LUT R232, R232, 0x80000000, RZ, 0xfc, !PT ;  /* 0x80000000e8e82812 */ /* 0x000fc800078efcff */
[----:B------:R-:W-:-:S04]  /*52180*/  LOP3.LUT R232, R232, 0xbfffffff, RZ, 0xc0, !PT ;  /* 0xbfffffffe8e87812 */ /* 0x000fc800078ec0ff */
[----:B------:R-:W-:-:S04]  /*52190*/  @P1 LOP3.LUT R232, R232, 0x40000000, RZ, 0xfc, !PT ;  /* 0x40000000e8e81812 */ /* 0x000fc800078efcff */
[----:B------:R-:W-:Y:S02]  /*521a0*/  LOP3.LUT R232, R232, 0xdfffffff, RZ, 0xc0, !PT ;  /* 0xdfffffffe8e87812 */ /* 0x000fe400078ec0ff */
[----:B------:R-:W-:Y:S02]  /*521b0*/  LOP3.LUT R233, R233, 0xfffffffe, RZ, 0xc0, !PT ;  /* 0xfffffffee9e97812 */ /* 0x000fe400078ec0ff */
[----:B------:R-:W-:Y:S02]  /*521c0*/  @P0 LOP3.LUT R232, R232, 0x20000000, RZ, 0xfc, !PT ;  /* 0x20000000e8e80812 */ /* 0x000fe400078efcff */
[----:B------:R-:W-:Y:S01]  /*521d0*/  ISETP.GE.AND P0, PT, R18, UR7, PT ;  /* 0x0000000712007c0c */ /* 0x000fe2000bf06270 */
[----:B------:R-:W-:Y:S01]  /*521e0*/  STL [R1+0x1320], R42 ;  /* 0x0013202a01007387 */ /* 0x000fe20000100800 */
[----:B------:R-:W-:Y:S01]  /*521f0*/  @P3 LOP3.LUT R233, R233, 0x1, RZ, 0xfc, !PT ;  /* 0x00000001e9e93812 */ /* 0x000fe200078efcff */
[----:B------:R-:W-:Y:S01]  /*52200*/  VIADD R34, R0, 0x44 ;  /* 0x0000004400227836 */ /* 0x000fe20000000000 */
[----:B------:R-:W-:Y:S01]  /*52210*/  ISETP.LT.AND P3, PT, R3, UR34, !P0 ;  /* 0x0000002203007c0c */ /* 0x000fe2000c761270 */
[----:B------:R-:W-:Y:S01]  /*52220*/  ULDC.64 UR6, c[0x0][0x228] ;  /* 0x00008a0000067ab9 */ /* 0x000fe20000000a00 */
[----:B------:R-:W-:-:S02]  /*52230*/  ISETP.LT.AND P2, PT, R4, UR29, !P0 ;  /* 0x0000001d04007c0c */ /* 0x000fc4000c741270 */
[----:B------:R-:W-:Y:S02]  /*52240*/  LOP3.LUT R232, R232, 0xefffffff, RZ, 0xc0, !PT ;  /* 0xefffffffe8e87812 */ /* 0x000fe400078ec0ff */
[----:B------:R-:W-:Y:S01]  /*52250*/  ISETP.LT.AND P1, PT, R5, UR53, !P0 ;  /* 0x0000003505007c0c */ /* 0x000fe2000c721270 */
[----:B------:R-:W-:-:S06]  /*52260*/  ULDC UR53, c[0x0][0x228] ;  /* 0x00008a0000357ab9 */ /* 0x000fcc0000000800 */
[----:B------:R-:W-:-:S04]  /*52270*/  @P3 LOP3.LUT R232, R232, 0x10000000, RZ, 0xfc, !PT ;  /* 0x10000000e8e83812 */ /* 0x000fc800078efcff */
[----:B------:R-:W-:-:S04]  /*52280*/  LOP3.LUT R232, R232, 0xf7ffffff, RZ, 0xc0, !PT ;  /* 0xf7ffffffe8e87812 */ /* 0x000fc800078ec0ff */
[----:B------:R-:W-:Y:S02]  /*52290*/  @P2 LOP3.LUT R232, R232, 0x8000000, RZ, 0xfc, !PT ;  /* 0x08000000e8e82812 */ /* 0x000fe400078efcff */
[----:B------:R-:W-:Y:S01]  /*522a0*/  ISETP.LT.AND P0, PT, R2, UR4, !P0 ;  /* 0x0000000402007c0c */ /* 0x000fe2000c701270 */
[----:B------:R0:W-:Y:S01]  /*522b0*/  STL [R1+0x1324], R7 ;  /* 0x0013240701007387 */ /* 0x0001e20000100800 */
[----:B------:R-:W-:Y:S01]  /*522c0*/  LOP3.LUT R232, R232, 0xfbffffff, RZ, 0xc0, !PT ;  /* 0xfbffffffe8e87812 */ /* 0x000fe200078ec0ff */
[----:B------:R-:W-:Y:S01]  /*522d0*/  VIADD R35, R0, 0x43 ;  /* 0x0000004300237836 */ /* 0x000fe20000000000 */
[----:B------:R-:W-:Y:S02]  /*522e0*/  ULDC.64 UR4, c[0x0][0x228] ;  /* 0x00008a0000047ab9 */ /* 0x000fe40000000a00 */
[----:B------:R-:W-:-:S04]  /*522f0*/  @P1 LOP3.LUT R232, R232, 0x4000000, RZ, 0xfc, !PT ;  /* 0x04000000e8e81812 */ /* 0x000fc800078efcff */
[----:B------:R-:W-:-:S04]  /*52300*/  LOP3.LUT R232, R232, 0xfdffffff, RZ, 0xc0, !PT ;  /* 0xfdffffffe8e87812 */ /* 0x000fc800078ec0ff */
[----:B------:R-:W-:Y:S02]  /*52310*/  @P0 LOP3.LUT R232, R232, 0x2000000, RZ, 0xfc, !PT ;  /* 0x02000000e8e80812 */ /* 0x000fe400078efcff */
[----:B------:R-:W-:-:S04]  /*52320*/  ISETP.GE.AND P0, PT, R19, UR31, PT ;  /* 0x0000001f13007c0c */ /* 0x000fc8000bf06270 */
[----:B------:R-:W-:Y:S02]  /*52330*/  ISETP.LT.AND P1, PT, R3, UR24, !P0 ;  /* 0x0000001803007c0c */ /* 0x000fe4000c721270 */
[----:B------:R-:W-:Y:S01]  /*52340*/  ISETP.LT.AND P3, PT, R4, UR30, !P0 ;  /* 0x0000001e04007c0c */ /* 0x000fe2000c761270 */
[----:B------:R-:W-:Y:S01]  /*52350*/  ULDC UR30, c[0x0][0x228] ;  /* 0x00008a00001e7ab9 */ /* 0x000fe20000000800 */
[----:B------:R-:W-:Y:S02]  /*52360*/  LOP3.LUT R232, R232, 0xfeffffff, RZ, 0xc0, !PT ;  /* 0xfeffffffe8e87812 */ /* 0x000fe400078ec0ff */
[----:B------:R-:W-:Y:S01]  /*52370*/  ISETP.LT.AND P2, PT, R5, UR61, !P0 ;  /* 0x0000003d05007c0c */ /* 0x000fe2000c741270 */
[----:B------:R-:W-:-:S06]  /*52380*/  ULDC UR61, c[0x0][0x228] ;  /* 0x00008a00003d7ab9 */ /* 0x000fcc0000000800 */
[----:B------:R-:W-:-:S04]  /*52390*/  @P1 LOP3.LUT R232, R232, 0x1000000, RZ, 0xfc, !PT ;  /* 0x01000000e8e81812 */ /* 0x000fc800078efcff */
[----:B------:R-:W-:-:S04]  /*523a0*/  LOP3.LUT R232, R232, 0xff7fffff, RZ, 0xc0, !PT ;  /* 0xff7fffffe8e87812 */ /* 0x000fc800078ec0ff */
[----:B------:R-:W-:Y:S02]  /*523b0*/  @P3 LOP3.LUT R232, R232, 0x800000, RZ, 0xfc, !PT ;  /* 0x00800000e8e83812 */ /* 0x000fe400078efcff */
[----:B------:R-:W-:Y:S01]  /*523c0*/  ISETP.LT.AND P1, PT, R2, UR53, !P0 ;  /* 0x0000003502007c0c */ /* 0x000fe2000c721270 */
[----:B------:R-:W-:Y:S01]  /*523d0*/  ULDC UR53, c[0x0][0x228] ;  /* 0x00008a0000357ab9 */ /* 0x000fe20000000800 */
[----:B------:R-:W-:Y:S02]  /*523e0*/  LOP3.LUT R232, R232, 0xffbfffff, RZ, 0xc0, !PT ;  /* 0xffbfffffe8e87812 */ /* 0x000fe400078ec0ff */
[----:B------:R-:W-:Y:S02]  /*523f0*/  ISETP.GE.AND P0, PT, R28, UR33, PT ;  /* 0x000000211c007c0c */ /* 0x000fe4000bf06270 */
[----:B------:R-:W-:Y:S02]  /*52400*/  @P2 LOP3.LUT R232, R232, 0x400000, RZ, 0xfc, !PT ;  /* 0x00400000e8e82812 */ /* 0x000fe400078efcff */
[----:B------:R-:W-:-:S02]  /*52410*/  ISETP.LT.AND P3, PT, R3, UR38, !P0 ;  /* 0x0000002603007c0c */ /* 0x000fc4000c761270 */
[----:B------:R-:W-:-:S04]  /*52420*/  LOP3.LUT R232, R232, 0xffdfffff, RZ, 0xc0, !PT ;  /* 0xffdfffffe8e87812 */ /* 0x000fc800078ec0ff */
[----:B------:R-:W-:Y:S02]  /*52430*/  @P1 LOP3.LUT R232, R232, 0x200000, RZ, 0xfc, !PT ;  /* 0x00200000e8e81812 */ /* 0x000fe400078efcff */
[----:B------:R-:W-:Y:S02]  /*52440*/  ISETP.LT.AND P2, PT, R4, UR30, !P0 ;  /* 0x0000001e04007c0c */ /* 0x000fe4000c741270 */
[----:B------:R-:W-:-:S04]  /*52450*/  LOP3.LUT R232, R232, 0xffefffff, RZ, 0xc0, !PT ;  /* 0xffefffffe8e87812 */ /* 0x000fc800078ec0ff */
[----:B------:R-:W-:Y:S02]  /*52460*/  @P3 LOP3.LUT R232, R232, 0x100000, RZ, 0xfc, !PT ;  /* 0x00100000e8e83812 */ /* 0x000fe400078efcff */
[----:B------:R-:W-:Y:S01]  /*52470*/  ISETP.LT.AND P1, PT, R5, UR61, !P0 ;  /* 0x0000003d05007c0c */ /* 0x000fe2000c721270 */
[----:B------:R-:W-:Y:S01]  /*52480*/  ULDC UR61, c[0x0][0x228] ;  /* 0x00008a00003d7ab9 */ /* 0x000fe20000000800 */
[----:B------:R-:W-:-:S04]  /*52490*/  LOP3.LUT R232, R232, 0xfff7ffff, RZ, 0xc0, !PT ;  /* 0xfff7ffffe8e87812 */ /* 0x000fc800078ec0ff */
[----:B------:R-:W-:Y:S02]  /*524a0*/  @P2 LOP3.LUT R232, R232, 0x80000, RZ, 0xfc, !PT ;  /* 0x00080000e8e82812 */ /* 0x000fe400078efcff */
[----:B------:R-:W-:Y:S01]  /*524b0*/  ISETP.LT.AND P0, PT, R2, UR53, !P0 ;  /* 0x0000003502007c0c */ /* 0x000fe2000c701270 */
[----:B------:R-:W-:Y:S01]  /*524c0*/  ULDC UR53, c[0x0][0x228] ;  /* 0x00008a0000357ab9 */ /* 0x000fe20000000800 */
[----:B------:R-:W-:-:S04]  /*524d0*/  LOP3.LUT R232, R232, 0xfffbffff, RZ, 0xc0, !PT ;  /* 0xfffbffffe8e87812 */ /* 0x000fc800078ec0ff */
[----:B------:R-:W-:-:S04]  /*524e0*/  @P1 LOP3.LUT R232, R232, 0x40000, RZ, 0xfc, !PT ;  /* 0x00040000e8e81812 */ /* 0x000fc800078efcff */
[----:B------:R-:W-:-:S04]  /*524f0*/  LOP3.LUT R232, R232, 0xfffdffff, RZ, 0xc0, !PT ;  /* 0xfffdffffe8e87812 */ /* 0x000fc800078ec0ff */
[----:B------:R-:W-:Y:S02]  /*52500*/  @P0 LOP3.LUT R232, R232, 0x20000, RZ, 0xfc, !PT ;  /* 0x00020000e8e80812 */ /* 0x000fe400078efcff */
[----:B------:R-:W-:-:S04]  /*52510*/  ISETP.GE.AND P0, PT, R29, UR35, PT ;  /* 0x000000231d007c0c */ /* 0x000fc8000bf06270 */
[----:B------:R-:W-:Y:S02]  /*52520*/  ISETP.LT.AND P1, PT, R3, UR36, !P0 ;  /* 0x0000002403007c0c */ /* 0x000fe4000c721270 */
[----:B------:R-:W-:Y:S02]  /*52530*/  ISETP.LT.AND P3, PT, R4, UR61, !P0 ;  /* 0x0000003d04007c0c */ /* 0x000fe4000c761270 */
[----:B------:R-:W-:Y:S02]  /*52540*/  LOP3.LUT R232, R232, 0xfffeffff, RZ, 0xc0, !PT ;  /* 0xfffeffffe8e87812 */ /* 0x000fe400078ec0ff */
[----:B------:R-:W-:-:S07]  /*52550*/  ISETP.LT.AND P2, PT, R5, UR53, !P0 ;  /* 0x0000003505007c0c */ /* 0x000fce000c741270 */
[----:B------:R-:W-:-:S04]  /*52560*/  @P1 LOP3.LUT R232, R232, 0x10000, RZ, 0xfc, !PT ;  /* 0x00010000e8e81812 */ /* 0x000fc800078efcff */
[----:B------:R-:W-:-:S04]  /*52570*/  LOP3.LUT R232, R232, 0xffff7fff, RZ, 0xc0, !PT ;  /* 0xffff7fffe8e87812 */ /* 0x000fc800078ec0ff */
[----:B------:R-:W-:Y:S02]  /*52580*/  @P3 LOP3.LUT R232, R232, 0x8000, RZ, 0xfc, !PT ;  /* 0x00008000e8e83812 */ /* 0x000fe400078efcff */
[----:B------:R-:W-:Y:S02]  /*52590*/  ISETP.LT.AND P1, PT, R2, UR60, !P0 ;  /* 0x0000003c02007c0c */ /* 0x000fe4000c721270 */
[----:B------:R-:W-:-:S04]  /*525a0*/  LOP3.LUT R232, R232, 0xffffbfff, RZ, 0xc0, !PT ;  /* 0xffffbfffe8e87812 */ /* 0x000fc800078ec0ff */
[----:B------:R-:W-:Y:S02]  /*525b0*/  @P2 LOP3.LUT R232, R232, 0x4000, RZ, 0xfc, !PT ;  /* 0x00004000e8e82812 */ /* 0x000fe400078efcff */
[----:B------:R-:W-:Y:S02]  /*525c0*/  ISETP.GE.AND P0, PT, R30, UR25, PT ;  /* 0x000000191e007c0c */ /* 0x000fe4000bf06270 */
[----:B------:R-:W-:-:S04]  /*525d0*/  LOP3.LUT R232, R232, 0xffffdfff, RZ, 0xc0, !PT ;  /* 0xffffdfffe8e87812 */ /* 0x000fc800078ec0ff */
[----:B------:R-:W-:Y:S02]  /*525e0*/  @P1 LOP3.LUT R232, R232, 0x2000, RZ, 0xfc, !PT ;  /* 0x00002000e8e81812 */ /* 0x000fe400078efcff */
        /* <DEDUP_REMOVED lines=37> */
[----:B------:R-:W-:Y:S01]  /*52840*/  LOP3.LUT R232, R232, 0xfffffffd, RZ, 0xc0, !PT ;  /* 0xfffffffde8e87812 */ /* 0x000fe200078ec0ff */
[----:B0-----:R-:W-:Y:S01]  /*52850*/  VIADD R7, R7, UR28 ;  /* 0x0000001c07077c36 */ /* 0x001fe20008000000 */
[----:B------:R-:W-:Y:S01]  /*52860*/  ULDC.64 UR28, c[0x0][0x228] ;  /* 0x00008a00001c7ab9 */ /* 0x000fe20000000a00 */
[----:B------:R-:W-:Y:S02]  /*52870*/  ISETP.LT.AND P3, PT, R4, UR15, !P0 ;  /* 0x0000000f04007c0c */ /* 0x000fe4000c761270 */
[----:B------:R-:W-:Y:S02]  /*52880*/  @P1 LOP3.LUT R232, R232, 0x2, RZ, 0xfc, !PT ;  /* 0x00000002e8e81812 */ /* 0x000fe400078efcff */
[----:B------:R-:W-:-:S02]  /*52890*/  ISETP.LT.AND P1, PT, R3, UR28, !P0 ;  /* 0x0000001c03007c0c */ /* 0x000fc4000c721270 */
[----:B------:R-:W-:Y:S02]  /*528a0*/  ISETP.LT.AND P2, PT, R5, UR12, !P0 ;  /* 0x0000000c05007c0c */ /* 0x000fe4000c741270 */
[----:B------:R-:W-:Y:S01]  /*528b0*/  LOP3.LUT R232, R232, 0xfffffffe, RZ, 0xc0, !PT ;  /* 0xfffffffee8e87812 */ /* 0x000fe200078ec0ff */
[----:B------:R-:W-:-:S04]  /*528c0*/  VIADD R17, R7, UR13 ;  /* 0x0000000d07117c36 */ /* 0x000fc80008000000 */
[----:B------:R-:W-:Y:S01]  /*528d0*/  @P3 LOP3.LUT R220, R220, 0x20000000, RZ, 0xfc, !PT ;  /* 0x20000000dcdc3812 */ /* 0x000fe200078efcff */
[----:B------:R-:W-:Y:S03]  /*528e0*/  STL [R1+0x1390], R7 ;  /* 0x0013900701007387 */ /* 0x000fe60000100800 */
[----:B------:R-:W-:Y:S02]  /*528f0*/  @P1 LOP3.LUT R232, R232, 0x1, RZ, 0xfc, !PT ;  /* 0x00000001e8e81812 */ /* 0x000fe400078efcff */
[----:B------:R-:W-:Y:S02]  /*52900*/  ISETP.LT.AND P1, PT, R2, UR22, !P0 ;  /* 0x0000001602007c0c */ /* 0x000fe4000c721270 */
[----:B------:R-:W-:Y:S01]  /*52910*/  LOP3.LUT R220, R220, 0xefffffff, RZ, 0xc0, !PT ;  /* 0xefffffffdcdc7812 */ /* 0x000fe200078ec0ff */
[----:B------:R0:W-:Y:S01]  /*52920*/  STL [R1+0x1394], R17 ;  /* 0x0013941101007387 */ /* 0x0001e20000100800 */
[----:B------:R-:W-:-:S02]  /*52930*/  ISETP.GE.AND P0, PT, R34, UR43, PT ;  /* 0x0000002b22007c0c */ /* 0x000fc4000bf06270 */
[----:B------:R-:W-:Y:S02]  /*52940*/  @P2 LOP3.LUT R220, R220, 0x10000000, RZ, 0xfc, !PT ;  /* 0x10000000dcdc2812 */ /* 0x000fe400078efcff */
[----:B------:R-:W-:Y:S01]  /*52950*/  ISETP.LT.AND P3, PT, R3, UR6, !P0 ;  /* 0x0000000603007c0c */ /* 0x000fe2000c761270 */
[----:B0-----:R-:W-:Y:S01]  /*52960*/  VIADD R17, R17, UR21 ;  /* 0x0000001511117c36 */ /* 0x001fe20008000000 */
[----:B------:R-:W-:-:S04]  /*52970*/  LOP3.LUT R220, R220, 0xf7ffffff, RZ, 0xc0, !PT ;  /* 0xf7ffffffdcdc7812 */ /* 0x000fc800078ec0ff */
[----:B------:R0:W-:Y:S01]  /*52980*/  STL [R1+0x13f0], R17 ;  /* 0x0013f01101007387 */ /* 0x0001e20000100800 */
[----:B------:R-:W-:Y:S02]  /*52990*/  @P1 LOP3.LUT R220, R220, 0x8000000, RZ, 0xfc, !PT ;  /* 0x08000000dcdc1812 */ /* 0x000fe400078efcff */
[----:B------:R-:W-:Y:S01]  /*529a0*/  ISETP.LT.AND P2, PT, R4, UR20, !P0 ;  /* 0x0000001404007c0c */ /* 0x000fe2000c741270 */
[----:B0-----:R-:W-:Y:S01]  /*529b0*/  VIADD R17, R17, UR23 ;  /* 0x0000001711117c36 */ /* 0x001fe20008000000 */
[----:B------:R-:W-:-:S04]  /*529c0*/  LOP3.LUT R220, R220, 0xfbffffff, RZ, 0xc0, !PT ;  /* 0xfbffffffdcdc7812 */ /* 0x000fc800078ec0ff */
[----:B------:R0:W-:Y:S01]  /*529d0*/  STL [R1+0x13f4], R17 ;  /* 0x0013f41101007387 */ /* 0x0001e20000100800 */
[----:B------:R-:W-:Y:S01]  /*529e0*/  @P3 LOP3.LUT R220, R220, 0x4000000, RZ, 0xfc, !PT ;  /* 0x04000000dcdc3812 */ /* 0x000fe200078efcff */
[----:B0-----:R-:W-:Y:S01]  /*529f0*/  VIADD R17, R17, UR46 ;  /* 0x0000002e11117c36 */ /* 0x001fe20008000000 */
[----:B------:R-:W-:-:S04]  /*52a00*/  ISETP.LT.AND P1, PT, R5, UR17, !P0 ;  /* 0x0000001105007c0c */ /* 0x000fc8000c721270 */
[----:B------:R0:W-:Y:S01]  /*52a10*/  STL [R1+0x1460], R17 ;  /* 0x0014601101007387 */ /* 0x0001e20000100800 */
[----:B------:R-:W-:Y:S01]  /*52a20*/  LOP3.LUT R220, R220, 0xfdffffff, RZ, 0xc0, !PT ;  /* 0xfdffffffdcdc7812 */ /* 0x000fe200078ec0ff */
[----:B0-----:R-:W-:-:S03]  /*52a30*/  VIADD R17, R17, UR49 ;  /* 0x0000003111117c36 */ /* 0x001fc60008000000 */
[----:B------:R-:W-:Y:S02]  /*52a40*/  @P2 LOP3.LUT R220, R220, 0x2000000, RZ, 0xfc, !PT ;  /* 0x02000000dcdc2812 */ /* 0x000fe400078efcff */
[----:B------:R0:W-:Y:S02]  /*52a50*/  STL [R1+0x1464], R17 ;  /* 0x0014641101007387 */ /* 0x0001e40000100800 */
[----:B------:R-:W-:Y:S02]  /*52a60*/  LOP3.LUT R220, R220, 0xfeffffff, RZ, 0xc0, !PT ;  /* 0xfeffffffdcdc7812 */ /* 0x000fe400078ec0ff */
[----:B------:R-:W-:Y:S01]  /*52a70*/  ISETP.LT.AND P0, PT, R2, UR19, !P0 ;  /* 0x0000001302007c0c */ /* 0x000fe2000c701270 */
[----:B0-----:R-:W-:Y:S01]  /*52a80*/  VIADD R17, R17, UR50 ;  /* 0x0000003211117c36 */ /* 0x001fe20008000000 */
[----:B------:R-:W-:-:S04]  /*52a90*/  @P1 LOP3.LUT R220, R220, 0x1000000, RZ, 0xfc, !PT ;  /* 0x01000000dcdc1812 */ /* 0x000fc800078efcff */
[----:B------:R0:W-:Y:S01]  /*52aa0*/  STL [R1+0x14c0], R17 ;  /* 0x0014c01101007387 */ /* 0x0001e20000100800 */
[----:B------:R-:W-:Y:S01]  /*52ab0*/  ISETP.GE.AND P1, PT, R6, UR27, PT ;  /* 0x0000001b06007c0c */ /* 0x000fe2000bf26270 */
[----:B0-----:R-:W-:-:S03]  /*52ac0*/  VIADD R17, R17, UR47 ;  /* 0x0000002f11117c36 */ /* 0x001fc60008000000 */
[----:B------:R-:W-:Y:S02]  /*52ad0*/  ISETP.LT.AND P4, PT, R5, UR10, !P1 ;  /* 0x0000000a05007c0c */ /* 0x000fe4000cf81270 */
[----:B------:R0:W-:Y:S01]  /*52ae0*/  STL [R1+0x14c4], R17 ;  /* 0x0014c41101007387 */ /* 0x0001e20000100800 */
[----:B------:R-:W-:Y:S01]  /*52af0*/  LOP3.LUT R220, R220, 0xff7fffff, RZ, 0xc0, !PT ;  /* 0xff7fffffdcdc7812 */ /* 0x000fe200078ec0ff */
[----:B0-----:R-:W-:-:S03]  /*52b00*/  VIADD R17, R17, UR51 ;  /* 0x0000003311117c36 */ /* 0x001fc60008000000 */
[----:B------:R-:W-:Y:S02]  /*52b10*/  @P0 LOP3.LUT R220, R220, 0x800000, RZ, 0xfc, !PT ;  /* 0x00800000dcdc0812 */ /* 0x000fe400078efcff */
[----:B------:R0:W-:Y:S02]  /*52b20*/  STL [R1+0x1528], R17 ;  /* 0x0015281101007387 */ /* 0x0001e40000100800 */
[----:B------:R-:W-:Y:S01]  /*52b30*/  LOP3.LUT R220, R220, 0x7fffffff, RZ, 0xc0, !PT ;  /* 0x7fffffffdcdc7812 */ /* 0x000fe200078ec0ff */
[----:B0-----:R-:W-:Y:S01]  /*52b40*/  VIADD R17, R17, UR52 ;  /* 0x0000003411117c36 */ /* 0x001fe20008000000 */
[----:B------:R-:W-:-:S04]  /*52b50*/  ISETP.GE.AND P0, PT, R35, UR45, PT ;  /* 0x0000002d23007c0c */ /* 0x000fc8000bf06270 */
[----:B------:R0:W-:Y:S01]  /*52b60*/  STL [R1+0x152c], R17 ;  /* 0x00152c1101007387 */ /* 0x0001e20000100800 */
[----:B------:R-:W-:Y:S02]  /*52b70*/  ISETP.LT.AND P3, PT, R2, UR8, !P1 ;  /* 0x0000000802007c0c */ /* 0x000fe4000cf61270 */
[----:B------:R-:W-:Y:S02]  /*52b80*/  @P4 LOP3.LUT R220, R220, 0x80000000, RZ, 0xfc, !PT ;  /* 0x80000000dcdc4812 */ /* 0x000fe400078efcff */
[----:B------:R-:W-:Y:S02]  /*52b90*/  ISETP.LT.AND P2, PT, R3, UR4, !P0 ;  /* 0x0000000403007c0c */ /* 0x000fe4000c741270 */
        /* <DEDUP_REMOVED lines=21> */
[----:B------:R-:W-:Y:S01]  /*52cf0*/  LOP3.LUT R220, R220, 0xbfffffff, RZ, 0xc0, !PT ;  /* 0xbfffffffdcdc7812 */ /* 0x000fe200078ec0ff */
[----:B-1----:R-:W-:Y:S01]  /*52d00*/  IMAD.SHL.U32 R16, R41, 0x10, RZ ;  /* 0x0000001029107824 */ /* 0x002fe200078e00ff */
[--C-:B------:R-:W-:Y:S01]  /*52d10*/  PRMT R135, R135, 0x3340, R0.reuse ;  /* 0x0000334087877816 */ /* 0x100fe20000000000 */
[----:B------:R-:W-:Y:S01]  /*52d20*/  IMAD.SHL.U32 R7, R41, 0x40, RZ ;  /* 0x0000004029077824 */ /* 0x000fe200078e00ff */
[--C-:B------:R-:W-:Y:S02]  /*52d30*/  PRMT R136, R136, 0x3340, R0.reuse ;  /* 0x0000334088887816 */ /* 0x100fe40000000000 */
[--C-:B------:R-:W-:Y:S02]  /*52d40*/  PRMT R137, R137, 0x3340, R0.reuse ;  /* 0x0000334089897816 */ /* 0x100fe40000000000 */
[--C-:B------:R-:W-:Y:S02]  /*52d50*/  PRMT R138, R138, 0x3340, R0.reuse ;  /* 0x000033408a8a7816 */ /* 0x100fe40000000000 */
[----:B------:R-:W-:-:S02]  /*52d60*/  PRMT R139, R139, 0x3340, R0 ;  /* 0x000033408b8b7816 */ /* 0x000fc40000000000 */
[--C-:B------:R-:W-:Y:S02]  /*52d70*/  PRMT R140, R140, 0x3340, R0.reuse ;  /* 0x000033408c8c7816 */ /* 0x100fe40000000000 */
[--C-:B------:R-:W-:Y:S02]  /*52d80*/  PRMT R141, R141, 0x3340, R0.reuse ;  /* 0x000033408d8d7816 */ /* 0x100fe40000000000 */
[--C-:B------:R-:W-:Y:S02]  /*52d90*/  PRMT R142, R142, 0x3340, R0.reuse ;  /* 0x000033408e8e7816 */ /* 0x100fe40000000000 */
[--C-:B------:R-:W-:Y:S02]  /*52da0*/  PRMT R143, R143, 0x3340, R0.reuse ;  /* 0x000033408f8f7816 */ /* 0x100fe40000000000 */
[--C-:B------:R-:W-:Y:S02]  /*52db0*/  PRMT R227, R227, 0x3340, R0.reuse ;  /* 0x00003340e3e37816 */ /* 0x100fe40000000000 */
[----:B------:R-:W-:-:S02]  /*52dc0*/  PRMT R229, R229, 0x3340, R0 ;  /* 0x00003340e5e57816 */ /* 0x000fc40000000000 */
[--C-:B------:R-:W-:Y:S02]  /*52dd0*/  PRMT R250, R250, 0x3340, R0.reuse ;  /* 0x00003340fafa7816 */ /* 0x100fe40000000000 */
[--C-:B------:R-:W-:Y:S02]  /*52de0*/  PRMT R65, R65, 0x3340, R0.reuse ;  /* 0x0000334041417816 */ /* 0x100fe40000000000 */
[--C-:B------:R-:W-:Y:S02]  /*52df0*/  PRMT R61, R61, 0x3340, R0.reuse ;  /* 0x000033403d3d7816 */ /* 0x100fe40000000000 */
[----:B------:R-:W-:Y:S02]  /*52e00*/  PRMT R57, R57, 0x3340, R0 ;  /* 0x0000334039397816 */ /* 0x000fe40000000000 */
[----:B------:R-:W-:Y:S02]  /*52e10*/  @P3 LOP3.LUT R220, R220, 0x40000000, RZ, 0xfc, !PT ;  /* 0x40000000dcdc3812 */ /* 0x000fe400078efcff */
        /* <DEDUP_REMOVED lines=25> */
[----:B------:R-:W-:Y:S02]  /*52fb0*/  ISETP.GE.AND P6, PT, R2, UR26, PT ;  /* 0x0000001a02007c0c */ /* 0x000fe4000bfc6270 */
[----:B------:R-:W-:Y:S01]  /*52fc0*/  @P2 LOP3.LUT R220, R220, 0x400000, RZ, 0xfc, !PT ;  /* 0x00400000dcdc2812 */ /* 0x000fe200078efcff */
[----:B0-----:R-:W2:Y:S01]  /*52fd0*/  LDL.LU R17, [R1+0x1c64] ;  /* 0x001c640001117983 */ /* 0x001ea20000300800 */
[----:B------:R-:W-:Y:S01]  /*52fe0*/  IADD3 R6, R7, UR58, R16 ;  /* 0x0000003a07067c10 */ /* 0x000fe2000fffe010 */
[----:B------:R-:W-:Y:S01]  /*52ff0*/  ULDC.64 UR54, c[0x0][0x228] ;  /* 0x00008a0000367ab9 */ /* 0x000fe20000000a00 */
[----:B------:R-:W-:Y:S01]  /*53000*/  ULDC.64 UR34, c[0x0][0x228] ;  /* 0x00008a0000227ab9 */ /* 0x000fe20000000a00 */
[----:B------:R-:W3:Y:S01]  /*53010*/  LDL.LU R206, [R1+0x44] ;  /* 0x0000440001ce7983 */ /* 0x000ee20000300800 */
[----:B------:R-:W-:Y:S01]  /*53020*/  ULDC.64 UR40, c[0x0][0x228] ;  /* 0x00008a0000287ab9 */ /* 0x000fe20000000a00 */
[----:B------:R-:W-:Y:S01]  /*53030*/  BAR.SYNC.DEFER_BLOCKING 0x0 ;  /* 0x0000000000007b1d */ /* 0x000fe20000010000 */
[----:B------:R-:W-:-:S05]  /*53040*/  LOP3.LUT R222, R222, 0xffffdfff, RZ, 0xc0, !PT ;  /* 0xffffdfffdede7812 */ /* 0x000fca00078ec0ff */
[----:B------:R-:W-:Y:S01]  /*53050*/  ULDC.64 UR38, c[0x0][0x228] ;  /* 0x00008a0000267ab9 */ /* 0x000fe20000000a00 */
[----:B------:R-:W-:Y:S01]  /*53060*/  ULDC.64 UR32, c[0x0][0x228] ;  /* 0x00008a0000207ab9 */ /* 0x000fe20000000a00 */
[----:B------:R-:W3:Y:S01]  /*53070*/  LDL.LU R81, [R1+0x4a0] ;  /* 0x0004a00001517983 */ /* 0x000ee20000300800 */
[----:B------:R-:W-:Y:S01]  /*53080*/  ULDC.64 UR52, c[0x0][0x228] ;  /* 0x00008a0000347ab9 */ /* 0x000fe20000000a00 */
[----:B------:R-:W-:Y:S01]  /*53090*/  ULDC.64 UR30, c[0x0][0x228] ;  /* 0x00008a00001e7ab9 */ /* 0x000fe20000000a00 */
[----:B------:R-:W-:Y:S01]  /*530a0*/  ULDC.64 UR44, c[0x0][0x228] ;  /* 0x00008a00002c7ab9 */ /* 0x000fe20000000a00 */
[----:B------:R-:W4:Y:S01]  /*530b0*/  LDL.LU R207, [R1+0x40] ;  /* 0x0000400001cf7983 */ /* 0x000f220000300800 */
[----:B------:R-:W-:Y:S01]  /*530c0*/  ULDC.64 UR42, c[0x0][0x228] ;  /* 0x00008a00002a7ab9 */ /* 0x000fe20000000a00 */
[----:B------:R-:W-:Y:S01]  /*530d0*/  ULDC.64 UR36, c[0x0][0x228] ;  /* 0x00008a0000247ab9 */ /* 0x000fe20000000a00 */
[----:B------:R-:W-:Y:S01]  /*530e0*/  ULDC.64 UR26, c[0x0][0x228] ;  /* 0x00008a00001a7ab9 */ /* 0x000fe20000000a00 */
[----:B------:R-:W4:Y:S01]  /*530f0*/  LDL.LU R80, [R1+0x4b0] ;  /* 0x0004b00001507983 */ /* 0x000f220000300800 */
[----:B------:R-:W-:Y:S01]  /*53100*/  ULDC.64 UR24, c[0x0][0x228] ;  /* 0x00008a0000187ab9 */ /* 0x000fe20000000a00 */
[----:B------:R-:W-:Y:S01]  /*53110*/  LOP3.LUT R220, R220, 0xffdfffff, RZ, 0xc0, !PT ;  /* 0xffdfffffdcdc7812 */ /* 0x000fe200078ec0ff */
[----:B------:R-:W-:Y:S01]  /*53120*/  ULDC.64 UR50, c[0x0][0x228] ;  /* 0x00008a0000327ab9 */ /* 0x000fe20000000a00 */
[----:B------:R-:W4:Y:S01]  /*53130*/  LDL.LU R75, [R1+0x30] ;  /* 0x00003000014b7983 */ /* 0x000f220000300800 */
        /* <DEDUP_REMOVED lines=10> */
[----:B------:R-:W-:Y:S01]  /*531e0*/  ULDC UR46, c[0x0][0x228] ;  /* 0x00008a00002e7ab9 */ /* 0x000fe20000000800 */
[----:B------:R-:W4:Y:S01]  /*531f0*/  LDL.LU R73, [R1+0x70c] ;  /* 0x00070c0001497983 */ /* 0x000f220000300800 */
[----:B------:R-:W-:Y:S01]  /*53200*/  ULDC UR47, c[0x0][0x228] ;  /* 0x00008a00002f7ab9 */ /* 0x000fe20000000800 */
[----:B------:R-:W-:Y:S01]  /*53210*/  ULDC UR61, c[0x0][0x228] ;  /* 0x00008a00003d7ab9 */ /* 0x000fe20000000800 */
[C---:B------:R-:W-:Y:S01]  /*53220*/  VIADD R205, R0.reuse, 0x42 ;  /* 0x0000004200cd7836 */ /* 0x040fe20000000000 */
[----:B------:R-:W4:Y:S01]  /*53230*/  LDL.LU R215, [R1+0x6c8] ;  /* 0x0006c80001d77983 */ /* 0x000f220000300800 */
[----:B------:R-:W-:Y:S01]  /*53240*/  ULDC UR6, c[0x0][0x228] ;  /* 0x00008a0000067ab9 */ /* 0x000fe20000000800 */
[----:B------:R-:W-:Y:S01]  /*53250*/  ULDC UR59, c[0x0][0x228] ;  /* 0x00008a00003b7ab9 */ /* 0x000fe20000000800 */
[----:B------:R-:W-:Y:S01]  /*53260*/  ULDC UR60, c[0x0][0x228] ;  /* 0x00008a00003c7ab9 */ /* 0x000fe20000000800 */
[----:B------:R-:W4:Y:S01]  /*53270*/  LDL.LU R208, [R1+0x6c4] ;  /* 0x0006c40001d07983 */ /* 0x000f220000300800 */
[C---:B------:R-:W-:Y:S01]  /*53280*/  VIADD R204, R0.reuse, 0x41 ;  /* 0x0000004100cc7836 */ /* 0x040fe20000000000 */
[----:B------:R-:W-:Y:S01]  /*53290*/  ULDC UR28, c[0x0][0x228] ;  /* 0x00008a00001c7ab9 */ /* 0x000fe20000000800 */
[----:B------:R-:W-:Y:S01]  /*532a0*/  ULDC UR4, c[0x0][0x228] ;  /* 0x00008a0000047ab9 */ /* 0x000fe20000000800 */
[----:B------:R-:W4:Y:S01]  /*532b0*/  LDL.LU R79, [R1+0x5a8] ;  /* 0x0005a800014f7983 */ /* 0x000f220000300800 */
[----:B------:R-:W-:Y:S01]  /*532c0*/  VIADD R203, R0, 0x40 ;  /* 0x0000004000cb7836 */ /* 0x000fe20000000000 */
[----:B------:R-:W-:-:S02]  /*532d0*/  ULDC.64 UR48, c[0x0][0x228] ;  /* 0x00008a0000307ab9 */ /* 0x000fc40000000a00 */
        /* <DEDUP_REMOVED lines=9> */
[----:B------:R4:W-:Y:S04]  /*53370*/  STL [R1+0x20bc], R9 ;  /* 0x0020bc0901007387 */ /* 0x0009e80000100800 */
[----:B------:R0:W-:Y:S04]  /*53380*/  STL [R1+0x20b8], R8 ;  /* 0x0020b80801007387 */ /* 0x0001e80000100800 */
[----:B------:R-:W4:Y:S04]  /*53390*/  LDL.LU R214, [R1+0x718] ;  /* 0x0007180001d67983 */ /* 0x000f280000300800 */
[----:B------:R-:W4:Y:S04]  /*533a0*/  LDL.LU R71, [R1+0x714] ;  /* 0x0007140001477983 */ /* 0x000f280000300800 */
[----:B------:R-:W4:Y:S01]  /*533b0*/  LDL.LU R70, [R1+0x6d0] ;  /* 0x0006d00001467983 */ /* 0x000f220000300800 */
[----:B--2---:R-:W-:-:S05]  /*533c0*/  LOP3.LUT R7, R17, 0x300, RZ, 0xc0, !PT ;  /* 0x0000030011077812 */ /* 0x004fca00078ec0ff */
[----:B------:R-:W-:Y:S01]  /*533d0*/  IMAD.IADD R7, R6, 0x1, R7 ;  /* 0x0000000106077824 */ /* 0x000fe200078e0207 */
[----:B---3--:R-:W-:Y:S02]  /*533e0*/  PRMT R16, R81, 0x5410, R206 ;  /* 0x0000541051107816 */ /* 0x008fe400000000ce */
[----:B----4-:R-:W-:-:S03]  /*533f0*/  PRMT R9, R80, 0x5410, R207 ;  /* 0x0000541050097816 */ /* 0x010fc600000000cf */
[----:B------:R-:W-:Y:S01]  /*53400*/  STL [R1+0x4a0], R16 ;  /* 0x0004a01001007387 */ /* 0x000fe20000100800 */
[----:B0-----:R-:W-:-:S03]  /*53410*/  PRMT R8, R213, 0x5410, R75 ;  /* 0x00005410d5087816 */ /* 0x001fc6000000004b */
[----:B------:R0:W-:Y:S01]  /*53420*/  STL [R1+0x4b0], R9 ;  /* 0x0004b00901007387 */ /* 0x0001e20000100800 */
[----:B------:R-:W-:-:S03]  /*53430*/  LOP3.LUT R6, R74, 0xffff, RZ, 0xc0, !PT ;  /* 0x0000ffff4a067812 */ /* 0x000fc600078ec0ff */
[----:B------:R1:W-:Y:S04]  /*53440*/  STL [R1+0x4c8], R8 ;  /* 0x0004c80801007387 */ /* 0x0003e80000100800 */
[----:B------:R-:W2:Y:S04]  /*53450*/  LDL.LU R75, [R1+0x6cc] ;  /* 0x0006cc00014b7983 */ /* 0x000ea80000300800 */
[----:B------:R-:W3:Y:S01]  /*53460*/  LDL.LU R74, [R1+0x5b4] ;  /* 0x0005b400014a7983 */ /* 0x000ee20000300800 */
[----:B------:R-:W-:Y:S02]  /*53470*/  LOP3.LUT R28, R73, 0xffff, RZ, 0xc0, !PT ;  /* 0x0000ffff491c7812 */ /* 0x000fe400078ec0ff */
[----:B------:R-:W-:Y:S01]  /*53480*/  LOP3.LUT R29, R215, 0xffff, RZ, 0xc0, !PT ;  /* 0x0000ffffd71d7812 */ /* 0x000fe200078ec0ff */
[----:B------:R-:W4:Y:S04]  /*53490*/  LDL.LU R213, [R1+0x5b0] ;  /* 0x0005b00001d57983 */ /* 0x000f280000300800 */
[----:B------:R-:W4:Y:S04]  /*534a0*/  LDL.LU R73, [R1+0x5ac] ;  /* 0x0005ac0001497983 */ /* 0x000f280000300800 */
[----:B------:R-:W4:Y:S01]  /*534b0*/  LDL.LU R215, [R1+0x59c] ;  /* 0x00059c0001d77983 */ /* 0x000f220000300800 */
[----:B------:R-:W-:-:S02]  /*534c0*/  LOP3.LUT R30, R208, 0xffff, RZ, 0xc0, !PT ;  /* 0x0000ffffd01e7812 */ /* 0x000fc400078ec0ff */
[--C-:B------:R-:W-:Y:S02]  /*534d0*/  PRMT R18, R78, 0x4210, R29.reuse ;  /* 0x000042104e127816 */ /* 0x100fe4000000001d */
[----:B------:R-:W-:Y:S02]  /*534e0*/  PRMT R22, R22, 0x5210, R29 ;  /* 0x0000521016167816 */ /* 0x000fe4000000001d */
[----:B------:R-:W-:-:S05]  /*534f0*/  PRMT R31, R211, 0x5410, R77 ;  /* 0x00005410d31f7816 */ /* 0x000fca000000004d */
[----:B------:R2:W-:Y:S01]  /*53500*/  STL [R1+0x4d8], R31 ;  /* 0x0004d81f01007387 */ /* 0x0005e20000100800 */
[----:B0-----:R-:W-:Y:S02]  /*53510*/  PRMT R9, R212, 0x5410, R76 ;  /* 0x00005410d4097816 */ /* 0x001fe4000000004c */
[----:B------:R-:W-:Y:S02]  /*53520*/  PRMT R19, R210, 0x4210, R30 ;  /* 0x00004210d2137816 */ /* 0x000fe4000000001e */
[----:B-1----:R-:W-:Y:S02]  /*53530*/  PRMT R8, R216, 0x5410, R72 ;  /* 0x00005410d8087816 */ /* 0x002fe40000000048 */
[----:B------:R-:W4:Y:S04]  /*53540*/  LDL.LU R72, [R1+0x728] ;  /* 0x0007280001487983 */ /* 0x000f280000300800 */
[----:B------:R-:W-:Y:S01]  /*53550*/  STL [R1+0x4e8], R9 ;  /* 0x0004e80901007387 */ /* 0x000fe20000100800 */
[----:B------:R-:W-:-:S03]  /*53560*/  PRMT R23, R23, 0x5210, R30 ;  /* 0x0000521017177816 */ /* 0x000fc6000000001e */
[----:B------:R-:W4:Y:S04]  /*53570*/  LDL.LU R216, [R1+0x724] ;  /* 0x0007240001d87983 */ /* 0x000f280000300800 */
[----:B------:R-:W-:Y:S01]  /*53580*/  STL [R1+0x4f0], R8 ;  /* 0x0004f00801007387 */ /* 0x000fe20000100800 */
[----:B------:R-:W-:-:S03]  /*53590*/  LOP3.LUT R29, R71, 0xffff, RZ, 0xc0, !PT ;  /* 0x0000ffff471d7812 */ /* 0x000fc600078ec0ff */
[----:B------:R-:W4:Y:S01]  /*535a0*/  LDL.LU R212, [R1+0x6d8] ;  /* 0x0006d80001d47983 */ /* 0x000f220000300800 */
[----:B------:R-:W-:-:S03]  /*535b0*/  LOP3.LUT R30, R70, 0xffff, RZ, 0xc0, !PT ;  /* 0x0000ffff461e7812 */ /* 0x000fc600078ec0ff */
[----:B------:R-:W4:Y:S04]  /*535c0*/  LDL.LU R71, [R1+0x6d4] ;  /* 0x0006d40001477983 */ /* 0x000f280000300800 */
[----:B------:R-:W4:Y:S01]  /*535d0*/  LDL.LU R70, [R1+0x5cc] ;  /* 0x0005cc0001467983 */ /* 0x000f220000300800 */
[--C-:B------:R-:W-:Y:S02]  /*535e0*/  PRMT R17, R209, 0x4210, R28.reuse ;  /* 0x00004210d1117816 */ /* 0x100fe4000000001c */
[----:B------:R-:W-:Y:S02]  /*535f0*/  PRMT R21, R21, 0x5210, R28 ;  /* 0x0000521015157816 */ /* 0x000fe4000000001c */
[----:B------:R-:W-:Y:S02]  /*53600*/  LOP3.LUT R28, R214, 0xffff, RZ, 0xc0, !PT ;  /* 0x0000ffffd61c7812 */ /* 0x000fe400078ec0ff */
[----:B------:R-:W0:Y:S01]  /*53610*/  S2R R214, SR_TID.X ;  /* 0x0000000000d67919 */ /* 0x000e220000002100 */
[----:B------:R-:W-:-:S05]  /*53620*/  PRMT R16, R79, 0x4210, R6 ;  /* 0x000042104f107816 */ /* 0x000fca0000000006 */
[----:B------:R3:W-:Y:S01]  /*53630*/  STSM.16.M88.4 [R7], R16 ;  /* 0x0000001007007844 */ /* 0x0007e20000000200 */
[----:B------:R-:W-:Y:S01]  /*53640*/  PRMT R20, R20, 0x5210, R6 ;  /* 0x0000521014147816 */ /* 0x000fe20000000006 */
[----:B------:R-:W-:Y:S01]  /*53650*/  BAR.SYNC.DEFER_BLOCKING 0x0 ;  /* 0x0000000000007b1d */ /* 0x000fe20000010000 */
[----:B0-----:R-:W-:-:S04]  /*53660*/  LOP3.LUT R214, R214, 0x7f, RZ, 0xc0, !PT ;  /* 0x0000007fd6d67812 */ /* 0x001fc800078ec0ff */
[----:B------:R-:W-:Y:S01]  /*53670*/  LEA R6, R214, UR58, 0x4 ;  /* 0x0000003ad6067c11 */ /* 0x000fe2000f8e20ff */
[----:B------:R-:W-:-:S04]  /*53680*/  ULDC UR58, c[0x0][0x228] ;  /* 0x00008a00003a7ab9 */ /* 0x000fc80000000800 */
[----:B------:R-:W0:Y:S01]  /*53690*/  LDS.128 R32, [R6] ;  /* 0x0000000006207984 */ /* 0x000e220000000c00 */
[----:B------:R-:W-:Y:S06]  /*536a0*/  BAR.SYNC.DEFER_BLOCKING 0x0 ;  /* 0x0000000000007b1d */ /* 0x000fec0000010000 */
[----:B------:R-:W-:Y:S02]  /*536b0*/  STSM.16.M88.4 [R7], R20 ;  /* 0x0000001407007844 */ /* 0x000fe40000000200 */
[----:B------:R-:W-:Y:S06]  /*536c0*/  BAR.SYNC.DEFER_BLOCKING 0x0 ;  /* 0x0000000000007b1d */ /* 0x000fec0000010000 */
[----:B------:R-:W1:Y:S01]  /*536d0*/  LDS.128 R20, [R6] ;  /* 0x0000000006147984 */ /* 0x000e620000000c00 */
[----:B--2---:R-:W-:-:S03]  /*536e0*/  LOP3.LUT R31, R75, 0xffff, RZ, 0xc0, !PT ;  /* 0x0000ffff4b1f7812 */ /* 0x004fc600078ec0ff */
[----:B------:R-:W2:Y:S01]  /*536f0*/  LDL.LU R75, [R1+0x5c8] ;  /* 0x0005c800014b7983 */ /* 0x000ea20000300800 */
[----:B---3--:R-:W-:-:S03]  /*53700*/  PRMT R16, R74, 0x4210, R28 ;  /* 0x000042104a107816 */ /* 0x008fc6000000001c */
[----:B------:R-:W3:Y:S04]  /*53710*/  LDL.LU R74, [R1+0x5c0] ;  /* 0x0005c000014a7983 */ /* 0x000ee80000300800 */
[----:B------:R-:W3:Y:S01]  /*53720*/  LDL.LU R214, [R1+0x5bc] ;  /* 0x0005bc0001d67983 */ /* 0x000ee20000300800 */
[----:B----4-:R-:W-:-:S03]  /*53730*/  PRMT R18, R73, 0x4210, R30 ;  /* 0x0000421049127816 */ /* 0x010fc6000000001e */
[----:B0-----:R-:W-:Y:S01]  /*53740*/  STL.64 [R1+0x50], R32 ;  /* 0x0000502001007387 */ /* 0x001fe20000100a00 */
[----:B------:R-:W-:-:S03]  /*53750*/  PRMT R19, R215, 0x4210, R31 ;  /* 0x00004210d7137816 */ /* 0x000fc6000000001f */
[----:B------:R-:W-:Y:S01]  /*53760*/  STL.64 [R1+0x58], R34 ;  /* 0x0000582201007387 */ /* 0x000fe20000100a00 */
[----:B------:R-:W-:Y:S01]  /*53770*/  BAR.SYNC.DEFER_BLOCKING 0x0 ;  /* 0x0000000000007b1d */ /* 0x000fe20000010000 */
[----:B------:R-:W-:-:S05]  /*53780*/  PRMT R17, R213, 0x4210, R29 ;  /* 0x00004210d5117816 */ /* 0x000fca000000001d */
[----:B------:R-:W4:Y:S04]  /*53790*/  LDL.LU R73, [R1+0x738] ;  /* 0x0007380001497983 */ /* 0x000f280000300800 */
[----:B------:R-:W4:Y:S04]  /*537a0*/  LDL.LU R215, [R1+0x734] ;  /* 0x0007340001d77983 */ /* 0x000f280000300800 */
[----:B-1----:R0:W-:Y:S04]  /*537b0*/  STL.64 [R1+0x40], R20 ;  /* 0x0000401401007387 */ /* 0x0021e80000100a00 */
[----:B------:R1:W-:Y:S04]  /*537c0*/  STL.64 [R1+0x48], R22 ;  /* 0x0000481601007387 */ /* 0x0003e80000100a00 */
[----:B------:R-:W4:Y:S01]  /*537d0*/  LDL.LU R213, [R1+0x6e0] ;  /* 0x0006e00001d57983 */ /* 0x000f220000300800 */
[----:B0-----:R-:W-:-:S02]  /*537e0*/  PRMT R21, R26, 0x5210, R29 ;  /* 0x000052101a157816 */ /* 0x001fc4000000001d */
[----:B-1----:R-:W-:Y:S02]  /*537f0*/  PRMT R23, R24, 0x5210, R31 ;  /* 0x0000521018177816 */ /* 0x002fe4000000001f */
[----:B------:R-:W-:Y:S02]  /*53800*/  PRMT R22, R25, 0x5210, R30 ;  /* 0x0000521019167816 */ /* 0x000fe4000000001e */
[----:B------:R-:W-:Y:S02]  /*53810*/  LOP3.LUT R24, R72, 0xffff, RZ, 0xc0, !PT ;  /* 0x0000ffff48187812 */ /* 0x000fe400078ec0ff */
[----:B------:R-:W-:Y:S01]  /*53820*/  LOP3.LUT R25, R216, 0xffff, RZ, 0xc0, !PT ;  /* 0x0000ffffd8197812 */ /* 0x000fe200078ec0ff */
[----:B------:R-:W4:Y:S01]  /*53830*/  LDL.LU R72, [R1+0x6dc] ;  /* 0x0006dc0001487983 */ /* 0x000f220000300800 */
[----:B------:R-:W-:-:S03]  /*53840*/  PRMT R20, R27, 0x5210, R28 ;  /* 0x000052101b147816 */ /* 0x000fc6000000001c */
[----:B------:R-:W4:Y:S01]  /*53850*/  LDL.LU R216, [R1+0x5e0] ;  /* 0x0005e00001d87983 */ /* 0x000f220000300800 */
[----:B------:R-:W-:-:S03]  /*53860*/  LOP3.LUT R26, R212, 0xffff, RZ, 0xc0, !PT ;  /* 0x0000ffffd41a7812 */ /* 0x000fc600078ec0ff */
[----:B------:R0:W-:Y:S01]  /*53870*/  STSM.16.M88.4 [R7], R16 ;  /* 0x0000001007007844 */ /* 0x0001e20000000200 */
[----:B------:R-:W-:-:S03]  /*53880*/  LOP3.LUT R27, R71, 0xffff, RZ, 0xc0, !PT ;  /* 0x0000ffff471b7812 */ /* 0x000fc600078ec0ff */
[----:B------:R-:W4:Y:S04]  /*53890*/  LDL.LU R212, [R1+0x5dc] ;  /* 0x0005dc0001d47983 */ /* 0x000f280000300800 */
[----:B------:R-:W4:Y:S01]  /*538a0*/  LDL.LU R71, [R1+0x5d4] ;  /* 0x0005d40001477983 */ /* 0x000f220000300800 */
[----:B------:R-:W-:Y:S01]  /*538b0*/  BAR.SYNC.DEFER_BLOCKING 0x0 ;  /* 0x0000000000007b1d */ /* 0x000fe20000010000 */
[----:B0-----:R-:W-:-:S05]  /*538c0*/  PRMT R16, R70, 0x4210, R24 ;  /* 0x0000421046107816 */ /* 0x001fca0000000018 */
[----:B------:R-:W4:Y:S04]  /*538d0*/  LDL.LU R70, [R1+0x5d0] ;  /* 0x0005d00001467983 */ /* 0x000f280000300800 */
[----:B------:R-:W0:Y:S01]  /*538e0*/  LDS.128 R28, [R6] ;  /* 0x00000000061c7984 */ /* 0x000e220000000c00 */
[----:B------:R-:W-:Y:S06]  /*538f0*/  BAR.SYNC.DEFER_BLOCKING 0x0 ;  /* 0x0000000000007b1d */ /* 0x000fec0000010000 */
[----:B------:R-:W-:Y:S02]  /*53900*/  STSM.16.M88.4 [R7], R20 ;  /* 0x0000001407007844 */ /* 0x000fe40000000200 */
[----:B------:R-:W-:Y:S06]  /*53910*/  BAR.SYNC.DEFER_BLOCKING 0x0 ;  /* 0x0000000000007b1d */ /* 0x000fec0000010000 */
[----:B------:R-:W1:Y:S04]  /*53920*/  LDS.128 R20, [R6] ;  /* 0x0000000006147984 */ /* 0x000e680000000c00 */
[----:B0-----:R-:W-:Y:S04]  /*53930*/  STL.64 [R1+0x30], R28 ;  /* 0x0000301c01007387 */ /* 0x001fe80000100a00 */
[----:B------:R-:W-:Y:S01]  /*53940*/  STL.64 [R1+0x38], R30 ;  /* 0x0000381e01007387 */ /* 0x000fe20000100a00 */
[----:B------:R-:W-:Y:S01]  /*53950*/  BAR.SYNC.DEFER_BLOCKING 0x0 ;  /* 0x0000000000007b1d */ /* 0x000fe20000010000 */
[----:B--2---:R-:W-:-:S02]  /*53960*/  PRMT R17, R75, 0x4210, R25 ;  /* 0x000042104b117816 */ /* 0x004fc40000000019 */
[----:B---3--:R-:W-:-:S03]  /*53970*/  PRMT R18, R74, 0x4210, R26 ;  /* 0x000042104a127816 */ /* 0x008fc6000000001a */
[----:B------:R-:W2:Y:S01]  /*53980*/  LDL.LU R74, [R1+0x748] ;  /* 0x00074800014a7983 */ /* 0x000ea20000300800 */
[----:B------:R-:W-:-:S03]  /*53990*/  PRMT R19, R214, 0x4210, R27 ;  /* 0x00004210d6137816 */ /* 0x000fc6000000001b */
[----:B------:R-:W3:Y:S04]  /*539a0*/  LDL.LU R214, [R1+0x744] ;  /* 0x0007440001d67983 */ /* 0x000ee80000300800 */
[----:B------:R-:W-:Y:S01]  /*539b0*/  STSM.16.M88.4 [R7], R16 ;  /* 0x0000001007007844 */ /* 0x000fe20000000200 */
[----:B------:R-:W-:Y:S06]  /*539c0*/  BAR.SYNC.DEFER_BLOCKING 0x0 ;  /* 0x0000000000007b1d */ /* 0x000fec0000010000 */
[----:B------:R-:W0:Y:S04]  /*539d0*/  LDS.128 R28, [R6] ;  /* 0x00000000061c7984 */ /* 0x000e280000000c00 */
[----:B-1----:R1:W-:Y:S04]  /*539e0*/  STL.64 [R1+0x20], R20 ;  /* 0x0000201401007387 */ /* 0x0023e80000100a00 */
[----:B------:R4:W-:Y:S04]  /*539f0*/  STL.64 [R1+0x28], R22 ;  /* 0x0000281601007387 */ /* 0x0009e80000100a00 */
[----:B------:R-:W3:Y:S01]  /*53a00*/  LDL.LU R75, [R1+0x6e8] ;  /* 0x0006e800014b7983 */ /* 0x000ee20000300800 */
[----:B-1----:R-:W-:-:S02]  /*53a10*/  PRMT R20, R46, 0x5210, R24 ;  /* 0x000052102e147816 */ /* 0x002fc40000000018 */
[----:B------:R-:W-:Y:S02]  /*53a20*/  PRMT R21, R48, 0x5210, R25 ;  /* 0x0000521030157816 */ /* 0x000fe40000000019 */
[----:B----4-:R-:W-:Y:S02]  /*53a30*/  LOP3.LUT R24, R73, 0xffff, RZ, 0xc0, !PT ;  /* 0x0000ffff49187812 */ /* 0x010fe400078ec0ff */
[----:B------:R-:W-:Y:S01]  /*53a40*/  LOP3.LUT R25, R215, 0xffff, RZ, 0xc0, !PT ;  /* 0x0000ffffd7197812 */ /* 0x000fe200078ec0ff */
[----:B------:R-:W4:Y:S01]  /*53a50*/  LDL.LU R73, [R1+0x6e4] ;  /* 0x0006e40001497983 */ /* 0x000f220000300800 */
[----:B------:R-:W-:Y:S02]  /*53a60*/  PRMT R22, R43, 0x5210, R26 ;  /* 0x000052102b167816 */ /* 0x000fe4000000001a */
[----:B------:R-:W-:Y:S01]  /*53a70*/  PRMT R23, R36, 0x5210, R27 ;  /* 0x0000521024177816 */ /* 0x000fe2000000001b */
[----:B------:R-:W4:Y:S01]  /*53a80*/  LDL.LU R215, [R1+0x5f0] ;  /* 0x0005f00001d77983 */ /* 0x000f220000300800 */
[----:B------:R-:W-:-:S02]  /*53a90*/  LOP3.LUT R26, R213, 0xffff, RZ, 0xc0, !PT ;  /* 0x0000ffffd51a7812 */ /* 0x000fc400078ec0ff */
[----:B------:R-:W-:Y:S01]  /*53aa0*/  LOP3.LUT R27, R72, 0xffff, RZ, 0xc0, !PT ;  /* 0x0000ffff481b7812 */ /* 0x000fe200078ec0ff */
[----:B------:R-:W4:Y:S01]  /*53ab0*/  LDL.LU R213, [R1+0x5ec] ;  /* 0x0005ec0001d57983 */ /* 0x000f220000300800 */
[----:B------:R-:W-:-:S03]  /*53ac0*/  PRMT R16, R216, 0x4210, R24 ;  /* 0x00004210d8107816 */ /* 0x000fc60000000018 */
[----:B------:R-:W4:Y:S01]  /*53ad0*/  LDL.LU R72, [R1+0x5e8] ;  /* 0x0005e80001487983 */ /* 0x000f220000300800 */
[----:B------:R-:W-:-:S03]  /*53ae0*/  PRMT R18, R71, 0x4210, R26 ;  /* 0x0000421047127816 */ /* 0x000fc6000000001a */
[----:B------:R-:W4:Y:S04]  /*53af0*/  LDL.LU R216, [R1+0x5b8] ;  /* 0x0005b80001d87983 */ /* 0x000f280000300800 */
[----:B0-----:R-:W-:Y:S01]  /*53b00*/  STL.64 [R1+0xa0], R28 ;  /* 0x0000a01c01007387 */ /* 0x001fe20000100a00 */
[----:B------:R-:W-:-:S03]  /*53b10*/  PRMT R19, R70, 0x4210, R27 ;  /* 0x0000421046137816 */ /* 0x000fc6000000001b */
[----:B------:R-:W-:Y:S04]  /*53b20*/  STL.64 [R1+0xa8], R30 ;  /* 0x0000a81e01007387 */ /* 0x000fe80000100a00 */
[----:B------:R-:W4:Y:S04]  /*53b30*/  LDL.LU R71, [R1+0x750] ;  /* 0x0007500001477983 */ /* 0x000f280000300800 */
[----:B------:R-:W4:Y:S01]  /*53b40*/  LDL.LU R70, [R1+0x74c] ;  /* 0x00074c0001467983 */ /* 0x000f220000300800 */
[----:B------:R-:W-:Y:S06]  /*53b50*/  BAR.SYNC.DEFER_BLOCKING 0x0 ;  /* 0x0000000000007b1d */ /* 0x000fec0000010000 */
[----:B------:R-:W-:Y:S02]  /*53b60*/  STSM.16.M88.4 [R7], R20 ;  /* 0x0000001407007844 */ /* 0x000fe40000000200 */
[----:B------:R-:W-:Y:S01]  /*53b70*/  BAR.SYNC.DEFER_BLOCKING 0x0 ;  /* 0x0000000000007b1d */ /* 0x000fe20000010000 */
[----:B------:R-:W-:-:S05]  /*53b80*/  PRMT R17, R212, 0x4210, R25 ;  /* 0x00004210d4117816 */ /* 0x000fca0000000019 */
[----:B------:R-:W0:Y:S02]  /*53b90*/  LDS.128 R20, [R6] ;  /* 0x0000000006147984 */ /* 0x000e240000000c00 */
[----:B------:R-:W-:Y:S06]  /*53ba0*/  BAR.SYNC.DEFER_BLOCKING 0x0 ;  /* 0x0000000000007b1d */ /* 0x000fec0000010000 */
[----:B------:R-:W-:Y:S02]  /*53bb0*/  STSM.16.M88.4 [R7], R16 ;  /* 0x0000001007007844 */ /* 0x000fe40000000200 */
[----:B------:R-:W-:Y:S06]  /*53bc0*/  BAR.SYNC.DEFER_BLOCKING 0x0 ;  /* 0x0000000000007b1d */ /* 0x000fec0000010000 */
[----:B------:R-:W1:Y:S04]  /*53bd0*/  LDS.128 R28, [R6] ;  /* 0x00000000061c7984 */ /* 0x000e680000000c00 */
[----:B0-----:R0:W-:Y:S04]  /*53be0*/  STL.64 [R1+0x90], R20 ;  /* 0x0000901401007387 */ /* 0x0011e80000100a00 */
[----:B------:R1:W-:Y:S04]  /*53bf0*/  STL.64 [R1+0x98], R22 ;  /* 0x0000981601007387 */ /* 0x0003e80000100a00 */
[----:B------:R-:W4:Y:S01]  /*53c00*/  LDL.LU R212, [R1+0x6f0] ;  /* 0x0006f00001d47983 */ /* 0x000f220000300800 */
[----:B0-----:R-:W-:-:S02]  /*53c10*/  PRMT R20, R56, 0x5210, R24 ;  /* 0x0000521038147816 */ /* 0x001fc40000000018 */
[----:B------:R-:W-:Y:S02]  /*53c20*/  PRMT R21, R50, 0x5210, R25 ;  /* 0x0000521032157816 */ /* 0x000fe40000000019 */
[----:B-1----:R-:W-:Y:S02]  /*53c30*/  PRMT R22, R51, 0x5210, R26 ;  /* 0x0000521033167816 */ /* 0x002fe4000000001a */
[----:B------:R-:W-:Y:S01]  /*53c40*/  PRMT R23, R37, 0x5210, R27 ;  /* 0x0000521025177816 */ /* 0x000fe2000000001b */
[----:B------:R-:W-:Y:S06]  /*53c50*/  BAR.SYNC.DEFER_BLOCKING 0x0 ;  /* 0x0000000000007b1d */ /* 0x000fec0000010000 */
[----:B------:R-:W-:Y:S02]  /*53c60*/  STSM.16.M88.4 [R7], R20 ;  /* 0x0000001407007844 */ /* 0x000fe40000000200 */
[----:B------:R-:W-:Y:S06]  /*53c70*/  BAR.SYNC.DEFER_BLOCKING 0x0 ;  /* 0x0000000000007b1d */ /* 0x000fec0000010000 */
[----:B------:R-:W0:Y:S01]  /*53c80*/  LDS.128 R20, [R6] ;  /* 0x0000000006147984 */ /* 0x000e220000000c00 */
[----:B--2---:R-:W-:-:S03]  /*53c90*/  LOP3.LUT R24, R74, 0xffff, RZ, 0xc0, !PT ;  /* 0x0000ffff4a187812 */ /* 0x004fc600078ec0ff */
[----:B------:R-:W2:Y:S01]  /*53ca0*/  LDL.LU R74, [R1+0x6ec] ;  /* 0x0006ec00014a7983 */ /* 0x000ea20000300800 */
[----:B---3--:R-:W-:-:S03]  /*53cb0*/  LOP3.LUT R25, R214, 0xffff, RZ, 0xc0, !PT ;  /* 0x0000ffffd6197812 */ /* 0x008fc600078ec0ff */
[----:B------:R-:W3:Y:S01]  /*53cc0*/  LDL.LU R214, [R1+0x5fc] ;  /* 0x0005fc0001d67983 */ /* 0x000ee20000300800 */
[----:B------:R-:W-:-:S03]  /*53cd0*/  LOP3.LUT R26, R75, 0xffff, RZ, 0xc0, !PT ;  /* 0x0000ffff4b1a7812 */ /* 0x000fc600078ec0ff */
[----:B------:R-:W3:Y:S01]  /*53ce0*/  LDL.LU R75, [R1+0x5f8] ;  /* 0x0005f800014b7983 */ /* 0x000ee20000300800 */
[----:B----4-:R-:W-:-:S03]  /*53cf0*/  LOP3.LUT R27, R73, 0xffff, RZ, 0xc0, !PT ;  /* 0x0000ffff491b7812 */ /* 0x010fc600078ec0ff */
[----:B------:R-:W4:Y:S01]  /*53d00*/  LDL.LU R73, [R1+0x5f4] ;  /* 0x0005f40001497983 */ /* 0x000f220000300800 */
[----:B------:R-:W-:-:S03]  /*53d10*/  PRMT R16, R215, 0x4210, R24 ;  /* 0x00004210d7107816 */ /* 0x000fc60000000018 */
[----:B------:R-:W4:Y:S04]  /*53d20*/  LDL.LU R215, [R1+0x5c4] ;  /* 0x0005c40001d77983 */ /* 0x000f280000300800 */
[----:B------:R-:W-:Y:S01]  /*53d30*/  STL.64 [R1+0x80], R28 ;  /* 0x0000801c01007387 */ /* 0x000fe20000100a00 */
[----:B------:R-:W-:-:S03]  /*53d40*/  PRMT R18, R72, 0x4210, R26 ;  /* 0x0000421048127816 */ /* 0x000fc6000000001a */
[----:B------:R-:W-:Y:S01]  /*53d50*/  STL.64 [R1+0x88], R30 ;  /* 0x0000881e01007387 */ /* 0x000fe20000100a00 */
[----:B------:R-:W-:-:S03]  /*53d60*/  PRMT R19, R216, 0x4210, R27 ;  /* 0x00004210d8137816 */ /* 0x000fc6000000001b */
[----:B------:R-:W4:Y:S01]  /*53d70*/  LDL.LU R72, [R1+0x758] ;  /* 0x0007580001487983 */ /* 0x000f220000300800 */
[----:B------:R-:W-:-:S03]  /*53d80*/  PRMT R17, R213, 0x4210, R25 ;  /* 0x00004210d5117816 */ /* 0x000fc60000000019 */
[----:B------:R-:W4:Y:S04]  /*53d90*/  LDL.LU R216, [R1+0x754] ;  /* 0x0007540001d87983 */ /* 0x000f280000300800 */
[----:B0-----:R0:W-:Y:S04]  /*53da0*/  STL.64 [R1+0x70], R20 ;  /* 0x0000701401007387 */ /* 0x0011e80000100a00 */
[----:B------:R1:W-:Y:S04]  /*53db0*/  STL.64 [R1+0x78], R22 ;  /* 0x0000781601007387 */ /* 0x0003e80000100a00 */
[----:B------:R-:W4:Y:S01]  /*53dc0*/  LDL.LU R213, [R1+0x6f8] ;  /* 0x0006f80001d57983 */ /* 0x000f220000300800 */
[----:B0-----:R-:W-:Y:S01]  /*53dd0*/  PRMT R20, R64, 0x5210, R24 ;  /* 0x0000521040147816 */ /* 0x001fe20000000018 */
[----:B------:R-:W-:Y:S01]  /*53de0*/  BAR.SYNC.DEFER_BLOCKING 0x0 ;  /* 0x0000000000007b1d */ /* 0x000fe20000010000 */
[----:B------:R-:W-:-:S02]  /*53df0*/  PRMT R21, R58, 0x5210, R25 ;  /* 0x000052103a157816 */ /* 0x000fc40000000019 */
[----:B------:R-:W-:Y:S02]  /*53e00*/  LOP3.LUT R24, R71, 0xffff, RZ, 0xc0, !PT ;  /* 0x0000ffff47187812 */ /* 0x000fe400078ec0ff */
[----:B------:R-:W-:Y:S01]  /*53e10*/  LOP3.LUT R25, R70, 0xffff, RZ, 0xc0, !PT ;  /* 0x0000ffff46197812 */ /* 0x000fe200078ec0ff */
[----:B------:R-:W4:Y:S04]  /*53e20*/  LDL.LU R71, [R1+0x6f4] ;  /* 0x0006f40001477983 */ /* 0x000f280000300800 */
[----:B------:R-:W4:Y:S04]  /*53e30*/  LDL.LU R70, [R1+0x60c] ;  /* 0x00060c0001467983 */ /* 0x000f280000300800 */
[----:B------:R3:W-:Y:S01]  /*53e40*/  STSM.16.M88.4 [R7], R16 ;  /* 0x0000001007007844 */ /* 0x0007e20000000200 */
[----:B------:R-:W-:Y:S01]  /*53e50*/  BAR.SYNC.DEFER_BLOCKING 0x0 ;  /* 0x0000000000007b1d */ /* 0x000fe20000010000 */
[----:B-1----:R-:W-:-:S02]  /*53e60*/  PRMT R22, R60, 0x5210, R26 ;  /* 0x000052103c167816 */ /* 0x002fc4000000001a */
[----:B------:R-:W-:-:S03]  /*53e70*/  PRMT R23, R54, 0x5210, R27 ;  /* 0x0000521036177816 */ /* 0x000fc6000000001b */
[----:B------:R-:W0:Y:S02]  /*53e80*/  LDS.128 R28, [R6] ;  /* 0x00000000061c7984 */ /* 0x000e240000000c00 */
[----:B------:R-:W-:Y:S06]  /*53e90*/  BAR.SYNC.DEFER_BLOCKING 0x0 ;  /* 0x0000000000007b1d */ /* 0x000fec0000010000 */
[----:B------:R-:W-:Y:S02]  /*53ea0*/  STSM.16.M88.4 [R7], R20 ;  /* 0x0000001407007844 */ /* 0x000fe40000000200 */
[----:B------:R-:W-:Y:S06]  /*53eb0*/  BAR.SYNC.DEFER_BLOCKING 0x0 ;  /* 0x0000000000007b1d */ /* 0x000fec0000010000 */
[----:B------:R-:W1:Y:S01]  /*53ec0*/  LDS.128 R20, [R6] ;  /* 0x0000000006147984 */ /* 0x000e620000000c00 */
[----:B------:R-:W-:-:S03]  /*53ed0*/  LOP3.LUT R26, R212, 0xffff, RZ, 0xc0, !PT ;  /* 0x0000ffffd41a7812 */ /* 0x000fc600078ec0ff */
[----:B------:R-:W4:Y:S01]  /*53ee0*/  LDL.LU R212, [R1+0x608] ;  /* 0x0006080001d47983 */ /* 0x000f220000300800 */
[----:B--2---:R-:W-:-:S03]  /*53ef0*/  LOP3.LUT R27, R74, 0xffff, RZ, 0xc0, !PT ;  /* 0x0000ffff4a1b7812 */ /* 0x004fc600078ec0ff */
[----:B------:R-:W2:Y:S01]  /*53f00*/  LDL.LU R74, [R1+0x604] ;  /* 0x00060400014a7983 */ /* 0x000ea20000300800 */
[----:B---3--:R-:W-:-:S03]  /*53f10*/  PRMT R16, R214, 0x4210, R24 ;  /* 0x00004210d6107816 */ /* 0x008fc60000000018 */
[----:B------:R-:W3:Y:S04]  /*53f20*/  LDL.LU R214, [R1+0x600] ;  /* 0x0006000001d67983 */ /* 0x000ee80000300800 */
[----:B0-----:R-:W-:Y:S04]  /*53f30*/  STL.64 [R1+0x60], R28 ;  /* 0x0000601c01007387 */ /* 0x001fe80000100a00 */
[----:B------:R-:W-:Y:S01]  /*53f40*/  STL.64 [R1+0x68], R30 ;  /* 0x0000681e01007387 */ /* 0x000fe20000100a00 */
[----:B------:R-:W-:Y:S01]  /*53f50*/  BAR.SYNC.DEFER_BLOCKING 0x0 ;  /* 0x0000000000007b1d */ /* 0x000fe20000010000 */
[----:B------:R-:W-:-:S02]  /*53f60*/  PRMT R17, R75, 0x4210, R25 ;  /* 0x000042104b117816 */ /* 0x000fc40000000019 */
[----:B----4-:R-:W-:-:S03]  /*53f70*/  PRMT R18, R73, 0x4210, R26 ;  /* 0x0000421049127816 */ /* 0x010fc6000000001a */
[----:B------:R-:W4:Y:S01]  /*53f80*/  LDL.LU R73, [R1+0x760] ;  /* 0x0007600001497983 */ /* 0x000f220000300800 */
[----:B------:R-:W-:-:S03]  /*53f90*/  PRMT R19, R215, 0x4210, R27 ;  /* 0x00004210d7137816 */ /* 0x000fc6000000001b */
[----:B------:R-:W4:Y:S04]  /*53fa0*/  LDL.LU R215, [R1+0x75c] ;  /* 0x00075c0001d77983 */ /* 0x000f280000300800 */
[----:B-1----:R0:W-:Y:S04]  /*53fb0*/  STL.64 [R1+0x10], R20 ;  /* 0x0000101401007387 */ /* 0x0021e80000100a00 */
[----:B------:R1:W-:Y:S04]  /*53fc0*/  STL.64 [R1+0x18], R22 ;  /* 0x0000181601007387 */ /* 0x0003e80000100a00 */
[----:B------:R-:W4:Y:S01]  /*53fd0*/  LDL.LU R75, [R1+0x700] ;  /* 0x00070000014b7983 */ /* 0x000f220000300800 */
[----:B0-----:R-:W-:-:S02]  /*53fe0*/  PRMT R20, R68, 0x5210, R24 ;  /* 0x0000521044147816 */ /* 0x001fc40000000018 */
[----:B------:R-:W-:Y:S02]  /*53ff0*/  PRMT R21, R66, 0x5210, R25 ;  /* 0x0000521042157816 */ /* 0x000fe40000000019 */
[----:B------:R-:W-:Y:S02]  /*54000*/  LOP3.LUT R24, R72, 0xffff, RZ, 0xc0, !PT ;  /* 0x0000ffff48187812 */ /* 0x000fe400078ec0ff */
[----:B-1----:R-:W-:Y:S01]  /*54010*/  PRMT R22, R62, 0x5210, R26 ;  /* 0x000052103e167816 */ /* 0x002fe2000000001a */
[----:B------:R-:W4:Y:S01]  /*54020*/  LDL.LU R72, [R1+0x6fc] ;  /* 0x0006fc0001487983 */ /* 0x000f220000300800 */
[----:B------:R-:W-:Y:S02]  /*54030*/  LOP3.LUT R25, R216, 0xffff, RZ, 0xc0, !PT ;  /* 0x0000ffffd8197812 */ /* 0x000fe400078ec0ff */
[----:B------:R-:W-:Y:S01]  /*54040*/  PRMT R23, R38, 0x5210, R27 ;  /* 0x0000521026177816 */ /* 0x000fe2000000001b */
[----:B------:R-:W4:Y:S01]  /*54050*/  LDL.LU R216, [R1+0x61c] ;  /* 0x00061c0001d87983 */ /* 0x000f220000300800 */
[----:B------:R-:W-:-:S03]  /*54060*/  LOP3.LUT R26, R213, 0xffff, RZ, 0xc0, !PT ;  /* 0x0000ffffd51a7812 */ /* 0x000fc600078ec0ff */
[----:B------:R0:W-:Y:S04]  /*54070*/  STSM.16.M88.4 [R7], R16 ;  /* 0x0000001007007844 */ /* 0x0001e80000000200 */
[----:B------:R-:W4:Y:S01]  /*54080*/  LDL.LU R213, [R1+0x618] ;  /* 0x0006180001d57983 */ /* 0x000f220000300800 */
[----:B------:R-:W-:Y:S01]  /*54090*/  LOP3.LUT R27, R71, 0xffff, RZ, 0xc0, !PT ;  /* 0x0000ffff471b7812 */ /* 0x000fe200078ec0ff */
[----:B------:R-:W-:Y:S01]  /*540a0*/  BAR.SYNC.DEFER_BLOCKING 0x0 ;  /* 0x0000000000007b1d */ /* 0x000fe20000010000 */
[----:B0-----:R-:W-:-:S05]  /*540b0*/  PRMT R16, R70, 0x4210, R24 ;  /* 0x0000421046107816 */ /* 0x001fca0000000018 */
[----:B------:R-:W4:Y:S04]  /*540c0*/  LDL.LU R71, [R1+0x614] ;  /* 0x0006140001477983 */ /* 0x000f280000300800 */
[----:B------:R-:W4:Y:S04]  /*540d0*/  LDL.LU R70, [R1+0x610] ;  /* 0x0006100001467983 */ /* 0x000f280000300800 */
[----:B------:R-:W0:Y:S01]  /*540e0*/  LDS.128 R28, [R6] ;  /* 0x00000000061c7984 */ /* 0x000e220000000c00 */
[----:B------:R-:W-:Y:S06]  /*540f0*/  BAR.SYNC.DEFER_BLOCKING 0x0 ;  /* 0x0000000000007b1d */ /* 0x000fec0000010000 */
[----:B------:R1:W-:Y:S04]  /*54100*/  STSM.16.M88.4 [R7], R20 ;  /* 0x0000001407007844 */ /* 0x0003e80000000200 */
[----:B0-----:R-:W-:Y:S04]  /*54110*/  STL.64 [R1], R28 ;  /* 0x0000001c01007387 */ /* 0x001fe80000100a00 */
[----:B------:R-:W-:Y:S01]  /*54120*/  STL.64 [R1+0x8], R30 ;  /* 0x0000081e01007387 */ /* 0x000fe20000100a00 */
[----:B------:R-:W-:Y:S01]  /*54130*/  BAR.SYNC.DEFER_BLOCKING 0x0 ;  /* 0x0000000000007b1d */ /* 0x000fe20000010000 */
[----:B-1----:R-:W-:-:S05]  /*54140*/  PRMT R20, R246, 0x5210, R24 ;  /* 0x00005210f6147816 */ /* 0x002fca0000000018 */
[----:B------:R-:W0:Y:S01]  /*54150*/  LDS.128 R28, [R6] ;  /* 0x00000000061c7984 */ /* 0x000e220000000c00 */
[----:B------:R-:W-:Y:S02]  /*54160*/  PRMT R21, R248, 0x5210, R25 ;  /* 0x00005210f8157816 */ /* 0x000fe40000000019 */
[----:B------:R-:W-:Y:S01]  /*54170*/  PRMT R23, R39, 0x5210, R27 ;  /* 0x0000521027177816 */ /* 0x000fe2000000001b */
[----:B------:R-:W-:Y:S01]  /*54180*/  BAR.SYNC.DEFER_BLOCKING 0x0 ;  /* 0x0000000000007b1d */ /* 0x000fe20000010000 */
[--C-:B------:R-:W-:Y:S02]  /*54190*/  PRMT R22, R249, 0x5210, R26.reuse ;  /* 0x00005210f9167816 */ /* 0x100fe4000000001a */
[----:B------:R-:W-:Y:S02]  /*541a0*/  PRMT R17, R212, 0x4210, R25 ;  /* 0x00004210d4117816 */ /* 0x000fe40000000019 */
[----:B--2---:R-:W-:Y:S02]  /*541b0*/  PRMT R18, R74, 0x4210, R26 ;  /* 0x000042104a127816 */ /* 0x004fe4000000001a */
[----:B------:R-:W2:Y:S01]  /*541c0*/  LDL.LU R74, [R1+0x768] ;  /* 0x00076800014a7983 */ /* 0x000ea20000300800 */
[----:B---3--:R-:W-:-:S03]  /*541d0*/  PRMT R19, R214, 0x4210, R27 ;  /* 0x00004210d6137816 */ /* 0x008fc6000000001b */
[----:B------:R-:W3:Y:S04]  /*541e0*/  LDL.LU R76, [R1+0x764] ;  /* 0x00076400014c7983 */ /* 0x000ee80000300800 */
[----:B------:R-:W3:Y:S04]  /*541f0*/  LDL.LU R214, [R1+0x708] ;  /* 0x0007080001d67983 */ /* 0x000ee80000300800 */
[----:B------:R1:W-:Y:S01]  /*54200*/  STSM.16.M88.4 [R7], R16 ;  /* 0x0000001007007844 */ /* 0x0003e20000000200 */
[----:B------:R-:W-:Y:S06]  /*54210*/  BAR.SYNC.DEFER_BLOCKING 0x0 ;  /* 0x0000000000007b1d */ /* 0x000fec0000010000 */
[----:B------:R-:W0:Y:S02]  /*54220*/  LDS.128 R32, [R6] ;  /* 0x0000000006207984 */ /* 0x000e240000000c00 */
[----:B------:R-:W-:Y:S01]  /*54230*/  BAR.SYNC.DEFER_BLOCKING 0x0 ;  /* 0x0000000000007b1d */ /* 0x000fe20000010000 */
[----:B----4-:R-:W-:-:S05]  /*54240*/  LOP3.LUT R24, R73, 0xffff, RZ, 0xc0, !PT ;  /* 0x0000ffff49187812 */ /* 0x010fca00078ec0ff */
[----:B------:R-:W4:Y:S01]  /*54250*/  LDL.LU R73, [R1+0x704] ;  /* 0x0007040001497983 */ /* 0x000f220000300800 */
[----:B------:R-:W-:-:S03]  /*54260*/  LOP3.LUT R25, R215, 0xffff, RZ, 0xc0, !PT ;  /* 0x0000ffffd7197812 */ /* 0x000fc600078ec0ff */
[----:B------:R-:W4:Y:S04]  /*54270*/  LDL.LU R215, [R1+0x628] ;  /* 0x0006280001d77983 */ /* 0x000f280000300800 */
[----:B------:R-:W4:Y:S01]  /*54280*/  LDL.LU R212, [R1+0x624] ;  /* 0x0006240001d47983 */ /* 0x000f220000300800 */
[----:B------:R-:W-:Y:S02]  /*54290*/  LOP3.LUT R26, R75, 0xffff, RZ, 0xc0, !PT ;  /* 0x0000ffff4b1a7812 */ /* 0x000fe400078ec0ff */
[----:B------:R-:W-:Y:S02]  /*542a0*/  LOP3.LUT R27, R72, 0xffff, RZ, 0xc0, !PT ;  /* 0x0000ffff481b7812 */ /* 0x000fe400078ec0ff */
[----:B------:R-:W4:Y:S01]  /*542b0*/  LDL.LU R72, [R1+0x620] ;  /* 0x0006200001487983 */ /* 0x000f220000300800 */
[----:B-1----:R-:W-:-:S03]  /*542c0*/  PRMT R16, R216, 0x4210, R24 ;  /* 0x00004210d8107816 */ /* 0x002fc60000000018 */
[----:B------:R-:W4:Y:S04]  /*542d0*/  LDL.LU R216, [R1+0x5d8] ;  /* 0x0005d80001d87983 */ /* 0x000f280000300800 */
[----:B------:R-:W4:Y:S01]  /*542e0*/  LDL.LU R75, [R1+0x770] ;  /* 0x00077000014b7983 */ /* 0x000f220000300800 */
[----:B------:R-:W-:-:S03]  /*542f0*/  PRMT R17, R213, 0x4210, R25 ;  /* 0x00004210d5117816 */ /* 0x000fc60000000019 */
[----:B------:R-:W4:Y:S01]  /*54300*/  LDL.LU R213, [R1+0x76c] ;  /* 0x00076c0001d57983 */ /* 0x000f220000300800 */
[----:B------:R-:W-:Y:S02]  /*54310*/  PRMT R18, R71, 0x4210, R26 ;  /* 0x0000421047127816 */ /* 0x000fe4000000001a */
[----:B------:R-:W-:Y:S02]  /*54320*/  PRMT R19, R70, 0x4210, R27 ;  /* 0x0000421046137816 */ /* 0x000fe4000000001b */
[----:B------:R-:W4:Y:S04]  /*54330*/  LDL.LU R70, [R1+0x720] ;  /* 0x0007200001467983 */ /* 0x000f280000300800 */
[----:B------:R-:W4:Y:S04]  /*54340*/  LDL.LU R71, [R1+0x71c] ;  /* 0x00071c0001477983 */ /* 0x000f280000300800 */
[----:B------:R-:W-:Y:S01]  /*54350*/  STSM.16.M88.4 [R7], R20 ;  /* 0x0000001407007844 */ /* 0x000fe20000000200 */
[----:B------:R-:W-:Y:S06]  /*54360*/  BAR.SYNC.DEFER_BLOCKING 0x0 ;  /* 0x0000000000007b1d */ /* 0x000fec0000010000 */
[----:B------:R-:W1:Y:S02]  /*54370*/  LDS.128 R36, [R6] ;  /* 0x0000000006247984 */ /* 0x000e640000000c00 */
[----:B------:R-:W-:Y:S06]  /*54380*/  BAR.SYNC.DEFER_BLOCKING 0x0 ;  /* 0x0000000000007b1d */ /* 0x000fec0000010000 */
[----:B------:R0:W-:Y:S02]  /*54390*/  STSM.16.M88.4 [R7], R16 ;  /* 0x0000001007007844 */ /* 0x0001e40000000200 */
[----:B------:R-:W-:Y:S01]  /*543a0*/  BAR.SYNC.DEFER_BLOCKING 0x0 ;  /* 0x0000000000007b1d */ /* 0x000fe20000010000 */
[----:B0-----:R-:W-:-:S02]  /*543b0*/  PRMT R16, R228, 0x5210, R24 ;  /* 0x00005210e4107816 */ /* 0x001fc40000000018 */
[----:B------:R-:W-:Y:S02]  /*543c0*/  PRMT R18, R230, 0x5210, R26 ;  /* 0x00005210e6127816 */ /* 0x000fe4000000001a */
[----:B------:R-:W-:Y:S02]  /*543d0*/  PRMT R19, R40, 0x5210, R27 ;  /* 0x0000521028137816 */ /* 0x000fe4000000001b */
[----:B------:R-:W-:Y:S01]  /*543e0*/  PRMT R17, R244, 0x5210, R25 ;  /* 0x00005210f4117816 */ /* 0x000fe20000000019 */
[----:B------:R-:W0:Y:S01]  /*543f0*/  LDS.128 R52, [R6] ;  /* 0x0000000006347984 */ /* 0x000e220000000c00 */
[----:B------:R-:W-:Y:S01]  /*54400*/  BAR.SYNC.DEFER_BLOCKING 0x0 ;  /* 0x0000000000007b1d */ /* 0x000fe20000010000 */
[----:B--2---:R-:W-:-:S05]  /*54410*/  LOP3.LUT R24, R74, 0xffff, RZ, 0xc0, !PT ;  /* 0x0000ffff4a187812 */ /* 0x004fca00078ec0ff */
[----:B------:R-:W2:Y:S01]  /*54420*/  LDL.LU R74, [R1+0x638] ;  /* 0x00063800014a7983 */ /* 0x000ea20000300800 */
[----:B---3--:R-:W-:-:S03]  /*54430*/  LOP3.LUT R26, R214, 0xffff, RZ, 0xc0, !PT ;  /* 0x0000ffffd61a7812 */ /* 0x008fc600078ec0ff */
[----:B------:R-:W3:Y:S01]  /*54440*/  LDL.LU R214, [R1+0x634] ;  /* 0x0006340001d67983 */ /* 0x000ee20000300800 */
[----:B----4-:R-:W-:-:S03]  /*54450*/  LOP3.LUT R27, R73, 0xffff, RZ, 0xc0, !PT ;  /* 0x0000ffff491b7812 */ /* 0x010fc600078ec0ff */
[----:B------:R-:W4:Y:S01]  /*54460*/  LDL.LU R73, [R1+0x630] ;  /* 0x0006300001497983 */ /* 0x000f220000300800 */
[----:B------:R-:W-:-:S03]  /*54470*/  PRMT R20, R215, 0x4210, R24 ;  /* 0x00004210d7147816 */ /* 0x000fc60000000018 */
[----:B------:R-:W4:Y:S01]  /*54480*/  LDL.LU R215, [R1+0x5e4] ;  /* 0x0005e40001d77983 */ /* 0x000f220000300800 */
[----:B------:R-:W-:-:S03]  /*54490*/  PRMT R22, R72, 0x4210, R26 ;  /* 0x0000421048167816 */ /* 0x000fc6000000001a */
[----:B------:R-:W4:Y:S01]  /*544a0*/  LDL.LU R72, [R1+0x778] ;  /* 0x0007780001487983 */ /* 0x000f220000300800 */
[----:B------:R-:W-:-:S03]  /*544b0*/  PRMT R23, R216, 0x4210, R27 ;  /* 0x00004210d8177816 */ /* 0x000fc6000000001b */
[----:B------:R-:W4:Y:S01]  /*544c0*/  LDL.LU R216, [R1+0x774] ;  /* 0x0007740001d87983 */ /* 0x000f220000300800 */
        /* <DEDUP_REMOVED lines=8> */
[----:B------:R-:W-:Y:S01]  /*54550*/  LOP3.LUT R41, R213, 0xffff, RZ, 0xc0, !PT ;  /* 0x0000ffffd5297812 */ /* 0x000fe200078ec0ff */
[----:B------:R-:W4:Y:S04]  /*54560*/  LDL.LU R212, [R1+0x64c] ;  /* 0x00064c0001d47983 */ /* 0x000f280000300800 */
[----:B------:R-:W4:Y:S04]  /*54570*/  LDL.LU R75, [R1+0x648] ;  /* 0x00064800014b7983 */ /* 0x000f280000300800 */
[----:B------:R-:W4:Y:S04]  /*54580*/  LDL.LU R213, [R1+0x640] ;  /* 0x0006400001d57983 */ /* 0x000f280000300800 */
[----:B------:R-:W-:Y:S01]  /*54590*/  STSM.16.M88.4 [R7], R16 ;  /* 0x0000001007007844 */ /* 0x000fe20000000200 */
[----:B------:R-:W-:Y:S06]  /*545a0*/  BAR.SYNC.DEFER_BLOCKING 0x0 ;  /* 0x0000000000007b1d */ /* 0x000fec0000010000 */
[----:B------:R-:W0:Y:S02]  /*545b0*/  LDS.128 R56, [R6] ;  /* 0x0000000006387984 */ /* 0x000e240000000c00 */
[----:B------:R-:W-:Y:S06]  /*545c0*/  BAR.SYNC.DEFER_BLOCKING 0x0 ;  /* 0x0000000000007b1d */ /* 0x000fec0000010000 */
[----:B------:R1:W-:Y:S02]  /*545d0*/  STSM.16.M88.4 [R7], R20 ;  /* 0x0000001407007844 */ /* 0x0003e40000000200 */
[----:B------:R-:W-:Y:S01]  /*545e0*/  BAR.SYNC.DEFER_BLOCKING 0x0 ;  /* 0x0000000000007b1d */ /* 0x000fe20000010000 */
[----:B-1----:R-:W-:-:S02]  /*545f0*/  PRMT R20, R219, 0x5210, R24 ;  /* 0x00005210db147816 */ /* 0x002fc40000000018 */
[----:B------:R-:W-:Y:S02]  /*54600*/  PRMT R21, R218, 0x5210, R25 ;  /* 0x00005210da157816 */ /* 0x000fe40000000019 */
[----:B------:R-:W-:Y:S02]  /*54610*/  PRMT R22, R226, 0x5210, R26 ;  /* 0x00005210e2167816 */ /* 0x000fe4000000001a */
[----:B------:R-:W-:Y:S01]  /*54620*/  PRMT R23, R224, 0x5210, R27 ;  /* 0x00005210e0177816 */ /* 0x000fe2000000001b */
[----:B------:R-:W1:Y:S01]  /*54630*/  LDS.128 R60, [R6] ;  /* 0x00000000063c7984 */ /* 0x000e620000000c00 */
[----:B------:R-:W-:Y:S01]  /*54640*/  BAR.SYNC.DEFER_BLOCKING 0x0 ;  /* 0x0000000000007b1d */ /* 0x000fe20000010000 */
[----:B--2---:R-:W-:-:S05]  /*54650*/  PRMT R24, R74, 0x4210, R40 ;  /* 0x000042104a187816 */ /* 0x004fca0000000028 */
[----:B------:R-:W2:Y:S01]  /*54660*/  LDL.LU R74, [R1+0x77c] ;  /* 0x00077c00014a7983 */ /* 0x000ea20000300800 */
[----:B---3--:R-:W-:-:S03]  /*54670*/  PRMT R25, R214, 0x4210, R41 ;  /* 0x00004210d6197816 */ /* 0x008fc60000000029 */
[----:B------:R-:W3:Y:S01]  /*54680*/  LDL.LU R214, [R1+0x780] ;  /* 0x0007800001d67983 */ /* 0x000ee20000300800 */
[----:B----4-:R-:W-:-:S03]  /*54690*/  PRMT R26, R73, 0x4210, R42 ;  /* 0x00004210491a7816 */ /* 0x010fc6000000002a */
[----:B------:R-:W4:Y:S01]  /*546a0*/  LDL.LU R73, [R1+0x668] ;  /* 0x0006680001497983 */ /* 0x000f220000300800 */
[----:B------:R-:W-:-:S03]  /*546b0*/  PRMT R27, R215, 0x4210, R43 ;  /* 0x00004210d71b7816 */ /* 0x000fc6000000002b */
[----:B------:R-:W4:Y:S01]  /*546c0*/  LDL.LU R215, [R1+0x740] ;  /* 0x0007400001d77983 */ /* 0x000f220000300800 */
[----:B------:R-:W-:-:S03]  /*546d0*/  LOP3.LUT R48, R72, 0xffff, RZ, 0xc0, !PT ;  /* 0x0000ffff48307812 */ /* 0x000fc600078ec0ff */
[----:B------:R-:W4:Y:S01]  /*546e0*/  LDL.LU R72, [R1+0x73c] ;  /* 0x00073c0001487983 */ /* 0x000f220000300800 */
[----:B------:R-:W-:-:S03]  /*546f0*/  LOP3.LUT R50, R216, 0xffff, RZ, 0xc0, !PT ;  /* 0x0000ffffd8327812 */ /* 0x000fc600078ec0ff */
[----:B------:R-:W4:Y:S01]  /*54700*/  LDL.LU R216, [R1+0x674] ;  /* 0x0006740001d87983 */ /* 0x000f220000300800 */
[----:B------:R-:W-:-:S03]  /*54710*/  LOP3.LUT R51, R70, 0xffff, RZ, 0xc0, !PT ;  /* 0x0000ffff46337812 */ /* 0x000fc600078ec0ff */
[----:B------:R-:W4:Y:S01]  /*54720*/  LDL.LU R70, [R1+0x664] ;  /* 0x0006640001467983 */ /* 0x000f220000300800 */
[----:B------:R-:W-:-:S03]  /*54730*/  LOP3.LUT R64, R71, 0xffff, RZ, 0xc0, !PT ;  /* 0x0000ffff47407812 */ /* 0x000fc600078ec0ff */
[----:B------:R-:W4:Y:S04]  /*54740*/  LDL.LU R71, [R1+0x660] ;  /* 0x0006600001477983 */ /* 0x000f280000300800 */
[----:B------:R-:W-:Y:S01]  /*54750*/  STSM.16.M88.4 [R7], R20 ;  /* 0x0000001407007844 */ /* 0x000fe20000000200 */
[----:B------:R-:W-:Y:S01]  /*54760*/  BAR.SYNC.DEFER_BLOCKING 0x0 ;  /* 0x0000000000007b1d */ /* 0x000fe20000010000 */
[----:B------:R-:W-:Y:S02]  /*54770*/  PRMT R40, R141, 0x5210, R40 ;  /* 0x000052108d287816 */ /* 0x000fe40000000028 */
[----:B------:R-:W-:Y:S02]  /*54780*/  PRMT R41, R143, 0x5210, R41 ;  /* 0x000052108f297816 */ /* 0x000fe40000000029 */
[----:B------:R-:W-:-:S02]  /*54790*/  PRMT R42, R142, 0x5210, R42 ;  /* 0x000052108e2a7816 */ /* 0x000fc4000000002a */
[----:B------:R-:W-:Y:S02]  /*547a0*/  PRMT R43, R44, 0x5210, R43 ;  /* 0x000052102c2b7816 */ /* 0x000fe4000000002b */
[----:B------:R-:W-:Y:S01]  /*547b0*/  LOP3.LUT R231, R231, 0x7fffffff, RZ, 0xc0, !PT ;  /* 0x7fffffffe7e77812 */ /* 0x000fe200078ec0ff */
[----:B------:R-:W-:Y:S01]  /*547c0*/  VIADD R202, R0, 0x3f ;  /* 0x0000003f00ca7836 */ /* 0x000fe20000000000 */
[----:B------:R-:W-:Y:S01]  /*547d0*/  PRMT R45, R212, 0x4210, R50 ;  /* 0x00004210d42d7816 */ /* 0x000fe20000000032 */
[C---:B------:R-:W-:Y:S01]  /*547e0*/  VIADD R201, R0.reuse, 0x3e ;  /* 0x0000003e00c97836 */ /* 0x040fe20000000000 */
[----:B------:R-:W-:Y:S01]  /*547f0*/  PRMT R46, R75, 0x4210, R51 ;  /* 0x000042104b2e7816 */ /* 0x000fe20000000033 */
[C---:B------:R-:W-:Y:S01]  /*54800*/  VIADD R200, R0.reuse, 0x3d ;  /* 0x0000003d00c87836 */ /* 0x040fe20000000000 */
[----:B------:R-:W-:Y:S01]  /*54810*/  PRMT R47, R213, 0x4210, R64 ;  /* 0x00004210d52f7816 */ /* 0x000fe20000000040 */
[C---:B------:R-:W-:Y:S02]  /*54820*/  VIADD R199, R0.reuse, 0x3c ;  /* 0x0000003c00c77836 */ /* 0x040fe40000000000 */
[----:B------:R-:W-:-:S02]  /*54830*/  VIADD R198, R0, 0x3b ;  /* 0x0000003b00c67836 */ /* 0x000fc40000000000 */
[C---:B------:R-:W-:Y:S02]  /*54840*/  VIADD R197, R0.reuse, 0x3a ;  /* 0x0000003a00c57836 */ /* 0x040fe40000000000 */
[C---:B------:R-:W-:Y:S02]  /*54850*/  VIADD R196, R0.reuse, 0x39 ;  /* 0x0000003900c47836 */ /* 0x040fe40000000000 */
[C---:B------:R-:W-:Y:S01]  /*54860*/  VIADD R195, R0.reuse, 0x38 ;  /* 0x0000003800c37836 */ /* 0x040fe20000000000 */
[----:B------:R-:W1:Y:S01]  /*54870*/  LDS.128 R16, [R6] ;  /* 0x0000000006107984 */ /* 0x000e620000000c00 */
[----:B------:R-:W-:Y:S01]  /*54880*/  BAR.SYNC.DEFER_BLOCKING 0x0 ;  /* 0x0000000000007b1d */ /* 0x000fe20000010000 */
[----:B------:R-:W-:Y:S02]  /*54890*/  ISETP.LT.AND P6, PT, R0, UR49, !P6 ;  /* 0x0000003100007c0c */ /* 0x000fe4000f7c1270 */
[----:B------:R-:W-:Y:S01]  /*548a0*/  PRMT R44, R76, 0x4210, R48 ;  /* 0x000042104c2c7816 */ /* 0x000fe20000000030 */
[----:B------:R-:W-:-:S02]  /*548b0*/  VIADD R141, R0, 0x2 ;  /* 0x00000002008d7836 */ /* 0x000fc40000000000 */
[----:B------:R-:W-:Y:S01]  /*548c0*/  ULDC UR49, c[0x0][0x228] ;  /* 0x00008a0000317ab9 */ /* 0x000fe20000000800 */
[----:B------:R-:W-:Y:S01]  /*548d0*/  LOP3.LUT R230, R230, 0x7fffffff, RZ, 0xc0, !PT ;  /* 0x7fffffffe6e67812 */ /* 0x000fe200078ec0ff */
[C---:B------:R-:W-:Y:S02]  /*548e0*/  VIADD R194, R0.reuse, 0x37 ;  /* 0x0000003700c27836 */ /* 0x040fe40000000000 */
[C---:B------:R-:W-:Y:S02]  /*548f0*/  VIADD R193, R0.reuse, 0x36 ;  /* 0x0000003600c17836 */ /* 0x040fe40000000000 */
[C---:B------:R-:W-:Y:S02]  /*54900*/  VIADD R192, R0.reuse, 0x35 ;  /* 0x0000003500c07836 */ /* 0x040fe40000000000 */
[C---:B------:R-:W-:Y:S02]  /*54910*/  VIADD R191, R0.reuse, 0x34 ;  /* 0x0000003400bf7836 */ /* 0x040fe40000000000 */
[----:B------:R-:W-:-:S02]  /*54920*/  VIADD R190, R0, 0x33 ;  /* 0x0000003300be7836 */ /* 0x000fc40000000000 */
[C---:B------:R-:W-:Y:S02]  /*54930*/  VIADD R189, R0.reuse, 0x32 ;  /* 0x0000003200bd7836 */ /* 0x040fe40000000000 */
[C---:B------:R-:W-:Y:S02]  /*54940*/  VIADD R188, R0.reuse, 0x31 ;  /* 0x0000003100bc7836 */ /* 0x040fe40000000000 */
[C---:B------:R-:W-:Y:S01]  /*54950*/  VIADD R187, R0.reuse, 0x30 ;  /* 0x0000003000bb7836 */ /* 0x040fe20000000000 */
[----:B------:R-:W-:Y:S01]  /*54960*/  LOP3.LUT R229, R229, 0x7fffffff, RZ, 0xc0, !PT ;  /* 0x7fffffffe5e57812 */ /* 0x000fe200078ec0ff */
[----:B------:R-:W-:Y:S01]  /*54970*/  STSM.16.M88.4 [R7], R24 ;  /* 0x0000001807007844 */ /* 0x000fe20000000200 */
[----:B------:R-:W-:Y:S01]  /*54980*/  BAR.SYNC.DEFER_BLOCKING 0x0 ;  /* 0x0000000000007b1d */ /* 0x000fe20000010000 */
[C---:B------:R-:W-:Y:S02]  /*54990*/  VIADD R186, R0.reuse, 0x2f ;  /* 0x0000002f00ba7836 */ /* 0x040fe40000000000 */
[----:B------:R-:W-:-:S02]  /*549a0*/  VIADD R185, R0, 0x2e ;  /* 0x0000002e00b97836 */ /* 0x000fc40000000000 */
[C---:B------:R-:W-:Y:S02]  /*549b0*/  VIADD R184, R0.reuse, 0x2d ;  /* 0x0000002d00b87836 */ /* 0x040fe40000000000 */
[C---:B------:R-:W-:Y:S02]  /*549c0*/  VIADD R183, R0.reuse, 0x2c ;  /* 0x0000002c00b77836 */ /* 0x040fe40000000000 */
[C---:B------:R-:W-:Y:S02]  /*549d0*/  VIADD R182, R0.reuse, 0x2b ;  /* 0x0000002b00b67836 */ /* 0x040fe40000000000 */
[C---:B------:R-:W-:Y:S02]  /*549e0*/  VIADD R181, R0.reuse, 0x2a ;  /* 0x0000002a00b57836 */ /* 0x040fe40000000000 */
[C---:B------:R-:W-:Y:S02]  /*549f0*/  VIADD R180, R0.reuse, 0x29 ;  /* 0x0000002900b47836 */ /* 0x040fe40000000000 */
[----:B------:R-:W-:Y:S01]  /*54a00*/  VIADD R179, R0, 0x28 ;  /* 0x0000002800b37836 */ /* 0x000fe20000000000 */
[----:B------:R-:W-:Y:S01]  /*54a10*/  LOP3.LUT R228, R228, 0x7fffffff, RZ, 0xc0, !PT ;  /* 0x7fffffffe4e47812 */ /* 0x000fe200078ec0ff */
[----:B------:R-:W-:-:S02]  /*54a20*/  VIADD R178, R0, 0x27 ;  /* 0x0000002700b27836 */ /* 0x000fc40000000000 */
[C---:B------:R-:W-:Y:S02]  /*54a30*/  VIADD R177, R0.reuse, 0x26 ;  /* 0x0000002600b17836 */ /* 0x040fe40000000000 */
[C---:B------:R-:W-:Y:S02]  /*54a40*/  VIADD R176, R0.reuse, 0x25 ;  /* 0x0000002500b07836 */ /* 0x040fe40000000000 */
[C---:B------:R-:W-:Y:S01]  /*54a50*/  VIADD R175, R0.reuse, 0x24 ;  /* 0x0000002400af7836 */ /* 0x040fe20000000000 */
[----:B------:R-:W1:Y:S01]  /*54a60*/  LDS.128 R24, [R6] ;  /* 0x0000000006187984 */ /* 0x000e620000000c00 */
[----:B------:R-:W-:Y:S01]  /*54a70*/  BAR.SYNC.DEFER_BLOCKING 0x0 ;  /* 0x0000000000007b1d */ /* 0x000fe20000010000 */
[C---:B------:R-:W-:Y:S02]  /*54a80*/  VIADD R174, R0.reuse, 0x23 ;  /* 0x0000002300ae7836 */ /* 0x040fe40000000000 */
[C---:B------:R-:W-:Y:S02]  /*54a90*/  VIADD R173, R0.reuse, 0x22 ;  /* 0x0000002200ad7836 */ /* 0x040fe40000000000 */
[----:B------:R-:W-:-:S02]  /*54aa0*/  VIADD R172, R0, 0x21 ;  /* 0x0000002100ac7836 */ /* 0x000fc40000000000 */
[C---:B------:R-:W-:Y:S01]  /*54ab0*/  VIADD R171, R0.reuse, 0x20 ;  /* 0x0000002000ab7836 */ /* 0x040fe20000000000 */
        /* <DEDUP_REMOVED lines=8> */
[----:B------:R-:W-:Y:S01]  /*54b40*/  VIADD R163, R0, 0x18 ;  /* 0x0000001800a37836 */ /* 0x000fe20000000000 */
[----:B------:R-:W-:Y:S01]  /*54b50*/  STSM.16.M88.4 [R7], R40 ;  /* 0x0000002807007844 */ /* 0x000fe20000000200 */
[----:B------:R-:W-:Y:S01]  /*54b60*/  BAR.SYNC.DEFER_BLOCKING 0x0 ;  /* 0x0000000000007b1d */ /* 0x000fe20000010000 */
[----:B------:R-:W-:Y:S01]  /*54b70*/  LOP3.LUT R226, R226, 0x7fffffff, RZ, 0xc0, !PT ;  /* 0x7fffffffe2e27812 */ /* 0x000fe200078ec0ff */
[C---:B------:R-:W-:Y:S02]  /*54b80*/  VIADD R162, R0.reuse, 0x17 ;  /* 0x0000001700a27836 */ /* 0x040fe40000000000 */
[----:B------:R-:W-:-:S02]  /*54b90*/  VIADD R161, R0, 0x16 ;  /* 0x0000001600a17836 */ /* 0x000fc40000000000 */
[C---:B------:R-:W-:Y:S02]  /*54ba0*/  VIADD R160, R0.reuse, 0x15 ;  /* 0x0000001500a07836 */ /* 0x040fe40000000000 */
[C---:B------:R-:W-:Y:S02]  /*54bb0*/  VIADD R159, R0.reuse, 0x14 ;  /* 0x00000014009f7836 */ /* 0x040fe40000000000 */
[C---:B------:R-:W-:Y:S02]  /*54bc0*/  VIADD R158, R0.reuse, 0x13 ;  /* 0x00000013009e7836 */ /* 0x040fe40000000000 */
[C---:B------:R-:W-:Y:S02]  /*54bd0*/  VIADD R157, R0.reuse, 0x12 ;  /* 0x00000012009d7836 */ /* 0x040fe40000000000 */
[C---:B------:R-:W-:Y:S02]  /*54be0*/  VIADD R156, R0.reuse, 0x11 ;  /* 0x00000011009c7836 */ /* 0x040fe40000000000 */
[C---:B------:R-:W-:Y:S01]  /*54bf0*/  VIADD R155, R0.reuse, 0x10 ;  /* 0x00000010009b7836 */ /* 0x040fe20000000000 */
        /* <DEDUP_REMOVED lines=20> */
[----:B------:R0:W-:Y:S01]  /*54d40*/  STSM.16.M88.4 [R7], R44 ;  /* 0x0000002c07007844 */ /* 0x0001e20000000200 */
[----:B------:R-:W-:Y:S01]  /*54d50*/  BAR.SYNC.DEFER_BLOCKING 0x0 ;  /* 0x0000000000007b1d */ /* 0x000fe20000010000 */
[C---:B------:R-:W-:Y:S02]  /*54d60*/  VIADD R206, R0.reuse, 0xf5 ;  /* 0x000000f500ce7836 */ /* 0x040fe40000000000 */
[C---:B------:R-:W-:Y:S02]  /*54d70*/  VIADD R134, R0.reuse, 0xef ;  /* 0x000000ef00867836 */ /* 0x040fe40000000000 */
[----:B------:R-:W-:-:S02]  /*54d80*/  VIADD R133, R0, 0xee ;  /* 0x000000ee00857836 */ /* 0x000fc40000000000 */
[C---:B------:R-:W-:Y:S02]  /*54d90*/  VIADD R132, R0.reuse, 0xed ;  /* 0x000000ed00847836 */ /* 0x040fe40000000000 */
[C---:B------:R-:W-:Y:S02]  /*54da0*/  VIADD R131, R0.reuse, 0xec ;  /* 0x000000ec00837836 */ /* 0x040fe40000000000 */
[----:B------:R-:W-:Y:S01]  /*54db0*/  VIADD R130, R0, 0xeb ;  /* 0x000000eb00827836 */ /* 0x000fe20000000000 */
[----:B---3--:R-:W-:Y:S01]  /*54dc0*/  LOP3.LUT R65, R214, 0xffff, RZ, 0xc0, !PT ;  /* 0x0000ffffd6417812 */ /* 0x008fe200078ec0ff */
[C---:B------:R-:W-:Y:S02]  /*54dd0*/  VIADD R129, R0.reuse, 0xea ;  /* 0x000000ea00817836 */ /* 0x040fe40000000000 */
[C---:B------:R-:W-:Y:S02]  /*54de0*/  VIADD R128, R0.reuse, 0xe9 ;  /* 0x000000e900807836 */ /* 0x040fe40000000000 */
[----:B------:R-:W-:-:S02]  /*54df0*/  VIADD R127, R0, 0xe8 ;  /* 0x000000e8007f7836 */ /* 0x000fc40000000000 */
[C---:B------:R-:W-:Y:S02]  /*54e00*/  VIADD R126, R0.reuse, 0xe7 ;  /* 0x000000e7007e7836 */ /* 0x040fe40000000000 */
[C---:B------:R-:W-:Y:S02]  /*54e10*/  VIADD R125, R0.reuse, 0xe6 ;  /* 0x000000e6007d7836 */ /* 0x040fe40000000000 */
[----:B------:R-:W-:Y:S01]  /*54e20*/  VIADD R124, R0, 0xe5 ;  /* 0x000000e5007c7836 */ /* 0x000fe20000000000 */
[----:B------:R-:W3:Y:S01]  /*54e30*/  LDS.128 R40, [R6] ;  /* 0x0000000006287984 */ /* 0x000ee20000000c00 */
[----:B0-----:R-:W-:Y:S02]  /*54e40*/  PRMT R44, R138, 0x5210, R48 ;  /* 0x000052108a2c7816 */ /* 0x001fe40000000030 */
[----:B------:R-:W-:Y:S01]  /*54e50*/  PRMT R45, R140, 0x5210, R50 ;  /* 0x000052108c2d7816 */ /* 0x000fe20000000032 */
[C---:B------:R-:W-:Y:S01]  /*54e60*/  VIADD R123, R0.reuse, 0xe4 ;  /* 0x000000e4007b7836 */ /* 0x040fe20000000000 */
[----:B------:R-:W-:Y:S01]  /*54e70*/  PRMT R46, R139, 0x5210, R51 ;  /* 0x000052108b2e7816 */ /* 0x000fe20000000033 */
[C---:B------:R-:W-:Y:S01]  /*54e80*/  VIADD R122, R0.reuse, 0xe3 ;  /* 0x000000e3007a7836 */ /* 0x040fe20000000000 */
[----:B------:R-:W-:Y:S01]  /*54e90*/  PRMT R47, R49, 0x5210, R64 ;  /* 0x00005210312f7816 */ /* 0x000fe20000000040 */
[----:B------:R-:W-:Y:S01]  /*54ea0*/  BAR.SYNC.DEFER_BLOCKING 0x0 ;  /* 0x0000000000007b1d */ /* 0x000fe20000010000 */
[----:B------:R-:W-:Y:S01]  /*54eb0*/  ISETP.GE.AND P2, PT, R141, UR55, PT ;  /* 0x000000378d007c0c */ /* 0x000fe2000bf46270 */
[----:B------:R-:W-:-:S02]  /*54ec0*/  VIADD R121, R0, 0xe2 ;  /* 0x000000e200797836 */ /* 0x000fc40000000000 */
[C---:B------:R-:W-:Y:S02]  /*54ed0*/  VIADD R120, R0.reuse, 0xe1 ;  /* 0x000000e100787836 */ /* 0x040fe40000000000 */
[C---:B------:R-:W-:Y:S02]  /*54ee0*/  VIADD R119, R0.reuse, 0xe0 ;  /* 0x000000e000777836 */ /* 0x040fe40000000000 */
[C---:B------:R-:W-:Y:S02]  /*54ef0*/  VIADD R118, R0.reuse, 0xdf ;  /* 0x000000df00767836 */ /* 0x040fe40000000000 */
[C---:B------:R-:W-:Y:S02]  /*54f00*/  VIADD R117, R0.reuse, 0xde ;  /* 0x000000de00757836 */ /* 0x040fe40000000000 */
[C---:B------:R-:W-:Y:S02]  /*54f10*/  VIADD R116, R0.reuse, 0xdd ;  /* 0x000000dd00747836 */ /* 0x040fe40000000000 */
[----:B------:R-:W-:-:S02]  /*54f20*/  VIADD R115, R0, 0xdc ;  /* 0x000000dc00737836 */ /* 0x000fc40000000000 */
[C---:B------:R-:W-:Y:S02]  /*54f30*/  VIADD R114, R0.reuse, 0xdb ;  /* 0x000000db00727836 */ /* 0x040fe40000000000 */
[C---:B------:R-:W-:Y:S02]  /*54f40*/  VIADD R113, R0.reuse, 0xda ;  /* 0x000000da00717836 */ /* 0x040fe40000000000 */
[C---:B------:R-:W-:Y:S02]  /*54f50*/  VIADD R112, R0.reuse, 0xd9 ;  /* 0x000000d900707836 */ /* 0x040fe40000000000 */
[C---:B------:R-:W-:Y:S02]  /*54f60*/  VIADD R111, R0.reuse, 0xd8 ;  /* 0x000000d8006f7836 */ /* 0x040fe40000000000 */
[----:B------:R-:W-:Y:S01]  /*54f70*/  VIADD R110, R0, 0xd7 ;  /* 0x000000d7006e7836 */ /* 0x000fe20000000000 */
[----:B------:R0:W-:Y:S01]  /*54f80*/  STSM.16.M88.4 [R7], R44 ;  /* 0x0000002c07007844 */ /* 0x0001e20000000200 */
[----:B--2---:R-:W-:-:S02]  /*54f90*/  LOP3.LUT R64, R74, 0xffff, RZ, 0xc0, !PT ;  /* 0x0000ffff4a407812 */ /* 0x004fc400078ec0ff */
[----:B----4-:R-:W-:Y:S01]  /*54fa0*/  LOP3.LUT R66, R215, 0xffff, RZ, 0xc0, !PT ;  /* 0x0000ffffd7427812 */ /* 0x010fe200078ec0ff */
[----:B------:R-:W-:Y:S01]  /*54fb0*/  BAR.SYNC.DEFER_BLOCKING 0x0 ;  /* 0x0000000000007b1d */ /* 0x000fe20000010000 */
[----:B------:R-:W-:Y:S02]  /*54fc0*/  ISETP.LT.AND P5, PT, R3, UR34, !P2 ;  /* 0x0000002203007c0c */ /* 0x000fe4000d7a1270 */
[----:B------:R-:W-:Y:S02]  /*54fd0*/  ISETP.LT.AND P4, PT, R4, UR40, !P2 ;  /* 0x0000002804007c0c */ /* 0x000fe4000d781270 */
[----:B------:R-:W-:Y:S01]  /*54fe0*/  ISETP.LT.AND P3, PT, R5, UR38, !P2 ;  /* 0x0000002605007c0c */ /* 0x000fe2000d761270 */
[C---:B------:R-:W-:Y:S01]  /*54ff0*/  VIADD R140, R0.reuse, 0x1 ;  /* 0x00000001008c7836 */ /* 0x040fe20000000000 */
[----:B------:R-:W-:Y:S01]  /*55000*/  ULDC UR55, c[0x0][0x228] ;  /* 0x00008a0000377ab9 */ /* 0x000fe20000000800 */
[C---:B------:R-:W-:Y:S02]  /*55010*/  VIADD R109, R0.reuse, 0xd6 ;  /* 0x000000d6006d7836 */ /* 0x040fe40000000000 */
[----:B------:R-:W-:-:S02]  /*55020*/  VIADD R108, R0, 0xd5 ;  /* 0x000000d5006c7836 */ /* 0x000fc40000000000 */
[C---:B------:R-:W-:Y:S02]  /*55030*/  VIADD R107, R0.reuse, 0xd4 ;  /* 0x000000d4006b7836 */ /* 0x040fe40000000000 */
[C---:B------:R-:W-:Y:S02]  /*55040*/  VIADD R106, R0.reuse, 0xd3 ;  /* 0x000000d3006a7836 */ /* 0x040fe40000000000 */
[C---:B------:R-:W-:Y:S02]  /*55050*/  VIADD R105, R0.reuse, 0xd2 ;  /* 0x000000d200697836 */ /* 0x040fe40000000000 */
[C---:B------:R-:W-:Y:S02]  /*55060*/  VIADD R104, R0.reuse, 0xd1 ;  /* 0x000000d100687836 */ /* 0x040fe40000000000 */
[C---:B------:R-:W-:Y:S02]  /*55070*/  VIADD R103, R0.reuse, 0xd0 ;  /* 0x000000d000677836 */ /* 0x040fe40000000000 */
[----:B------:R-:W-:-:S02]  /*55080*/  VIADD R102, R0, 0xcf ;  /* 0x000000cf00667836 */ /* 0x000fc40000000000 */
[----:B------:R-:W-:Y:S01]  /*55090*/  VIADD R101, R0, 0xce ;  /* 0x000000ce00657836 */ /* 0x000fe20000000000 */
[----:B------:R-:W2:Y:S01]  /*550a0*/  LDS.128 R48, [R6] ;  /* 0x0000000006307984 */ /* 0x000ea20000000c00 */
[----:B------:R-:W-:Y:S01]  /*550b0*/  @P5 LOP3.LUT R222, R222, 0x2000, RZ, 0xfc, !PT ;  /* 0x00002000dede5812 */ /* 0x000fe200078efcff */
[----:B------:R-:W-:Y:S01]  /*550c0*/  ULDC UR38, c[0x0][0x228] ;  /* 0x00008a0000267ab9 */ /* 0x000fe20000000800 */
[----:B0-----:R-:W-:Y:S01]  /*550d0*/  LOP3.LUT R44, R72, 0xffff, RZ, 0xc0, !PT ;  /* 0x0000ffff482c7812 */ /* 0x001fe200078ec0ff */
[----:B------:R-:W-:Y:S01]  /*550e0*/  ULDC UR40, c[0x0][0x228] ;  /* 0x00008a0000287ab9 */ /* 0x000fe20000000800 */
[----:B------:R-:W-:Y:S01]  /*550f0*/  LOP3.LUT R222, R222, 0xffffefff, RZ, 0xc0, !PT ;  /* 0xffffefffdede7812 */ /* 0x000fe200078ec0ff */
[C---:B------:R-:W-:Y:S01]  /*55100*/  VIADD R100, R0.reuse, 0xcd ;  /* 0x000000cd00647836 */ /* 0x040fe20000000000 */
[----:B------:R-:W-:Y:S01]  /*55110*/  PRMT R68, R73, 0x4210, R64 ;  /* 0x0000421049447816 */ /* 0x000fe20000000040 */
[----:B------:R-:W-:Y:S01]  /*55120*/  VIADD R99, R0, 0xcc ;  /* 0x000000cc00637836 */ /* 0x000fe20000000000 */
[----:B------:R-:W-:Y:S01]  /*55130*/  PRMT R69, R216, 0x4210, R65 ;  /* 0x00004210d8457816 */ /* 0x000fe20000000041 */
[----:B------:R-:W-:Y:S01]  /*55140*/  VIADD R98, R0, 0xcb ;  /* 0x000000cb00627836 */ /* 0x000fe20000000000 */
[----:B------:R-:W-:Y:S01]  /*55150*/  @P4 LOP3.LUT R222, R222, 0x1000, RZ, 0xfc, !PT ;  /* 0x00001000dede4812 */ /* 0x000fe200078efcff */
[----:B------:R-:W-:Y:S01]  /*55160*/  VIADD R97, R0, 0xca ;  /* 0x000000ca00617836 */ /* 0x000fe20000000000 */
[----:B------:R-:W-:Y:S01]  /*55170*/  ISETP.LT.AND P2, PT, R2, UR32, !P2 ;  /* 0x0000002002007c0c */ /* 0x000fe2000d741270 */
[----:B------:R-:W-:Y:S01]  /*55180*/  ULDC UR32, c[0x0][0x228] ;  /* 0x00008a0000207ab9 */ /* 0x000fe20000000800 */
[----:B------:R-:W-:Y:S01]  /*55190*/  LOP3.LUT R222, R222, 0xfffff7ff, RZ, 0xc0, !PT ;  /* 0xfffff7ffdede7812 */ /* 0x000fe200078ec0ff */
[----:B------:R-:W-:-:S02]  /*551a0*/  VIADD R96, R0, 0xc9 ;  /* 0x000000c900607836 */ /* 0x000fc40000000000 */
[C---:B------:R-:W-:Y:S02]  /*551b0*/  VIADD R95, R0.reuse, 0xc8 ;  /* 0x000000c8005f7836 */ /* 0x040fe40000000000 */
[C---:B------:R-:W-:Y:S02]  /*551c0*/  VIADD R94, R0.reuse, 0xc7 ;  /* 0x000000c7005e7836 */ /* 0x040fe40000000000 */
[C---:B------:R-:W-:Y:S02]  /*551d0*/  VIADD R93, R0.reuse, 0xc6 ;  /* 0x000000c6005d7836 */ /* 0x040fe40000000000 */
[C---:B------:R-:W-:Y:S02]  /*551e0*/  VIADD R92, R0.reuse, 0xc5 ;  /* 0x000000c5005c7836 */ /* 0x040fe40000000000 */
[----:B------:R-:W-:Y:S01]  /*551f0*/  VIADD R91, R0, 0xc4 ;  /* 0x000000c4005b7836 */ /* 0x000fe20000000000 */
[----:B------:R-:W-:Y:S01]  /*55200*/  PRMT R70, R70, 0x4210, R66 ;  /* 0x0000421046467816 */ /* 0x000fe20000000042 */
[----:B------:R-:W-:-:S02]  /*55210*/  VIADD R90, R0, 0xc3 ;  /* 0x000000c3005a7836 */ /* 0x000fc40000000000 */
[----:B------:R-:W-:Y:S01]  /*55220*/  VIADD R89, R0, 0xc2 ;  /* 0x000000c200597836 */ /* 0x000fe20000000000 */
[----:B------:R-:W-:Y:S01]  /*55230*/  PRMT R71, R71, 0x4210, R44 ;  /* 0x0000421047477816 */ /* 0x000fe2000000002c */
[----:B------:R-:W-:Y:S01]  /*55240*/  BAR.SYNC.DEFER_BLOCKING 0x0 ;  /* 0x0000000000007b1d */ /* 0x000fe20000010000 */
[----:B------:R-:W-:-:S04]  /*55250*/  @P3 LOP3.LUT R222, R222, 0x800, RZ, 0xfc, !PT ;  /* 0x00000800dede3812 */ /* 0x000fc800078efcff */
[----:B------:R-:W-:Y:S01]  /*55260*/  LOP3.LUT R222, R222, 0xfffffbff, RZ, 0xc0, !PT ;  /* 0xfffffbffdede7812 */ /* 0x000fe200078ec0ff */
[C---:B------:R-:W-:Y:S02]  /*55270*/  VIADD R88, R0.reuse, 0xc1 ;  /* 0x000000c100587836 */ /* 0x040fe40000000000 */
[----:B------:R-:W-:Y:S01]  /*55280*/  VIADD R87, R0, 0xc0 ;  /* 0x000000c000577836 */ /* 0x000fe20000000000 */
[----:B------:R-:W-:Y:S01]  /*55290*/  @P2 LOP3.LUT R222, R222, 0x400, RZ, 0xfc, !PT ;  /* 0x00000400dede2812 */ /* 0x000fe200078efcff */
[C---:B------:R-:W-:Y:S02]  /*552a0*/  VIADD R86, R0.reuse, 0xbf ;  /* 0x000000bf00567836 */ /* 0x040fe40000000000 */
[C---:B------:R-:W-:Y:S02]  /*552b0*/  VIADD R85, R0.reuse, 0xbe ;  /* 0x000000be00557836 */ /* 0x040fe40000000000 */
[C---:B------:R-:W-:Y:S02]  /*552c0*/  VIADD R84, R0.reuse, 0xbd ;  /* 0x000000bd00547836 */ /* 0x040fe40000000000 */
[----:B------:R-:W-:-:S02]  /*552d0*/  VIADD R83, R0, 0xbc ;  /* 0x000000bc00537836 */ /* 0x000fc40000000000 */
[C---:B------:R-:W-:Y:S02]  /*552e0*/  VIADD R82, R0.reuse, 0xbb ;  /* 0x000000bb00527836 */ /* 0x040fe40000000000 */
[C---:B------:R-:W-:Y:S02]  /*552f0*/  VIADD R81, R0.reuse, 0xba ;  /* 0x000000ba00517836 */ /* 0x040fe40000000000 */
[C---:B------:R-:W-:Y:S02]  /*55300*/  VIADD R80, R0.reuse, 0xb9 ;  /* 0x000000b900507836 */ /* 0x040fe40000000000 */
[----:B------:R-:W-:Y:S01]  /*55310*/  VIADD R79, R0, 0xb8 ;  /* 0x000000b8004f7836 */ /* 0x000fe20000000000 */
[----:B------:R-:W-:Y:S01]  /*55320*/  STSM.16.M88.4 [R7], R68 ;  /* 0x0000004407007844 */ /* 0x000fe20000000200 */
[----:B------:R-:W-:Y:S01]  /*55330*/  ISETP.GE.AND P2, PT, R140, UR53, PT ;  /* 0x000000358c007c0c */ /* 0x000fe2000bf46270 */
[----:B------:R-:W-:Y:S01]  /*55340*/  ULDC UR53, c[0x0][0x228] ;  /* 0x00008a0000357ab9 */ /* 0x000fe20000000800 */
[----:B------:R-:W-:-:S02]  /*55350*/  VIADD R78, R0, 0xb7 ;  /* 0x000000b7004e7836 */ /* 0x000fc40000000000 */
[----:B------:R-:W-:Y:S01]  /*55360*/  VIADD R77, R0, 0xb6 ;  /* 0x000000b6004d7836 */ /* 0x000fe20000000000 */
[----:B------:R-:W-:Y:S01]  /*55370*/  ISETP.LT.AND P3, PT, R3, UR30, !P2 ;  /* 0x0000001e03007c0c */ /* 0x000fe2000d761270 */
[----:B------:R-:W-:Y:S01]  /*55380*/  ULDC UR30, c[0x0][0x228] ;  /* 0x00008a00001e7ab9 */ /* 0x000fe20000000800 */
[----:B------:R-:W-:Y:S01]  /*55390*/  PRMT R67, R67, 0x5210, R44 ;  /* 0x0000521043437816 */ /* 0x000fe2000000002c */
[----:B------:R-:W-:Y:S01]  /*553a0*/  BAR.SYNC.DEFER_BLOCKING 0x0 ;  /* 0x0000000000007b1d */ /* 0x000fe20000010000 */
[----:B------:R-:W-:Y:S02]  /*553b0*/  LOP3.LUT R222, R222, 0xffffffbf, RZ, 0xc0, !PT ;  /* 0xffffffbfdede7812 */ /* 0x000fe400078ec0ff */
[----:B------:R-:W-:Y:S02]  /*553c0*/  ISETP.LT.AND P5, PT, R4, UR44, !P2 ;  /* 0x0000002c04007c0c */ /* 0x000fe4000d7a1270 */
[----:B------:R-:W-:Y:S01]  /*553d0*/  ISETP.LT.AND P4, PT, R5, UR42, !P2 ;  /* 0x0000002a05007c0c */ /* 0x000fe2000d781270 */
[----:B------:R-:W-:Y:S01]  /*553e0*/  ULDC UR42, c[0x0][0x228] ;  /* 0x00008a00002a7ab9 */ /* 0x000fe20000000800 */
[----:B------:R-:W-:Y:S01]  /*553f0*/  PRMT R64, R135, 0x5210, R64 ;  /* 0x0000521087407816 */ /* 0x000fe20000000040 */
[----:B------:R-:W-:Y:S01]  /*55400*/  ULDC UR44, c[0x0][0x228] ;  /* 0x00008a00002c7ab9 */ /* 0x000fe20000000800 */
[----:B------:R-:W-:Y:S01]  /*55410*/  LOP3.LUT R244, R244, 0x7fffffff, RZ, 0xc0, !PT ;  /* 0x7ffffffff4f47812 */ /* 0x000fe200078ec0ff */
[----:B------:R-:W4:Y:S01]  /*55420*/  LDL.LU R218, [R1+0x7c8] ;  /* 0x0007c80001da7983 */ /* 0x000f220000300800 */
[----:B------:R-:W-:-:S02]  /*55430*/  @P3 LOP3.LUT R222, R222, 0x40, RZ, 0xfc, !PT ;  /* 0x00000040dede3812 */ /* 0x000fc400078efcff */
[----:B------:R-:W-:Y:S01]  /*55440*/  ISETP.LT.AND P3, PT, R2, UR36, !P2 ;  /* 0x0000002402007c0c */ /* 0x000fe2000d761270 */
[----:B------:R-:W-:Y:S01]  /*55450*/  ULDC UR36, c[0x0][0x228] ;  /* 0x00008a0000247ab9 */ /* 0x000fe20000000800 */
[----:B------:R-:W-:Y:S01]  /*55460*/  ISETP.LT.AND P2, PT, R4, UR26, !P1 ;  /* 0x0000001a04007c0c */ /* 0x000fe2000cf41270 */
[----:B------:R-:W-:Y:S01]  /*55470*/  ULDC UR26, c[0x0][0x228] ;  /* 0x00008a00001a7ab9 */ /* 0x000fe20000000800 */
[----:B------:R-:W0:Y:S01]  /*55480*/  LDS.128 R44, [R6] ;  /* 0x00000000062c7984 */ /* 0x000e220000000c00 */
[----:B------:R-:W-:Y:S01]  /*55490*/  ISETP.LT.AND P1, PT, R3, UR24, !P1 ;  /* 0x0000001803007c0c */ /* 0x000fe2000cf21270 */
[----:B------:R-:W-:Y:S01]  /*554a0*/  ULDC UR24, c[0x0][0x228] ;  /* 0x00008a0000187ab9 */ /* 0x000fe20000000800 */
[----:B------:R-:W-:Y:S02]  /*554b0*/  PRMT R65, R136, 0x5210, R65 ;  /* 0x0000521088417816 */ /* 0x000fe40000000041 */
[----:B------:R-:W-:Y:S01]  /*554c0*/  PRMT R66, R137, 0x5210, R66 ;  /* 0x0000521089427816 */ /* 0x000fe20000000042 */
[----:B------:R-:W-:Y:S01]  /*554d0*/  BAR.SYNC.DEFER_BLOCKING 0x0 ;  /* 0x0000000000007b1d */ /* 0x000fe20000010000 */
[----:B------:R-:W-:-:S04]  /*554e0*/  LOP3.LUT R222, R222, 0xffffffdf, RZ, 0xc0, !PT ;  /* 0xffffffdfdede7812 */ /* 0x000fc800078ec0ff */
[----:B------:R-:W-:Y:S02]  /*554f0*/  @P2 LOP3.LUT R220, R220, 0x200000, RZ, 0xfc, !PT ;  /* 0x00200000dcdc2812 */ /* 0x000fe400078efcff */
[----:B------:R-:W-:Y:S02]  /*55500*/  @P5 LOP3.LUT R222, R222, 0x20, RZ, 0xfc, !PT ;  /* 0x00000020dede5812 */ /* 0x000fe400078efcff */
[----:B------:R-:W-:Y:S01]  /*55510*/  LOP3.LUT R220, R220, 0xffefffff, RZ, 0xc0, !PT ;  /* 0xffefffffdcdc7812 */ /* 0x000fe200078ec0ff */
[----:B------:R-:W-:Y:S01]  /*55520*/  VIADD R143, R0, 0x4 ;  /* 0x00000004008f7836 */ /* 0x000fe20000000000 */
[----:B------:R-:W-:Y:S01]  /*55530*/  LOP3.LUT R222, R222, 0xffffffef, RZ, 0xc0, !PT ;  /* 0xffffffefdede7812 */ /* 0x000fe200078ec0ff */
[----:B------:R-:W-:Y:S01]  /*55540*/  VIADD R142, R0, 0x3 ;  /* 0x00000003008e7836 */ /* 0x000fe20000000000 */
[----:B------:R-:W-:Y:S01]  /*55550*/  @P1 LOP3.LUT R220, R220, 0x100000, RZ, 0xfc, !PT ;  /* 0x00100000dcdc1812 */ /* 0x000fe200078efcff */
[----:B------:R-:W-:Y:S01]  /*55560*/  VIADD R72, R0, 0xb1 ;  /* 0x000000b100487836 */ /* 0x000fe20000000000 */
[----:B------:R-:W-:Y:S01]  /*55570*/  @P4 LOP3.LUT R222, R222, 0x10, RZ, 0xfc, !PT ;  /* 0x00000010dede4812 */ /* 0x000fe200078efcff */
[C---:B------:R-:W-:Y:S01]  /*55580*/  VIADD R73, R0.reuse, 0xb2 ;  /* 0x000000b200497836 */ /* 0x040fe20000000000 */
[----:B------:R-:W-:Y:S01]  /*55590*/  LOP3.LUT R245, R245, 0x7fffffff, RZ, 0xc0, !PT ;  /* 0x7ffffffff5f57812 */ /* 0x000fe200078ec0ff */
[----:B------:R-:W-:Y:S01]  /*555a0*/  VIADD R216, R0, 0xff ;  /* 0x000000ff00d87836 */ /* 0x000fe20000000000 */
[----:B------:R-:W-:Y:S01]  /*555b0*/  LOP3.LUT R246, R246, 0x7fffffff, RZ, 0xc0, !PT ;  /* 0x7ffffffff6f67812 */ /* 0x000fe200078ec0ff */
[C---:B------:R-:W-:Y:S01]  /*555c0*/  VIADD R215, R0.reuse, 0xfe ;  /* 0x000000fe00d77836 */ /* 0x040fe20000000000 */
[----:B------:R-:W-:Y:S01]  /*555d0*/  LOP3.LUT R247, R247, 0x7fffffff, RZ, 0xc0, !PT ;  /* 0x7ffffffff7f77812 */ /* 0x000fe200078ec0ff */
[----:B------:R-:W-:Y:S01]  /*555e0*/  VIADD R214, R0, 0xfd ;  /* 0x000000fd00d67836 */ /* 0x000fe20000000000 */
[----:B------:R-:W-:Y:S01]  /*555f0*/  LOP3.LUT R248, R248, 0x7fffffff, RZ, 0xc0, !PT ;  /* 0x7ffffffff8f87812 */ /* 0x000fe200078ec0ff */
[----:B------:R-:W-:Y:S01]  /*55600*/  VIADD R213, R0, 0xfc ;  /* 0x000000fc00d57836 */ /* 0x000fe20000000000 */
[----:B------:R-:W-:Y:S01]  /*55610*/  LOP3.LUT R249, R249, 0x7fffffff, RZ, 0xc0, !PT ;  /* 0x7ffffffff9f97812 */ /* 0x000fe200078ec0ff */
[----:B------:R1:W-:Y:S01]  /*55620*/  STSM.16.M88.4 [R7], R64 ;  /* 0x0000004007007844 */ /* 0x0003e20000000200 */
[----:B------:R-:W-:Y:S01]  /*55630*/  LOP3.LUT R222, R222, 0xfffffff7, RZ, 0xc0, !PT ;  /* 0xfffffff7dede7812 */ /* 0x000fe200078ec0ff */
[----:B------:R-:W-:-:S02]  /*55640*/  VIADD R212, R0, 0xfb ;  /* 0x000000fb00d47836 */ /* 0x000fc40000000000 */
[C---:B------:R-:W-:Y:S01]  /*55650*/  VIADD R139, R0.reuse, 0xf4 ;  /* 0x000000f4008b7836 */ /* 0x040fe20000000000 */
[----:B------:R-:W3:Y:S01]  /*55660*/  LDL.LU R219, [R1+0x7c0] ;  /* 0x0007c00001db7983 */ /* 0x000ee20000300800 */
[----:B-1----:R-:W-:Y:S01]  /*55670*/  VIADD R64, R0, 0xad ;  /* 0x000000ad00407836 */ /* 0x002fe20000000000 */
[----:B------:R-:W-:Y:S02]  /*55680*/  @P3 LOP3.LUT R222, R222, 0x8, RZ, 0xfc, !PT ;  /* 0x00000008dede3812 */ /* 0x000fe400078efcff */
[----:B------:R-:W-:Y:S01]  /*55690*/  LOP3.LUT R220, R220, 0xfff7ffff, RZ, 0xc0, !PT ;  /* 0xfff7ffffdcdc7812 */ /* 0x000fe200078ec0ff */
[----:B------:R-:W-:Y:S01]  /*556a0*/  VIADD R65, R0, 0xae ;  /* 0x000000ae00417836 */ /* 0x000fe20000000000 */
[----:B------:R-:W-:Y:S01]  /*556b0*/  ISETP.GE.AND P1, PT, R64, UR51, PT ;  /* 0x0000003340007c0c */ /* 0x000fe2000bf26270 */
[----:B------:R-:W-:Y:S01]  /*556c0*/  ULDC UR51, c[0x0][0x228] ;  /* 0x00008a0000337ab9 */ /* 0x000fe20000000800 */
[----:B------:R-:W-:Y:S01]  /*556d0*/  VIADD R66, R0, 0xaf ;  /* 0x000000af00427836 */ /* 0x000fe20000000000 */
[----:B------:R-:W2:Y:S01]  /*556e0*/  LDL.LU R9, [R1+0x788] ;  /* 0x0007880001097983 */ /* 0x000ea20000300800 */
[----:B------:R-:W-:Y:S01]  /*556f0*/  ISETP.LT.AND P4, PT, R2, UR22, !P1 ;  /* 0x0000001602007c0c */ /* 0x000fe2000cf81270 */
[----:B------:R-:W-:Y:S01]  /*55700*/  ULDC UR22, c[0x0][0x228] ;  /* 0x00008a0000167ab9 */ /* 0x000fe20000000800 */
[----:B------:R-:W-:Y:S01]  /*55710*/  ISETP.LT.AND P3, PT, R5, UR20, !P1 ;  /* 0x0000001405007c0c */ /* 0x000fe2000cf61270 */
[----:B------:R-:W-:Y:S01]  /*55720*/  ULDC UR20, c[0x0][0x228] ;  /* 0x00008a0000147ab9 */ /* 0x000fe20000000800 */
[----:B------:R-:W-:Y:S01]  /*55730*/  ISETP.LT.AND P2, PT, R4, UR18, !P1 ;  /* 0x0000001204007c0c */ /* 0x000fe2000cf41270 */
[----:B------:R-:W-:Y:S01]  /*55740*/  ULDC UR18, c[0x0][0x228] ;  /* 0x00008a0000127ab9 */ /* 0x000fe20000000800 */
[----:B------:R-:W-:Y:S01]  /*55750*/  LOP3.LUT R222, R222, 0xfffffffb, RZ, 0xc0, !PT ;  /* 0xfffffffbdede7812 */ /* 0x000fe200078ec0ff */
[----:B------:R-:W-:Y:S01]  /*55760*/  VIADD R67, R0, 0xb0 ;  /* 0x000000b000437836 */ /* 0x000fe20000000000 */
[----:B------:R-:W4:Y:S05]  /*55770*/  LDL.LU R8, [R1+0x784] ;  /* 0x0007840001087983 */ /* 0x000f2a0000300800 */
[----:B------:R-:W-:Y:S01]  /*55780*/  @P4 LOP3.LUT R220, R220, 0x80000, RZ, 0xfc, !PT ;  /* 0x00080000dcdc4812 */ /* 0x000fe200078efcff */
[----:B------:R-:W-:Y:S01]  /*55790*/  VIADD R138, R0, 0xf3 ;  /* 0x000000f3008a7836 */ /* 0x000fe20000000000 */
[----:B------:R-:W-:Y:S01]  /*557a0*/  ISETP.LT.AND P1, PT, R3, UR16, !P1 ;  /* 0x0000001003007c0c */ /* 0x000fe2000cf21270 */
[----:B------:R-:W-:Y:S01]  /*557b0*/  ULDC UR16, c[0x0][0x228] ;  /* 0x00008a0000107ab9 */ /* 0x000fe20000000800 */
[----:B------:R-:W-:Y:S01]  /*557c0*/  LOP3.LUT R220, R220, 0xfffbffff, RZ, 0xc0, !PT ;  /* 0xfffbffffdcdc7812 */ /* 0x000fe200078ec0ff */
[----:B------:R-:W-:Y:S01]  /*557d0*/  VIADD R137, R0, 0xf2 ;  /* 0x000000f200897836 */ /* 0x000fe20000000000 */
[----:B------:R-:W3:Y:S02]  /*557e0*/  LDL.LU R68, [R1+0x804] ;  /* 0x0008040001447983 */ /* 0x000ee40000300800 */
[----:B------:R-:W-:Y:S01]  /*557f0*/  @P3 LOP3.LUT R220, R220, 0x40000, RZ, 0xfc, !PT ;  /* 0x00040000dcdc3812 */ /* 0x000fe200078efcff */
[----:B------:R-:W-:Y:S01]  /*55800*/  VIADD R136, R0, 0xf1 ;  /* 0x000000f100887836 */ /* 0x000fe20000000000 */
[----:B------:R-:W3:Y:S02]  /*55810*/  LDL.LU R69, [R1+0x800] ;  /* 0x0008000001457983 */ /* 0x000ee40000300800 */
[----:B------:R-:W-:Y:S01]  /*55820*/  LOP3.LUT R220, R220, 0xfffdffff, RZ, 0xc0, !PT ;  /* 0xfffdffffdcdc7812 */ /* 0x000fe200078ec0ff */
[----:B------:R-:W-:Y:S01]  /*55830*/  VIADD R135, R0, 0xf0 ;  /* 0x000000f000877836 */ /* 0x000fe20000000000 */
[----:B------:R-:W3:Y:S02]  /*55840*/  LDL.LU R70, [R1+0x684] ;  /* 0x0006840001467983 */ /* 0x000ee40000300800 */
[----:B------:R-:W-:Y:S01]  /*55850*/  @P2 LOP3.LUT R220, R220, 0x20000, RZ, 0xfc, !PT ;  /* 0x00020000dcdc2812 */ /* 0x000fe200078efcff */
[----:B------:R-:W-:Y:S01]  /*55860*/  VIADD R76, R0, 0xb5 ;  /* 0x000000b5004c7836 */ /* 0x000fe20000000000 */
[----:B------:R-:W3:Y:S02]  /*55870*/  LDL.LU R71, [R1+0x62c] ;  /* 0x00062c0001477983 */ /* 0x000ee40000300800 */
[----:B------:R-:W-:-:S04]  /*55880*/  LOP3.LUT R220, R220, 0xfffeffff, RZ, 0xc0, !PT ;  /* 0xfffeffffdcdc7812 */ /* 0x000fc800078ec0ff */
[----:B------:R-:W-:Y:S02]  /*55890*/  @P1 LOP3.LUT R220, R220, 0x10000, RZ, 0xfc, !PT ;  /* 0x00010000dcdc1812 */ /* 0x000fe400078efcff */
[----:B------:R-:W-:Y:S01]  /*558a0*/  ISETP.GE.AND P1, PT, R65, UR35, PT ;  /* 0x0000002341007c0c */ /* 0x000fe2000bf26270 */
[----:B------:R-:W-:-:S03]  /*558b0*/  ULDC.64 UR34, c[0x0][0x228] ;  /* 0x00008a0000227ab9 */ /* 0x000fc60000000a00 */
[----:B------:R-:W-:Y:S01]  /*558c0*/  ISETP.LT.AND P4, PT, R2, UR14, !P1 ;  /* 0x0000000e02007c0c */ /* 0x000fe2000cf81270 */
[----:B------:R-:W-:Y:S01]  /*558d0*/  ULDC UR14, c[0x0][0x228] ;  /* 0x00008a00000e7ab9 */ /* 0x000fe20000000800 */
        /* <DEDUP_REMOVED lines=10> */
[----:B------:R-:W-:-:S04]  /*55980*/  LOP3.LUT R220, R220, 0xffffdfff, RZ, 0xc0, !PT ;  /* 0xffffdfffdcdc7812 */ /* 0x000fc800078ec0ff */
[----:B------:R-:W-:Y:S02]  /*55990*/  @P2 LOP3.LUT R220, R220, 0x2000, RZ, 0xfc, !PT ;  /* 0x00002000dcdc2812 */ /* 0x000fe400078efcff */
[----:B------:R-:W-:Y:S02]  /*559a0*/  ISETP.LT.AND P2, PT, R4, UR46, !P0 ;  /* 0x0000002e04007c0c */ /* 0x000fe4000c741270 */
[----:B------:R-:W-:-:S04]  /*559b0*/  LOP3.LUT R220, R220, 0xffffefff, RZ, 0xc0, !PT ;  /* 0xffffefffdcdc7812 */ /* 0x000fc800078ec0ff */
[----:B------:R-:W-:Y:S02]  /*559c0*/  @P1 LOP3.LUT R220, R220, 0x1000, RZ, 0xfc, !PT ;  /* 0x00001000dcdc1812 */ /* 0x000fe400078efcff */
[----:B------:R-:W-:Y:S01]  /*559d0*/  ISETP.LT.AND P1, PT, R5, UR47, !P0 ;  /* 0x0000002f05007c0c */ /* 0x000fe2000c721270 */
[----:B------:R-:W-:Y:S01]  /*559e0*/  ULDC.64 UR46, c[0x0][0x228] ;  /* 0x00008a00002e7ab9 */ /* 0x000fe20000000a00 */
        /* <DEDUP_REMOVED lines=13> */
[----:B------:R-:W-:-:S07]  /*55ac0*/  ISETP.LT.AND P1, PT, R5, UR59, !P0 ;  /* 0x0000003b05007c0c */ /* 0x000fce000c721270 */
[----:B------:R-:W-:-:S04]  /*55ad0*/  @P3 LOP3.LUT R220, R220, 0x100, RZ, 0xfc, !PT ;  /* 0x00000100dcdc3812 */ /* 0x000fc800078efcff */
        /* <DEDUP_REMOVED lines=8> */
[----:B------:R-:W-:Y:S01]  /*55b60*/  ISETP.GE.AND P0, PT, R204, UR7, PT ;  /* 0x00000007cc007c0c */ /* 0x000fe2000bf06270 */
[----:B------:R-:W-:-:S03]  /*55b70*/  ULDC UR7, c[0x0][0x228] ;  /* 0x00008a0000077ab9 */ /* 0x000fc60000000800 */
[----:B------:R-:W-:Y:S02]  /*55b80*/  ISETP.LT.AND P3, PT, R3, UR34, !P0 ;  /* 0x0000002203007c0c */ /* 0x000fe4000c761270 */
[----:B------:R-:W-:Y:S01]  /*55b90*/  ISETP.LT.AND P2, PT, R4, UR28, !P0 ;  /* 0x0000001c04007c0c */ /* 0x000fe2000c741270 */
[----:B------:R-:W-:Y:S01]  /*55ba0*/  ULDC.64 UR28, c[0x0][0x228] ;  /* 0x00008a00001c7ab9 */ /* 0x000fe20000000a00 */
[----:B------:R-:W-:Y:S02]  /*55bb0*/  LOP3.LUT R220, R220, 0xffffffef, RZ, 0xc0, !PT ;  /* 0xffffffefdcdc7812 */ /* 0x000fe400078ec0ff */
[----:B------:R-:W-:Y:S01]  /*55bc0*/  ISETP.LT.AND P1, PT, R5, UR58, !P0 ;  /* 0x0000003a05007c0c */ /* 0x000fe2000c721270 */
[----:B------:R-:W-:-:S06]  /*55bd0*/  ULDC.64 UR58, c[0x0][0x228] ;  /* 0x00008a00003a7ab9 */ /* 0x000fcc0000000a00 */
        /* <DEDUP_REMOVED lines=11> */
[----:B------:R-:W-:Y:S01]  /*55c90*/  ISETP.LT.AND P2, PT, R4, UR38, !P0 ;  /* 0x0000002604007c0c */ /* 0x000fe2000c741270 */
[----:B------:R-:W-:Y:S01]  /*55ca0*/  ULDC UR38, c[0x0][0x228] ;  /* 0x00008a0000267ab9 */ /* 0x000fe20000000800 */
[----:B------:R-:W-:Y:S01]  /*55cb0*/  ISETP.LT.AND P1, PT, R5, UR40, !P0 ;  /* 0x0000002805007c0c */ /* 0x000fe2000c721270 */
[----:B------:R-:W-:Y:S01]  /*55cc0*/  ULDC UR40, c[0x0][0x228] ;  /* 0x00008a0000287ab9 */ /* 0x000fe20000000800 */
[----:B------:R-:W-:Y:S02]  /*55cd0*/  ISETP.LT.AND P3, PT, R3, UR28, !P0 ;  /* 0x0000001c03007c0c */ /* 0x000fe4000c761270 */
[----:B------:R-:W-:Y:S01]  /*55ce0*/  ISETP.LT.AND P0, PT, R2, UR55, !P0 ;  /* 0x0000003702007c0c */ /* 0x000fe2000c701270 */
[----:B------:R-:W-:-:S06]  /*55cf0*/  ULDC UR55, c[0x0][0x228] ;  /* 0x00008a0000377ab9 */ /* 0x000fcc0000000800 */
[----:B------:R-:W-:-:S04]  /*55d00*/  @P2 LOP3.LUT R231, R231, 0x80000000, RZ, 0xfc, !PT ;  /* 0x80000000e7e72812 */ /* 0x000fc800078efcff */
[----:B------:R-:W-:-:S04]  /*55d10*/  LOP3.LUT R231, R231, 0xbfffffff, RZ, 0xc0, !PT ;  /* 0xbfffffffe7e77812 */ /* 0x000fc800078ec0ff */
[----:B------:R-:W-:-:S04]  /*55d20*/  @P1 LOP3.LUT R231, R231, 0x40000000, RZ, 0xfc, !PT ;  /* 0x40000000e7e71812 */ /* 0x000fc800078efcff */
[----:B------:R-:W-:Y:S02]  /*55d30*/  LOP3.LUT R231, R231, 0xdfffffff, RZ, 0xc0, !PT ;  /* 0xdfffffffe7e77812 */ /* 0x000fe400078ec0ff */
[----:B------:R-:W-:Y:S02]  /*55d40*/  LOP3.LUT R220, R220, 0xfffffffe, RZ, 0xc0, !PT ;  /* 0xfffffffedcdc7812 */ /* 0x000fe400078ec0ff */
[----:B------:R-:W-:Y:S02]  /*55d50*/  @P0 LOP3.LUT R231, R231, 0x20000000, RZ, 0xfc, !PT ;  /* 0x20000000e7e70812 */ /* 0x000fe400078efcff */
[----:B------:R-:W-:Y:S01]  /*55d60*/  ISETP.GE.AND P0, PT, R202, UR47, PT ;  /* 0x0000002fca007c0c */ /* 0x000fe2000bf06270 */
[----:B------:R-:W-:Y:S01]  /*55d70*/  ULDC.64 UR46, c[0x0][0x228] ;  /* 0x00008a00002e7ab9 */ /* 0x000fe20000000a00 */
[----:B------:R-:W-:Y:S02]  /*55d80*/  @P3 LOP3.LUT R220, R220, 0x1, RZ, 0xfc, !PT ;  /* 0x00000001dcdc3812 */ /* 0x000fe400078efcff */
[----:B------:R-:W-:-:S02]  /*55d90*/  ISETP.LT.AND P3, PT, R3, UR58, !P0 ;  /* 0x0000003a03007c0c */ /* 0x000fc4000c761270 */
        /* <DEDUP_REMOVED lines=97> */
[----:B------:R-:W-:Y:S01]  /*563b0*/  ISETP.GE.AND P0, PT, R196, UR29, PT ;  /* 0x0000001dc4007c0c */ /* 0x000fe2000bf06270 */
[----:B------:R-:W-:Y:S01]  /*563c0*/  ULDC.64 UR28, c[0x0][0x228] ;  /* 0x00008a00001c7ab9 */ /* 0x000fe20000000a00 */
[----:B------:R-:W-:-:S04]  /*563d0*/  LOP3.LUT R231, R231, 0xffffffdf, RZ, 0xc0, !PT ;  /* 0xffffffdfe7e77812 */ /* 0x000fc800078ec0ff */
[----:B------:R-:W-:Y:S02]  /*563e0*/  @P1 LOP3.LUT R231, R231, 0x20, RZ, 0xfc, !PT ;  /* 0x00000020e7e71812 */ /* 0x000fe400078efcff */
        /* <DEDUP_REMOVED lines=15> */
[----:B------:R-:W-:Y:S02]  /*564e0*/  LOP3.LUT R231, R231, 0xfffffffd, RZ, 0xc0, !PT ;  /* 0xfffffffde7e77812 */ /* 0x000fe400078ec0ff */
[----:B------:R-:W-:Y:S01]  /*564f0*/  ISETP.LT.AND P3, PT, R4, UR49, !P0 ;  /* 0x0000003104007c0c */ /* 0x000fe2000c761270 */
[----:B------:R-:W-:Y:S01]  /*56500*/  ULDC UR49, c[0x0][0x228] ;  /* 0x00008a0000317ab9 */ /* 0x000fe20000000800 */
[----:B------:R-:W-:Y:S02]  /*56510*/  @P1 LOP3.LUT R231, R231, 0x2, RZ, 0xfc, !PT ;  /* 0x00000002e7e71812 */ /* 0x000fe400078efcff */
[----:B------:R-:W-:-:S02]  /*56520*/  ISETP.LT.AND P1, PT, R3, UR28, !P0 ;  /* 0x0000001c03007c0c */ /* 0x000fc4000c721270 */
[----:B------:R-:W-:Y:S01]  /*56530*/  ISETP.LT.AND P2, PT, R5, UR24, !P0 ;  /* 0x0000001805007c0c */ /* 0x000fe2000c741270 */
[----:B------:R-:W-:Y:S01]  /*56540*/  ULDC UR24, c[0x0][0x228] ;  /* 0x00008a0000187ab9 */ /* 0x000fe20000000800 */
[----:B------:R-:W-:-:S05]  /*56550*/  LOP3.LUT R231, R231, 0xfffffffe, RZ, 0xc0, !PT ;  /* 0xfffffffee7e77812 */ /* 0x000fca00078ec0ff */
[----:B------:R-:W-:-:S04]  /*56560*/  @P3 LOP3.LUT R230, R230, 0x80000000, RZ, 0xfc, !PT ;  /* 0x80000000e6e63812 */ /* 0x000fc800078efcff */
[----:B------:R-:W-:Y:S02]  /*56570*/  @P1 LOP3.LUT R231, R231, 0x1, RZ, 0xfc, !PT ;  /* 0x00000001e7e71812 */ /* 0x000fe400078efcff */
[----:B------:R-:W-:Y:S01]  /*56580*/  ISETP.LT.AND P1, PT, R2, UR18, !P0 ;  /* 0x0000001202007c0c */ /* 0x000fe2000c721270 */
[----:B------:R-:W-:Y:S01]  /*56590*/  ULDC UR18, c[0x0][0x228] ;  /* 0x00008a0000127ab9 */ /* 0x000fe20000000800 */
[----:B------:R-:W-:Y:S02]  /*565a0*/  LOP3.LUT R230, R230, 0xbfffffff, RZ, 0xc0, !PT ;  /* 0xbfffffffe6e67812 */ /* 0x000fe400078ec0ff */
[----:B------:R-:W-:Y:S01]  /*565b0*/  ISETP.GE.AND P0, PT, R194, UR47, PT ;  /* 0x0000002fc2007c0c */ /* 0x000fe2000bf06270 */
[----:B------:R-:W-:Y:S01]  /*565c0*/  ULDC.64 UR46, c[0x0][0x228] ;  /* 0x00008a00002e7ab9 */ /* 0x000fe20000000a00 */
[----:B------:R-:W-:Y:S02]  /*565d0*/  @P2 LOP3.LUT R230, R230, 0x40000000, RZ, 0xfc, !PT ;  /* 0x40000000e6e62812 */ /* 0x000fe400078efcff */
[----:B------:R-:W-:-:S02]  /*565e0*/  ISETP.LT.AND P3, PT, R3, UR58, !P0 ;  /* 0x0000003a03007c0c */ /* 0x000fc4000c761270 */
        /* <DEDUP_REMOVED lines=136> */
[----:B------:R-:W-:Y:S02]  /*56e70*/  ISETP.GE.AND P0, PT, R186, UR47, PT ;  /* 0x0000002fba007c0c */ /* 0x000fe4000bf06270 */
[----:B------:R-:W-:Y:S02]  /*56e80*/  @P3 LOP3.LUT R230, R230, 0x1, RZ, 0xfc, !PT ;  /* 0x00000001e6e63812 */ /* 0x000fe400078efcff */
[----:B------:R-:W-:-:S02]  /*56e90*/  ISETP.LT.AND P3, PT, R3, UR34, !P0 ;  /* 0x0000002203007c0c */ /* 0x000fc4000c761270 */
[----:B------:R-:W-:Y:S01]  /*56ea0*/  ISETP.LT.AND P2, PT, R4, UR46, !P0 ;  /* 0x0000002e04007c0c */ /* 0x000fe2000c741270 */
[----:B------:R-:W-:Y:S01]  /*56eb0*/  ULDC.64 UR46, c[0x0][0x228] ;  /* 0x00008a00002e7ab9 */ /* 0x000fe20000000a00 */
        /* <DEDUP_REMOVED lines=107> */
[----:B------:R-:W-:Y:S01]  /*57570*/  ULDC.64 UR4, c[0x0][0x228] ;  /* 0x00008a0000047ab9 */ /* 0x000fe20000000a00 */
        /* <DEDUP_REMOVED lines=24> */
[----:B------:R-:W-:Y:S02]  /*57700*/  ISETP.LT.AND P2, PT, R4, UR6, !P0 ;  /* 0x0000000604007c0c */ /* 0x000fe4000c741270 */
        /* <DEDUP_REMOVED lines=234> */
[----:B------:R-:W-:Y:S01]  /*585b0*/  ULDC UR6, c[0x0][0x228] ;  /* 0x00008a0000067ab9 */ /* 0x000fe20000000800 */
        /* <DEDUP_REMOVED lines=136> */
[----:B------:R-:W-:Y:S01]  /*58e40*/  VIADD R75, R0, 0xb4 ;  /* 0x000000b4004b7836 */ /* 0x000fe20000000000 */
[----:B------:R-:W-:Y:S01]  /*58e50*/  LOP3.LUT R226, R226, 0xffffffef, RZ, 0xc0, !PT ;  /* 0xffffffefe2e27812 */ /* 0x000fe200078ec0ff */
[----:B------:R-:W-:Y:S01]  /*58e60*/  VIADD R74, R0, 0xb3 ;  /* 0x000000b3004a7836 */ /* 0x000fe20000000000 */
[----:B------:R-:W-:Y:S01]  /*58e70*/  ISETP.LT.AND P1, PT, R5, UR26, !P0 ;  /* 0x0000001a05007c0c */ /* 0x000fe2000c721270 */
[----:B------:R-:W-:Y:S01]  /*58e80*/  ULDC UR26, c[0x0][0x228] ;  /* 0x00008a00001a7ab9 */ /* 0x000fe20000000800 */
[----:B------:R-:W-:-:S05]  /*58e90*/  ULDC UR24, c[0x0][0x22c] ;  /* 0x00008b0000187ab9 */ /* 0x000fca0000000800 */
        /* <DEDUP_REMOVED lines=56> */
[----:B------:R-:W-:Y:S01]  /*59220*/  ISETP.GE.AND P0, PT, R152, UR59, PT ;  /* 0x0000003b98007c0c */ /* 0x000fe2000bf06270 */
[----:B------:R-:W-:Y:S01]  /*59230*/  ULDC.64 UR58, c[0x0][0x228] ;  /* 0x00008a00003a7ab9 */ /* 0x000fe20000000a00 */
        /* <DEDUP_REMOVED lines=178> */
[----:B------:R-:W-:Y:S01]  /*59d60*/  ISETP.LT.AND P0, PT, R5, UR46, !P0 ;  /* 0x0000002e05007c0c */ /* 0x000fe2000c701270 */
[----:B------:R-:W-:-:S08]  /*59d70*/  ULDC UR46, c[0x0][0x22c] ;  /* 0x00008b00002e7ab9 */ /* 0x000fd00000000800 */
[----:B------:R-:W-:-:S04]  /*59d80*/  @P2 LOP3.LUT R222, R222, 0x4, RZ, 0xfc, !PT ;  /* 0x00000004dede2812 */ /* 0x000fc800078efcff */
        /* <DEDUP_REMOVED lines=11> */
[----:B------:R-:W-:Y:S01]  /*59e40*/  ULDC.64 UR28, c[0x0][0x228] ;  /* 0x00008a00001c7ab9 */ /* 0x000fe20000000a00 */
[----:B------:R-:W-:Y:S01]  /*59e50*/  ISETP.LT.AND P0, PT, R5, UR59, !P0 ;  /* 0x0000003b05007c0c */ /* 0x000fe2000c701270 */
[----:B------:R-:W-:-:S04]  /*59e60*/  ULDC UR59, c[0x0][0x228] ;  /* 0x00008a00003b7ab9 */ /* 0x000fc80000000800 */
[----:B------:R-:W-:-:S04]  /*59e70*/  @P2 LOP3.LUT R222, R222, 0x200, RZ, 0xfc, !PT ;  /* 0x00000200dede2812 */ /* 0x000fc800078efcff */
[----:B------:R-:W-:-:S04]  /*59e80*/  LOP3.LUT R222, R222, 0xffffff7f, RZ, 0xc0, !PT ;  /* 0xffffff7fdede7812 */ /* 0x000fc800078ec0ff */
[----:B------:R-:W-:-:S04]  /*59e90*/  @P1 LOP3.LUT R222, R222, 0x80, RZ, 0xfc, !PT ;  /* 0x00000080dede1812 */ /* 0x000fc800078efcff */
[----:B------:R-:W-:Y:S02]  /*59ea0*/  LOP3.LUT R222, R222, 0xfffffeff, RZ, 0xc0, !PT ;  /* 0xfffffeffdede7812 */ /* 0x000fe400078ec0ff */
[----:B------:R-:W-:Y:S02]  /*59eb0*/  LOP3.LUT R223, R223, 0xffffefff, RZ, 0xc0, !PT ;  /* 0xffffefffdfdf7812 */ /* 0x000fe400078ec0ff */
[----:B------:R-:W-:Y:S02]  /*59ec0*/  @P0 LOP3.LUT R222, R222, 0x100, RZ, 0xfc, !PT ;  /* 0x00000100dede0812 */ /* 0x000fe400078efcff */
[----:B------:R-:W-:Y:S01]  /*59ed0*/  ISETP.GE.AND P0, PT, R66, UR41, PT ;  /* 0x0000002942007c0c */ /* 0x000fe2000bf06270 */
[----:B------:R-:W-:Y:S01]  /*59ee0*/  ULDC UR41, c[0x0][0x228] ;  /* 0x00008a0000297ab9 */ /* 0x000fe20000000800 */
[----:B------:R-:W-:Y:S02]  /*59ef0*/  @P3 LOP3.LUT R223, R223, 0x1000, RZ, 0xfc, !PT ;  /* 0x00001000dfdf3812 */ /* 0x000fe400078efcff */
[----:B------:R-:W-:Y:S01]  /*59f00*/  ISETP.LT.AND P3, PT, R5, UR48, !P0 ;  /* 0x0000003005007c0c */ /* 0x000fe2000c761270 */
[----:B------:R-:W-:Y:S01]  /*59f10*/  ULDC UR48, c[0x0][0x228] ;  /* 0x00008a0000307ab9 */ /* 0x000fe20000000800 */
[----:B------:R-:W-:Y:S01]  /*59f20*/  ISETP.LT.AND P2, PT, R2, UR28, !P0 ;  /* 0x0000001c02007c0c */ /* 0x000fe2000c741270 */
[----:B------:R-:W-:Y:S01]  /*59f30*/  ULDC UR28, c[0x0][0x228] ;  /* 0x00008a00001c7ab9 */ /* 0x000fe20000000800 */
[----:B------:R-:W-:-:S02]  /*59f40*/  LOP3.LUT R223, R223, 0xfffffbff, RZ, 0xc0, !PT ;  /* 0xfffffbffdfdf7812 */ /* 0x000fc400078ec0ff */
        /* <DEDUP_REMOVED lines=12> */
[----:B------:R-:W-:Y:S01]  /*5a010*/  ULDC UR39, c[0x0][0x228] ;  /* 0x00008a0000277ab9 */ /* 0x000fe20000000800 */
[----:B------:R-:W-:Y:S01]  /*5a020*/  LOP3.LUT R250, R250, 0x7fffffff, RZ, 0xc0, !PT ;  /* 0x7ffffffffafa7812 */ /* 0x000fe200078ec0ff */
[----:B------:R-:W-:Y:S01]  /*5a030*/  BAR.SYNC.DEFER_BLOCKING 0x0 ;  /* 0x0000000000007b1d */ /* 0x000fe20000010000 */
[----:B------:R-:W-:Y:S02]  /*5a040*/  ISETP.LT.AND P3, PT, R2, UR28, !P0 ;  /* 0x0000001c02007c0c */ /* 0x000fe4000c761270 */
[----:B------:R-:W-:Y:S02]  /*5a050*/  ISETP.LT.AND P2, PT, R5, UR41, !P0 ;  /* 0x0000002905007c0c */ /* 0x000fe4000c741270 */
[----:B------:R-:W-:Y:S01]  /*5a060*/  LOP3.LUT R223, R223, 0xffffff7f, RZ, 0xc0, !PT ;  /* 0xffffff7fdfdf7812 */ /* 0x000fe200078ec0ff */
[----:B------:R-:W-:Y:S01]  /*5a070*/  ULDC UR28, c[0x0][0x228] ;  /* 0x00008a00001c7ab9 */ /* 0x000fe20000000800 */
[----:B------:R-:W-:Y:S01]  /*5a080*/  ISETP.LT.AND P1, PT, R4, UR48, !P0 ;  /* 0x0000003004007c0c */ /* 0x000fe2000c721270 */
[----:B------:R-:W-:-:S06]  /*5a090*/  ULDC UR41, c[0x0][0x228] ;  /* 0x00008a0000297ab9 */ /* 0x000fcc0000000800 */
[----:B------:R-:W-:Y:S01]  /*5a0a0*/  @P3 LOP3.LUT R223, R223, 0x80, RZ, 0xfc, !PT ;  /* 0x00000080dfdf3812 */ /* 0x000fe200078efcff */
[----:B------:R-:W-:-:S03]  /*5a0b0*/  ULDC UR48, c[0x0][0x228] ;  /* 0x00008a0000307ab9 */ /* 0x000fc60000000800 */
[----:B------:R-:W-:-:S04]  /*5a0c0*/  LOP3.LUT R223, R223, 0xffffffbf, RZ, 0xc0, !PT ;  /* 0xffffffbfdfdf7812 */ /* 0x000fc800078ec0ff */
[----:B------:R-:W-:Y:S02]  /*5a0d0*/  @P2 LOP3.LUT R223, R223, 0x40, RZ, 0xfc, !PT ;  /* 0x00000040dfdf2812 */ /* 0x000fe400078efcff */
[----:B------:R-:W-:Y:S01]  /*5a0e0*/  ISETP.LT.AND P0, PT, R3, UR50, !P0 ;  /* 0x0000003203007c0c */ /* 0x000fe2000c701270 */
[----:B------:R-:W-:Y:S01]  /*5a0f0*/  ULDC UR50, c[0x0][0x228] ;  /* 0x00008a0000327ab9 */ /* 0x000fe20000000800 */
[----:B------:R-:W-:Y:S01]  /*5a100*/  LOP3.LUT R223, R223, 0xffffffdf, RZ, 0xc0, !PT ;  /* 0xffffffdfdfdf7812 */ /* 0x000fe200078ec0ff */
[----:B------:R-:W1:Y:S03]  /*5a110*/  LDS.128 R64, [R6] ;  /* 0x0000000006407984 */ /* 0x000e660000000c00 */
        /* <DEDUP_REMOVED lines=1058> */
[----:B------:R-:W-:-:S03]  /*5e340*/  ULDC UR22, c[0x0][0x22c] ;  /* 0x00008b0000167ab9 */ /* 0x000fc60000000800 */
[----:B------:R-:W-:Y:S02]  /*5e350*/  ISETP.LT.AND P1, PT, R2, UR4, !P0 ;  /* 0x0000000402007c0c */ /* 0x000fe4000c721270 */
[----:B------:R-:W-:Y:S02]  /*5e360*/  ISETP.LT.AND P3, PT, R5, UR26, !P0 ;  /* 0x0000001a05007c0c */ /* 0x000fe4000c761270 */
[----:B------:R-:W-:-:S09]  /*5e370*/  LOP3.LUT R250, R250, 0xff7fffff, RZ, 0xc0, !PT ;  /* 0xff7ffffffafa7812 */ /* 0x000fd200078ec0ff */
[----:B------:R-:W-:Y:S02]  /*5e380*/  @P1 LOP3.LUT R250, R250, 0x800000, RZ, 0xfc, !PT ;  /* 0x00800000fafa1812 */ /* 0x000fe400078efcff */
[----:B------:R-:W-:Y:S02]  /*5e390*/  ISETP.LT.AND P1, PT, R4, UR16, !P0 ;  /* 0x0000001004007c0c */ /* 0x000fe4000c721270 */
[----:B------:R-:W-:-:S04]  /*5e3a0*/  LOP3.LUT R250, R250, 0xffbfffff, RZ, 0xc0, !PT ;  /* 0xffbffffffafa7812 */ /* 0x000fc800078ec0ff */
[----:B------:R-:W-:Y:S02]  /*5e3b0*/  @P3 LOP3.LUT R250, R250, 0x400000, RZ, 0xfc, !PT ;  /* 0x00400000fafa3812 */ /* 0x000fe400078efcff */
[----:B------:R-:W-:Y:S02]  /*5e3c0*/  ISETP.LT.AND P2, PT, R3, UR7, !P0 ;  /* 0x0000000703007c0c */ /* 0x000fe4000c741270 */
[----:B------:R-:W-:Y:S02]  /*5e3d0*/  LOP3.LUT R250, R250, 0xffdfffff, RZ, 0xc0, !PT ;  /* 0xffdffffffafa7812 */ /* 0x000fe400078ec0ff */
[----:B------:R-:W-:Y:S01]  /*5e3e0*/  ISETP.GE.AND P0, PT, R132, UR22, PT ;  /* 0x0000001684007c0c */ /* 0x000fe2000bf06270 */
[----:B------:R-:W-:Y:S01]  /*5e3f0*/  ULDC UR22, c[0x0][0x22c] ;  /* 0x00008b0000167ab9 */ /* 0x000fe20000000800 */
[----:B------:R-:W-:Y:S02]  /*5e400*/  @P1 LOP3.LUT R250, R250, 0x200000, RZ, 0xfc, !PT ;  /* 0x00200000fafa1812 */ /* 0x000fe400078efcff */
[----:B------:R-:W-:-:S02]  /*5e410*/  ISETP.LT.AND P1, PT, R2, UR6, !P0 ;  /* 0x0000000602007c0c */ /* 0x000fc4000c721270 */
[----:B------:R-:W-:-:S04]  /*5e420*/  LOP3.LUT R250, R250, 0xffefffff, RZ, 0xc0, !PT ;  /* 0xffeffffffafa7812 */ /* 0x000fc800078ec0ff */
[----:B------:R-:W-:Y:S02]  /*5e430*/  @P2 LOP3.LUT R250, R250, 0x100000, RZ, 0xfc, !PT ;  /* 0x00100000fafa2812 */ /* 0x000fe400078efcff */
[----:B------:R-:W-:Y:S02]  /*5e440*/  ISETP.LT.AND P3, PT, R5, UR51, !P0 ;  /* 0x0000003305007c0c */ /* 0x000fe4000c761270 */
[----:B------:R-:W-:-:S04]  /*5e450*/  LOP3.LUT R250, R250, 0xfff7ffff, RZ, 0xc0, !PT ;  /* 0xfff7fffffafa7812 */ /* 0x000fc800078ec0ff */
[----:B------:R-:W-:Y:S02]  /*5e460*/  @P1 LOP3.LUT R250, R250, 0x80000, RZ, 0xfc, !PT ;  /* 0x00080000fafa1812 */ /* 0x000fe400078efcff */
[----:B--2---:R-:W-:Y:S02]  /*5e470*/  LOP3.LUT R9, R9, 0xffff, RZ, 0xc0, !PT ;  /* 0x0000ffff09097812 */ /* 0x004fe400078ec0ff */
[----:B------:R-:W-:Y:S02]  /*5e480*/  ISETP.LT.AND P2, PT, R4, UR50, !P0 ;  /* 0x0000003204007c0c */ /* 0x000fe4000c741270 */
[----:B------:R-:W-:Y:S02]  /*5e490*/  LOP3.LUT R250, R250, 0xfffbffff, RZ, 0xc0, !PT ;  /* 0xfffbfffffafa7812 */ /* 0x000fe400078ec0ff */
[----:B----4-:R-:W-:Y:S01]  /*5e4a0*/  LOP3.LUT R8, R8, 0xffff, RZ, 0xc0, !PT ;  /* 0x0000ffff08087812 */ /* 0x010fe200078ec0ff */
[----:B------:R2:W-:Y:S01]  /*5e4b0*/  STL [R1+0xb0], R9 ;  /* 0x0000b00901007387 */ /* 0x0005e20000100800 */
[----:B---3--:R-:W-:-:S02]  /*5e4c0*/  PRMT R70, R70, 0x4210, R9 ;  /* 0x0000421046467816 */ /* 0x008fc40000000009 */
[----:B------:R-:W-:Y:S02]  /*5e4d0*/  @P3 LOP3.LUT R250, R250, 0x40000, RZ, 0xfc, !PT ;  /* 0x00040000fafa3812 */ /* 0x000fe400078efcff */
[----:B------:R-:W-:Y:S02]  /*5e4e0*/  PRMT R71, R71, 0x4210, R8 ;  /* 0x0000421047477816 */ /* 0x000fe40000000008 */
[----:B------:R-:W-:Y:S01]  /*5e4f0*/  ISETP.LT.AND P1, PT, R3, UR49, !P0 ;  /* 0x0000003103007c0c */ /* 0x000fe2000c721270 */
[----:B--2---:R-:W2:Y:S01]  /*5e500*/  LDL.LU R9, [R1+0x20bc] ;  /* 0x0020bc0001097983 */ /* 0x004ea20000300800 */
[----:B------:R-:W-:-:S03]  /*5e510*/  LOP3.LUT R250, R250, 0xfffdffff, RZ, 0xc0, !PT ;  /* 0xfffdfffffafa7812 */ /* 0x000fc600078ec0ff */
[----:B------:R3:W-:Y:S01]  /*5e520*/  STL [R1+0xb4], R8 ;  /* 0x0000b40801007387 */ /* 0x0007e20000100800 */
[----:B------:R-:W-:Y:S02]  /*5e530*/  ISETP.GE.AND P0, PT, R133, UR22, PT ;  /* 0x0000001685007c0c */ /* 0x000fe4000bf06270 */
[----:B------:R-:W-:Y:S01]  /*5e540*/  @P2 LOP3.LUT R250, R250, 0x20000, RZ, 0xfc, !PT ;  /* 0x00020000fafa2812 */ /* 0x000fe200078efcff */
[----:B---3--:R-:W3:Y:S01]  /*5e550*/  LDL.LU R8, [R1+0x20b8] ;  /* 0x0020b80001087983 */ /* 0x008ee20000300800 */
[----:B------:R-:W-:Y:S02]  /*5e560*/  ISETP.LT.AND P2, PT, R2, UR39, !P0 ;  /* 0x0000002702007c0c */ /* 0x000fe4000c741270 */
[----:B------:R-:W-:-:S04]  /*5e570*/  LOP3.LUT R250, R250, 0xfffeffff, RZ, 0xc0, !PT ;  /* 0xfffefffffafa7812 */ /* 0x000fc800078ec0ff */
[----:B------:R-:W-:Y:S02]  /*5e580*/  @P1 LOP3.LUT R250, R250, 0x10000, RZ, 0xfc, !PT ;  /* 0x00010000fafa1812 */ /* 0x000fe400078efcff */
[----:B------:R-:W-:Y:S02]  /*5e590*/  ISETP.LT.AND P3, PT, R5, UR28, !P0 ;  /* 0x0000001c05007c0c */ /* 0x000fe4000c761270 */
[----:B------:R-:W-:-:S04]  /*5e5a0*/  LOP3.LUT R250, R250, 0xffff7fff, RZ, 0xc0, !PT ;  /* 0xffff7ffffafa7812 */ /* 0x000fc800078ec0ff */
[----:B------:R-:W-:Y:S02]  /*5e5b0*/  @P2 LOP3.LUT R250, R250, 0x8000, RZ, 0xfc, !PT ;  /* 0x00008000fafa2812 */ /* 0x000fe400078efcff */
[----:B------:R-:W-:Y:S02]  /*5e5c0*/  ISETP.LT.AND P1, PT, R4, UR61, !P0 ;  /* 0x0000003d04007c0c */ /* 0x000fe4000c721270 */
[----:B------:R-:W-:-:S04]  /*5e5d0*/  LOP3.LUT R250, R250, 0xffffbfff, RZ, 0xc0, !PT ;  /* 0xffffbffffafa7812 */ /* 0x000fc800078ec0ff */
[----:B------:R-:W-:Y:S02]  /*5e5e0*/  @P3 LOP3.LUT R250, R250, 0x4000, RZ, 0xfc, !PT ;  /* 0x00004000fafa3812 */ /* 0x000fe400078efcff */
[----:B------:R-:W-:Y:S02]  /*5e5f0*/  ISETP.LT.AND P2, PT, R3, UR60, !P0 ;  /* 0x0000003c03007c0c */ /* 0x000fe4000c741270 */
        /* <DEDUP_REMOVED lines=43> */
[----:B------:R-:W-:Y:S02]  /*5e8b0*/  ISETP.LT.AND P3, PT, R5, UR47, !P0 ;  /* 0x0000002f05007c0c */ /* 0x000fe4000c761270 */
[----:B------:R-:W-:Y:S02]  /*5e8c0*/  LOP3.LUT R222, R222, 0x7fffffff, RZ, 0xc0, !PT ;  /* 0x7fffffffdede7812 */ /* 0x000fe400078ec0ff */
[----:B------:R-:W-:-:S04]  /*5e8d0*/  LOP3.LUT R250, R250, 0xfffffffe, RZ, 0xc0, !PT ;  /* 0xfffffffefafa7812 */ /* 0x000fc800078ec0ff */
[----:B------:R-:W-:-:S03]  /*5e8e0*/  @P1 LOP3.LUT R250, R250, 0x1, RZ, 0xfc, !PT ;  /* 0x00000001fafa1812 */ /* 0x000fc600078efcff */
[----:B------:R-:W-:Y:S02]  /*5e8f0*/  @P2 LOP3.LUT R222, R222, 0x80000000, RZ, 0xfc, !PT ;  /* 0x80000000dede2812 */ /* 0x000fe400078efcff */
[----:B------:R-:W-:Y:S02]  /*5e900*/  ISETP.LT.AND P1, PT, R4, UR40, !P0 ;  /* 0x0000002804007c0c */ /* 0x000fe4000c721270 */
[----:B------:R-:W-:-:S04]  /*5e910*/  LOP3.LUT R222, R222, 0xbfffffff, RZ, 0xc0, !PT ;  /* 0xbfffffffdede7812 */ /* 0x000fc800078ec0ff */
[----:B------:R-:W-:Y:S01]  /*5e920*/  @P3 LOP3.LUT R222, R222, 0x40000000, RZ, 0xfc, !PT ;  /* 0x40000000dede3812 */ /* 0x000fe200078efcff */
[----:B------:R-:W-:Y:S01]  /*5e930*/  BAR.SYNC.DEFER_BLOCKING 0x0 ;  /* 0x0000000000007b1d */ /* 0x000fe20000010000 */
        /* <DEDUP_REMOVED lines=32> */
[----:B------:R-:W-:Y:S02]  /*5eb40*/  LOP3.LUT R222, R222, 0xffff7fff, RZ, 0xc0, !PT ;  /* 0xffff7fffdede7812 */ /* 0x000fe400078ec0ff */
[----:B------:R-:W-:Y:S02]  /*5eb50*/  LOP3.LUT R224, R224, 0xfdffffff, RZ, 0xc0, !PT ;  /* 0xfdffffffe0e07812 */ /* 0x000fe400078ec0ff */
[----:B------:R-:W-:Y:S02]  /*5eb60*/  ISETP.GE.AND P1, PT, R208, UR23, PT ;  /* 0x00000017d0007c0c */ /* 0x000fe4000bf26270 */
[----:B------:R-:W-:-:S02]  /*5eb70*/  @P6 LOP3.LUT R224, R224, 0x2000000, RZ, 0xfc, !PT ;  /* 0x02000000e0e06812 */ /* 0x000fc400078efcff */
[----:B------:R-:W-:-:S03]  /*5eb80*/  ISETP.GE.AND P6, PT, R206, UR27, PT ;  /* 0x0000001bce007c0c */ /* 0x000fc6000bfc6270 */
[----:B------:R-:W-:-:S04]  /*5eb90*/  @P0 LOP3.LUT R222, R222, 0x8000, RZ, 0xfc, !PT ;  /* 0x00008000dede0812 */ /* 0x000fc800078efcff */
[----:B------:R-:W-:-:S04]  /*5eba0*/  LOP3.LUT R222, R222, 0xffffbfff, RZ, 0xc0, !PT ;  /* 0xffffbfffdede7812 */ /* 0x000fc800078ec0ff */
[----:B------:R-:W-:Y:S02]  /*5ebb0*/  LOP3.LUT R222, R222, 0xfffeffff, RZ, 0xc0, !PT ;  /* 0xfffeffffdede7812 */ /* 0x000fe400078ec0ff */
[----:B------:R-:W-:Y:S02]  /*5ebc0*/  ISETP.GE.AND P0, PT, R209, UR21, PT ;  /* 0x00000015d1007c0c */ /* 0x000fe4000bf06270 */
[----:B------:R-:W-:-:S04]  /*5ebd0*/  @P1 LOP3.LUT R222, R222, 0x10000, RZ, 0xfc, !PT ;  /* 0x00010000dede1812 */ /* 0x000fc800078efcff */
[----:B------:R-:W-:-:S04]  /*5ebe0*/  @P6 LOP3.LUT R222, R222, 0x4000, RZ, 0xfc, !PT ;  /* 0x00004000dede6812 */ /* 0x000fc800078efcff */
[----:B------:R-:W-:-:S04]  /*5ebf0*/  LOP3.LUT R222, R222, 0xfffdffff, RZ, 0xc0, !PT ;  /* 0xfffdffffdede7812 */ /* 0x000fc800078ec0ff */
[----:B------:R-:W-:Y:S02]  /*5ec00*/  @P0 LOP3.LUT R222, R222, 0x20000, RZ, 0xfc, !PT ;  /* 0x00020000dede0812 */ /* 0x000fe400078efcff */
[----:B------:R-:W-:Y:S02]  /*5ec10*/  ISETP.GE.AND P0, PT, R210, UR19, PT ;  /* 0x00000013d2007c0c */ /* 0x000fe4000bf06270 */
[----:B------:R-:W-:Y:S02]  /*5ec20*/  ISETP.LT.AND P6, PT, R2, UR20, !P6 ;  /* 0x0000001402007c0c */ /* 0x000fe4000f7c1270 */
[----:B------:R-:W-:Y:S02]  /*5ec30*/  LOP3.LUT R222, R222, 0xfffbffff, RZ, 0xc0, !PT ;  /* 0xfffbffffdede7812 */ /* 0x000fe400078ec0ff */
[----:B------:R-:W-:Y:S02]  /*5ec40*/  LOP3.LUT R218, R218, 0xffff, RZ, 0xc0, !PT ;  /* 0x0000ffffdada7812 */ /* 0x000fe400078ec0ff */
[----:B------:R-:W-:-:S05]  /*5ec50*/  LOP3.LUT R219, R219, 0xffff, RZ, 0xc0, !PT ;  /* 0x0000ffffdbdb7812 */ /* 0x000fca00078ec0ff */
[----:B------:R-:W-:-:S04]  /*5ec60*/  @P0 LOP3.LUT R222, R222, 0x40000, RZ, 0xfc, !PT ;  /* 0x00040000dede0812 */ /* 0x000fc800078efcff */
[----:B------:R-:W-:Y:S02]  /*5ec70*/  LOP3.LUT R222, R222, 0xfff7ffff, RZ, 0xc0, !PT ;  /* 0xfff7ffffdede7812 */ /* 0x000fe400078ec0ff */
[----:B------:R-:W-:Y:S02]  /*5ec80*/  PRMT R68, R68, 0x4210, R218 ;  /* 0x0000421044447816 */ /* 0x000fe400000000da */
[----:B------:R-:W-:Y:S02]  /*5ec90*/  @P6 LOP3.LUT R222, R222, 0x80000, RZ, 0xfc, !PT ;  /* 0x00080000dede6812 */ /* 0x000fe400078efcff */
[----:B------:R-:W-:Y:S02]  /*5eca0*/  PRMT R69, R69, 0x4210, R219 ;  /* 0x0000421045457816 */ /* 0x000fe400000000db */
[----:B------:R-:W-:Y:S02]  /*5ecb0*/  ISETP.GE.AND P5, PT, R211, UR17, PT ;  /* 0x00000011d3007c0c */ /* 0x000fe4000bfa6270 */
[----:B------:R-:W-:-:S02]  /*5ecc0*/  ISETP.GE.AND P2, PT, R212, UR15, PT ;  /* 0x0000000fd4007c0c */ /* 0x000fc4000bf46270 */
[----:B------:R-:W-:Y:S02]  /*5ecd0*/  ISETP.GE.AND P0, PT, R213, UR13, PT ;  /* 0x0000000dd5007c0c */ /* 0x000fe4000bf06270 */
[----:B------:R-:W-:Y:S02]  /*5ece0*/  ISETP.GE.AND P3, PT, R214, UR11, PT ;  /* 0x0000000bd6007c0c */ /* 0x000fe4000bf66270 */
[----:B------:R-:W-:Y:S02]  /*5ecf0*/  ISETP.GE.AND P1, PT, R215, UR9, PT ;  /* 0x00000009d7007c0c */ /* 0x000fe4000bf26270 */
[----:B------:R-:W-:Y:S02]  /*5ed00*/  ISETP.GE.AND P4, PT, R216, UR29, PT ;  /* 0x0000001dd8007c0c */ /* 0x000fe4000bf86270 */
[----:B------:R-:W-:Y:S01]  /*5ed10*/  LOP3.LUT P6, RZ, R224, 0x2000000, RZ, 0xc0, !PT ;  /* 0x02000000e0ff7812 */ /* 0x000fe200078cc0ff */
[----:B------:R-:W4:Y:S01]  /*5ed20*/  LDL.LU R205, [R1+0x38c] ;  /* 0x00038c0001cd7983 */ /* 0x000f220000300800 */
[----:B------:R-:W-:Y:S01]  /*5ed30*/  LOP3.LUT R221, R221, 0xbfffffff, RZ, 0xc0, !PT ;  /* 0xbfffffffdddd7812 */ /* 0x000fe200078ec0ff */
[----:B------:R-:W-:-:S02]  /*5ed40*/  ULDC UR4, c[0x0][0x228] ;  /* 0x00008a0000047ab9 */ /* 0x000fc40000000800 */
[----:B------:R-:W-:Y:S01]  /*5ed50*/  STSM.16.M88.4 [R7], R68 ;  /* 0x0000004407007844 */ /* 0x000fe20000000200 */
[----:B------:R-:W-:Y:S01]  /*5ed60*/  LOP3.LUT R224, R224, 0xffefffff, RZ, 0xc0, !PT ;  /* 0xffefffffe0e07812 */ /* 0x000fe200078ec0ff */
[----:B------:R-:W-:Y:S01]  /*5ed70*/  ULDC UR5, c[0x0][0x228] ;  /* 0x00008a0000057ab9 */ /* 0x000fe20000000800 */
[----:B------:R-:W-:Y:S01]  /*5ed80*/  ULDC UR6, c[0x0][0x228] ;  /* 0x00008a0000067ab9 */ /* 0x000fe20000000800 */
[----:B------:R-:W2:Y:S04]  /*5ed90*/  LDL.LU R204, [R1+0x390] ;  /* 0x0003900001cc7983 */ /* 0x000ea80000300800 */
[----:B------:R-:W3:Y:S04]  /*5eda0*/  LDL.LU R196, [R1+0x3ac] ;  /* 0x0003ac0001c47983 */ /* 0x000ee80000300800 */
[----:B------:R-:W3:Y:S04]  /*5edb0*/  LDL.LU R197, [R1+0x3d0] ;  /* 0x0003d00001c57983 */ /* 0x000ee80000300800 */
[----:B------:R-:W3:Y:S04]  /*5edc0*/  LDL.LU R198, [R1+0x428] ;  /* 0x0004280001c67983 */ /* 0x000ee80000300800 */
[----:B------:R-:W3:Y:S04]  /*5edd0*/  LDL.LU R199, [R1+0x3cc] ;  /* 0x0003cc0001c77983 */ /* 0x000ee80000300800 */
[----:B------:R-:W3:Y:S04]  /*5ede0*/  LDL.LU R200, [R1+0x3fc] ;  /* 0x0003fc0001c87983 */ /* 0x000ee80000300800 */
[----:B------:R-:W3:Y:S04]  /*5edf0*/  LDL.LU R201, [R1+0x3d8] ;  /* 0x0003d80001c97983 */ /* 0x000ee80000300800 */
[----:B------:R-:W3:Y:S04]  /*5ee00*/  LDL.LU R202, [R1+0x450] ;  /* 0x0004500001ca7983 */ /* 0x000ee80000300800 */
[----:B------:R-:W3:Y:S04]  /*5ee10*/  LDL.LU R203, [R1+0x3e0] ;  /* 0x0003e00001cb7983 */ /* 0x000ee80000300800 */
[----:B------:R-:W4:Y:S04]  /*5ee20*/  LDL.LU R195, [R1+0x380] ;  /* 0x0003800001c37983 */ /* 0x000f280000300800 */
[----:B------:R-:W2:Y:S04]  /*5ee30*/  LDL.LU R194, [R1+0x3b4] ;  /* 0x0003b40001c27983 */ /* 0x000ea80000300800 */
        /* <DEDUP_REMOVED lines=17> */
[----:B------:R-:W4:Y:S04]  /*5ef50*/  LDL.LU R140, [R1+0x388] ;  /* 0x00038800018c7983 */ /* 0x000f280000300800 */
[----:B------:R-:W2:Y:S01]  /*5ef60*/  LDL.LU R177, [R1+0xcc] ;  /* 0x0000cc0001b17983 */ /* 0x000ea20000300800 */
[----:B------:R-:W-:Y:S01]  /*5ef70*/  @P5 LOP3.LUT R221, R221, 0x40000000, RZ, 0xfc, !PT ;  /* 0x40000000dddd5812 */ /* 0x000fe200078efcff */
[----:B------:R-:W-:Y:S03]  /*5ef80*/  BAR.SYNC.DEFER_BLOCKING 0x0 ;  /* 0x0000000000007b1d */ /* 0x000fe60000010000 */
[----:B------:R-:W-:-:S02]  /*5ef90*/  LOP3.LUT R221, R221, 0xdfffffff, RZ, 0xc0, !PT ;  /* 0xdfffffffdddd7812 */ /* 0x000fc400078ec0ff */
[C---:B------:R-:W-:Y:S02]  /*5efa0*/  LOP3.LUT P5, RZ, R222.reuse, 0x20, RZ, 0xc0, !PT ;  /* 0x00000020deff7812 */ /* 0x040fe400078ac0ff */
[----:B------:R-:W-:Y:S02]  /*5efb0*/  @P2 LOP3.LUT R221, R221, 0x20000000, RZ, 0xfc, !PT ;  /* 0x20000000dddd2812 */ /* 0x000fe400078efcff */
[----:B------:R-:W-:Y:S01]  /*5efc0*/  LOP3.LUT P2, RZ, R222, 0x10, RZ, 0xc0, !PT ;  /* 0x00000010deff7812 */ /* 0x000fe2000784c0ff */
[----:B------:R-:W-:Y:S01]  /*5efd0*/  STL.64 [R1+0x24d0], R226 ;  /* 0x0024d0e201007387 */ /* 0x000fe20000100a00 */
[----:B------:R-:W-:-:S03]  /*5efe0*/  LOP3.LUT R221, R221, 0xefffffff, RZ, 0xc0, !PT ;  /* 0xefffffffdddd7812 */ /* 0x000fc600078ec0ff */
[----:B------:R-:W-:Y:S01]  /*5eff0*/  STL.64 [R1+0x24b0], R228 ;  /* 0x0024b0e401007387 */ /* 0x000fe20000100a00 */
        /* <DEDUP_REMOVED lines=36> */
[----:B0-----:R-:W-:Y:S04]  /*5f240*/  STL.64 [R1+0x2378], R44 ;  /* 0x0023782c01007387 */ /* 0x001fe80000100a00 */
[----:B-1----:R-:W-:Y:S04]  /*5f250*/  STL.64 [R1+0x2370], R64 ;  /* 0x0023704001007387 */ /* 0x002fe80000100a00 */
        /* <DEDUP_REMOVED lines=12> */
[----:B------:R-:W0:Y:S01]  /*5f320*/  LDS.128 R68, [R6] ;  /* 0x0000000006447984 */ /* 0x000e220000000c00 */
[----:B--2---:R-:W-:-:S03]  /*5f330*/  PRMT R72, R177, 0x5210, R218 ;  /* 0x00005210b1487816 */ /* 0x004fc600000000da */
[----:B------:R-:W2:Y:S04]  /*5f340*/  LDL.LU R177, [R1+0xc8] ;  /* 0x0000c80001b17983 */ /* 0x000ea80000300800 */
[----:B------:R-:W3:Y:S01]  /*5f350*/  LDL.LU R176, [R1+0xb0] ;  /* 0x0000b00001b07983 */ /* 0x000ee20000300800 */
[----:B------:R-:W-:Y:S01]  /*5f360*/  BAR.SYNC.DEFER_BLOCKING 0x0 ;  /* 0x0000000000007b1d */ /* 0x000fe20000010000 */
[----:B--2---:R-:W-:-:S05]  /*5f370*/  PRMT R73, R177, 0x5210, R219 ;  /* 0x00005210b1497816 */ /* 0x004fca00000000db */
[----:B------:R-:W3:Y:S02]  /*5f380*/  LDL.LU R177, [R1+0xc0] ;  /* 0x0000c00001b17983 */ /* 0x000ee40000300800 */
[----:B---3--:R-:W-:Y:S02]  /*5f390*/  PRMT R74, R177, 0x5210, R176 ;  /* 0x00005210b14a7816 */ /* 0x008fe400000000b0 */
[----:B------:R-:W2:Y:S04]  /*5f3a0*/  LDL.LU R176, [R1+0xb4] ;  /* 0x0000b40001b07983 */ /* 0x000ea80000300800 */
[----:B------:R-:W2:Y:S02]  /*5f3b0*/  LDL.LU R177, [R1+0xc4] ;  /* 0x0000c40001b17983 */ /* 0x000ea40000300800 */
[----:B--2---:R-:W-:-:S02]  /*5f3c0*/  PRMT R75, R177, 0x5210, R176 ;  /* 0x00005210b14b7816 */ /* 0x004fc400000000b0 */
[----:B------:R-:W2:Y:S02]  /*5f3d0*/  LDL.LU R177, [R1+0x7d8] ;  /* 0x0007d80001b17983 */ /* 0x000ea40000300800 */
[----:B--2---:R-:W-:Y:S02]  /*5f3e0*/  LOP3.LUT R80, R177, 0xffff, RZ, 0xc0, !PT ;  /* 0x0000ffffb1507812 */ /* 0x004fe400078ec0ff */
[----:B------:R-:W2:Y:S02]  /*5f3f0*/  LDL.LU R177, [R1+0x7d4] ;  /* 0x0007d40001b17983 */ /* 0x000ea40000300800 */
[----:B--2---:R-:W-:Y:S02]  /*5f400*/  LOP3.LUT R81, R177, 0xffff, RZ, 0xc0, !PT ;  /* 0x0000ffffb1517812 */ /* 0x004fe400078ec0ff */
[----:B------:R-:W2:Y:S02]  /*5f410*/  LDL.LU R177, [R1+0x790] ;  /* 0x0007900001b17983 */ /* 0x000ea40000300800 */
[----:B--2---:R-:W-:-:S02]  /*5f420*/  LOP3.LUT R82, R177, 0xffff, RZ, 0xc0, !PT ;  /* 0x0000ffffb1527812 */ /* 0x004fc400078ec0ff */
[----:B------:R-:W2:Y:S02]  /*5f430*/  LDL.LU R177, [R1+0x78c] ;  /* 0x00078c0001b17983 */ /* 0x000ea40000300800 */
[----:B--2---:R-:W-:Y:S02]  /*5f440*/  LOP3.LUT R83, R177, 0xffff, RZ, 0xc0, !PT ;  /* 0x0000ffffb1537812 */ /* 0x004fe400078ec0ff */
[----:B------:R-:W2:Y:S02]  /*5f450*/  LDL.LU R177, [R1+0x810] ;  /* 0x0008100001b17983 */ /* 0x000ea40000300800 */
[----:B--2---:R-:W-:Y:S02]  /*5f460*/  PRMT R76, R177, 0x4210, R80 ;  /* 0x00004210b14c7816 */ /* 0x004fe40000000050 */
[----:B------:R-:W2:Y:S02]  /*5f470*/  LDL.LU R177, [R1+0x80c] ;  /* 0x00080c0001b17983 */ /* 0x000ea40000300800 */
[----:B--2---:R-:W-:-:S02]  /*5f480*/  PRMT R77, R177, 0x4210, R81 ;  /* 0x00004210b14d7816 */ /* 0x004fc40000000051 */
[----:B------:R-:W2:Y:S02]  /*5f490*/  LDL.LU R177, [R1+0x808] ;  /* 0x0008080001b17983 */ /* 0x000ea40000300800 */
[----:B--2---:R-:W-:Y:S02]  /*5f4a0*/  PRMT R78, R177, 0x4210, R82 ;  /* 0x00004210b14e7816 */ /* 0x004fe40000000052 */
[----:B------:R-:W2:Y:S04]  /*5f4b0*/  LDL.LU R177, [R1+0x63c] ;  /* 0x00063c0001b17983 */ /* 0x000ea80000300800 */
[----:B------:R-:W-:Y:S01]  /*5f4c0*/  STSM.16.M88.4 [R7], R72 ;  /* 0x0000004807007844 */ /* 0x000fe20000000200 */
[----:B------:R-:W-:Y:S06]  /*5f4d0*/  BAR.SYNC.DEFER_BLOCKING 0x0 ;  /* 0x0000000000007b1d */ /* 0x000fec0000010000 */
[----:B------:R-:W1:Y:S02]  /*5f4e0*/  LDS.128 R72, [R6] ;  /* 0x0000000006487984 */ /* 0x000e640000000c00 */
[----:B------:R-:W-:Y:S01]  /*5f4f0*/  BAR.SYNC.DEFER_BLOCKING 0x0 ;  /* 0x0000000000007b1d */ /* 0x000fe20000010000 */
[----:B--2---:R-:W-:-:S05]  /*5f500*/  PRMT R79, R177, 0x4210, R83 ;  /* 0x00004210b14f7816 */ /* 0x004fca0000000053 */
[----:B------:R-:W2:Y:S04]  /*5f510*/  LDL.LU R177, [R1+0x484] ;  /* 0x0004840001b17983 */ /* 0x000ea80000300800 */
[----:B0-----:R-:W-:Y:S04]  /*5f520*/  STL.64 [R1+0x2358], R68 ;  /* 0x0023584401007387 */ /* 0x001fe80000100a00 */
[----:B------:R-:W-:Y:S04]  /*5f530*/  STL.64 [R1+0x2340], R70 ;  /* 0x0023404601007387 */ /* 0x000fe80000100a00 */
[----:B-1----:R-:W-:Y:S04]  /*5f540*/  STL.64 [R1+0x2350], R72 ;  /* 0x0023504801007387 */ /* 0x002fe80000100a00 */
[----:B------:R-:W-:Y:S01]  /*5f550*/  STL.64 [R1+0x2338], R74 ;  /* 0x0023384a01007387 */ /* 0x000fe20000100a00 */
[----:B--2---:R-:W-:-:S03]  /*5f560*/  PRMT R80, R177, 0x5210, R80 ;  /* 0x00005210b1507816 */ /* 0x004fc60000000050 */
[----:B------:R-:W2:Y:S02]  /*5f570*/  LDL.LU R177, [R1+0x480] ;  /* 0x0004800001b17983 */ /* 0x000ea40000300800 */
[----:B--2---:R-:W-:Y:S02]  /*5f580*/  PRMT R81, R177, 0x5210, R81 ;  /* 0x00005210b1517816 */ /* 0x004fe40000000051 */
[----:B------:R-:W2:Y:S02]  /*5f590*/  LDL.LU R177, [R1+0x47c] ;  /* 0x00047c0001b17983 */ /* 0x000ea40000300800 */
[----:B--2---:R-:W-:Y:S02]  /*5f5a0*/  PRMT R82, R177, 0x5210, R82 ;  /* 0x00005210b1527816 */ /* 0x004fe40000000052 */
[----:B------:R-:W2:Y:S02]  /*5f5b0*/  LDL.LU R177, [R1+0x7e8] ;  /* 0x0007e80001b17983 */ /* 0x000ea40000300800 */
[----:B--2---:R-:W-:-:S02]  /*5f5c0*/  LOP3.LUT R88, R177, 0xffff, RZ, 0xc0, !PT ;  /* 0x0000ffffb1587812 */ /* 0x004fc400078ec0ff */
[----:B------:R-:W2:Y:S02]  /*5f5d0*/  LDL.LU R177, [R1+0x7e4] ;  /* 0x0007e40001b17983 */ /* 0x000ea40000300800 */
[----:B--2---:R-:W-:Y:S02]  /*5f5e0*/  LOP3.LUT R89, R177, 0xffff, RZ, 0xc0, !PT ;  /* 0x0000ffffb1597812 */ /* 0x004fe400078ec0ff */
[----:B------:R-:W2:Y:S02]  /*5f5f0*/  LDL.LU R177, [R1+0x798] ;  /* 0x0007980001b17983 */ /* 0x000ea40000300800 */
[----:B--2---:R-:W-:Y:S02]  /*5f600*/  LOP3.LUT R90, R177, 0xffff, RZ, 0xc0, !PT ;  /* 0x0000ffffb15a7812 */ /* 0x004fe400078ec0ff */
[----:B------:R-:W2:Y:S02]  /*5f610*/  LDL.LU R177, [R1+0x794] ;  /* 0x0007940001b17983 */ /* 0x000ea40000300800 */
[----:B--2---:R-:W-:-:S02]  /*5f620*/  LOP3.LUT R91, R177, 0xffff, RZ, 0xc0, !PT ;  /* 0x0000ffffb15b7812 */ /* 0x004fc400078ec0ff */
[----:B------:R-:W2:Y:S02]  /*5f630*/  LDL.LU R177, [R1+0x820] ;  /* 0x0008200001b17983 */ /* 0x000ea40000300800 */
[----:B--2---:R-:W-:Y:S02]  /*5f640*/  PRMT R84, R177, 0x4210, R88 ;  /* 0x00004210b1547816 */ /* 0x004fe40000000058 */
[----:B------:R-:W2:Y:S02]  /*5f650*/  LDL.LU R177, [R1+0x81c] ;  /* 0x00081c0001b17983 */ /* 0x000ea40000300800 */
[----:B--2---:R-:W-:Y:S02]  /*5f660*/  PRMT R85, R177, 0x4210, R89 ;  /* 0x00004210b1557816 */ /* 0x004fe40000000059 */
[----:B------:R-:W2:Y:S02]  /*5f670*/  LDL.LU R177, [R1+0x818] ;  /* 0x0008180001b17983 */ /* 0x000ea40000300800 */
[----:B--2---:R-:W-:-:S02]  /*5f680*/  PRMT R86, R177, 0x4210, R90 ;  /* 0x00004210b1567816 */ /* 0x004fc4000000005a */
[----:B------:R-:W2:Y:S04]  /*5f690*/  LDL.LU R177, [R1+0x814] ;  /* 0x0008140001b17983 */ /* 0x000ea80000300800 */
[----:B------:R-:W-:Y:S01]  /*5f6a0*/  STSM.16.M88.4 [R7], R76 ;  /* 0x0000004c07007844 */ /* 0x000fe20000000200 */
[----:B------:R-:W-:Y:S01]  /*5f6b0*/  BAR.SYNC.DEFER_BLOCKING 0x0 ;  /* 0x0000000000007b1d */ /* 0x000fe20000010000 */
[----:B------:R-:W-:-:S05]  /*5f6c0*/  PRMT R83, R217, 0x5210, R83 ;  /* 0x00005210d9537816 */ /* 0x000fca0000000053 */
[----:B------:R-:W0:Y:S02]  /*5f6d0*/  LDS.128 R76, [R6] ;  /* 0x00000000064c7984 */ /* 0x000e240000000c00 */
[----:B------:R-:W-:Y:S06]  /*5f6e0*/  BAR.SYNC.DEFER_BLOCKING 0x0 ;  /* 0x0000000000007b1d */ /* 0x000fec0000010000 */
[----:B------:R-:W-:Y:S02]  /*5f6f0*/  STSM.16.M88.4 [R7], R80 ;  /* 0x0000005007007844 */ /* 0x000fe40000000200 */
        /* <DEDUP_REMOVED lines=238> */
[----:B--2---:R-:W-:Y:S01]  /*605e0*/  LOP3.LUT R147, R177, 0xffff, RZ, 0xc0, !PT ;  /* 0x0000ffffb1937812 */ /* 0x004fe200078ec0ff */
[----:B------:R-:W-:Y:S02]  /*605f0*/  IMAD.MOV.U32 R177, RZ, RZ, R178 ;  /* 0x000000ffffb17224 */ /* 0x000fe400078e00b2 */
[----:B------:R-:W-:Y:S02]  /*60600*/  IMAD.MOV.U32 R178, RZ, RZ, R179 ;  /* 0x000000ffffb27224 */ /* 0x000fe400078e00b3 */
[----:B----4-:R-:W-:Y:S02]  /*60610*/  IMAD.MOV.U32 R179, RZ, RZ, R180 ;  /* 0x000000ffffb37224 */ /* 0x010fe400078e00b4 */
        /* <DEDUP_REMOVED lines=35> */
[----:B------:R-:W2:Y:S01]  /*60850*/  LDL.LU R140, [R1+0x9cc] ;  /* 0x0009cc00018c7983 */ /* 0x000ea20000300800 */
[----:B------:R-:W-:Y:S02]  /*60860*/  IMAD.MOV.U32 R193, RZ, RZ, R194 ;  /* 0x000000ffffc17224 */ /* 0x000fe400078e00c2 */
[----:B------:R-:W-:Y:S02]  /*60870*/  IMAD.MOV.U32 R194, RZ, RZ, R195 ;  /* 0x000000ffffc27224 */ /* 0x000fe400078e00c3 */
[----:B------:R-:W-:-:S02]  /*60880*/  IMAD.MOV.U32 R195, RZ, RZ, R204 ;  /* 0x000000ffffc37224 */ /* 0x000fc400078e00cc */
[----:B------:R-:W-:Y:S02]  /*60890*/  IMAD.MOV.U32 R204, RZ, RZ, R205 ;  /* 0x000000ffffcc7224 */ /* 0x000fe400078e00cd */
[----:B------:R-:W-:Y:S02]  /*608a0*/  IMAD.MOV.U32 R205, RZ, RZ, R141 ;  /* 0x000000ffffcd7224 */ /* 0x000fe400078e008d */
[----:B------:R-:W3:Y:S04]  /*608b0*/  LDL.LU R141, [R1+0x9c8] ;  /* 0x0009c800018d7983 */ /* 0x000ee80000300800 */
[----:B------:R-:W4:Y:S02]  /*608c0*/  LDL.LU R175, [R1+0x9c4] ;  /* 0x0009c40001af7983 */ /* 0x000f240000300800 */
[----:B----4-:R-:W-:-:S02]  /*608d0*/  PRMT R142, R175, 0x4210, R146 ;  /* 0x00004210af8e7816 */ /* 0x010fc40000000092 */
[----:B------:R-:W4:Y:S04]  /*608e0*/  LDL.LU R175, [R1+0x658] ;  /* 0x0006580001af7983 */ /* 0x000f280000300800 */
[----:B------:R-:W-:Y:S01]  /*608f0*/  STSM.16.M88.4 [R7], R132 ;  /* 0x0000008407007844 */ /* 0x000fe20000000200 */
[----:B------:R-:W-:Y:S06]  /*60900*/  BAR.SYNC.DEFER_BLOCKING 0x0 ;  /* 0x0000000000007b1d */ /* 0x000fec0000010000 */
[----:B------:R-:W0:Y:S02]  /*60910*/  LDS.128 R132, [R6] ;  /* 0x0000000006847984 */ /* 0x000e240000000c00 */
[----:B------:R-:W-:Y:S06]  /*60920*/  BAR.SYNC.DEFER_BLOCKING 0x0 ;  /* 0x0000000000007b1d */ /* 0x000fec0000010000 */
[----:B------:R-:W-:Y:S02]  /*60930*/  STSM.16.M88.4 [R7], R136 ;  /* 0x0000008807007844 */ /* 0x000fe40000000200 */
[----:B------:R-:W-:Y:S06]  /*60940*/  BAR.SYNC.DEFER_BLOCKING 0x0 ;  /* 0x0000000000007b1d */ /* 0x000fec0000010000 */
[----:B------:R-:W1:Y:S01]  /*60950*/  LDS.128 R136, [R6] ;  /* 0x0000000006887984 */ /* 0x000e620000000c00 */
[----:B--2---:R-:W-:-:S02]  /*60960*/  PRMT R140, R140, 0x4210, R144 ;  /* 0x000042108c8c7816 */ /* 0x004fc40000000090 */
[----:B---3--:R-:W-:Y:S01]  /*60970*/  PRMT R141, R141, 0x4210, R145 ;  /* 0x000042108d8d7816 */ /* 0x008fe20000000091 */
[----:B------:R-:W-:Y:S01]  /*60980*/  BAR.SYNC.DEFER_BLOCKING 0x0 ;  /* 0x0000000000007b1d */ /* 0x000fe20000010000 */
[----:B----4-:R-:W-:-:S05]  /*60990*/  PRMT R143, R175, 0x4210, R147 ;  /* 0x00004210af8f7816 */ /* 0x010fca0000000093 */
        /* <DEDUP_REMOVED lines=118> */
[----:B------:R-:W2:Y:S04]  /*61100*/  LDL.LU R175, [R1+0x530] ;  /* 0x0005300001af7983 */ /* 0x000ea80000300800 */
[----:B------:R-:W-:Y:S01]  /*61110*/  STSM.16.M88.4 [R7], R164 ;  /* 0x000000a407007844 */ /* 0x000fe20000000200 */
[----:B------:R-:W-:Y:S06]  /*61120*/  BAR.SYNC.DEFER_BLOCKING 0x0 ;  /* 0x0000000000007b1d */ /* 0x000fec0000010000 */
[----:B------:R-:W0:Y:S02]  /*61130*/  LDS.128 R164, [R6] ;  /* 0x0000000006a47984 */ /* 0x000e240000000c00 */
[----:B------:R-:W-:Y:S01]  /*61140*/  BAR.SYNC.DEFER_BLOCKING 0x0 ;  /* 0x0000000000007b1d */ /* 0x000fe20000010000 */
[----:B--2---:R-:W-:Y:S01]  /*61150*/  PRMT R171, R175, 0x5210, R171 ;  /* 0x00005210afab7816 */ /* 0x004fe200000000ab */
[----:B------:R-:W-:-:S04]  /*61160*/  IMAD.MOV.U32 R175, RZ, RZ, R176 ;  /* 0x000000ffffaf7224 */ /* 0x000fc800078e00b0 */
[----:B------:R-:W2:Y:S01]  /*61170*/  LDL.LU R176, [R1+0x97c] ;  /* 0x00097c0001b07983 */ /* 0x000ea20000300800 */
[----:B------:R-:W-:Y:S02]  /*61180*/  IMAD.MOV.U32 R174, RZ, RZ, R175 ;  /* 0x000000ffffae7224 */ /* 0x000fe400078e00af */
[----:B------:R-:W-:Y:S02]  /*61190*/  IMAD.MOV.U32 R175, RZ, RZ, R177 ;  /* 0x000000ffffaf7224 */ /* 0x000fe400078e00b1 */
[----:B------:R-:W-:Y:S01]  /*611a0*/  IMAD.MOV.U32 R173, RZ, RZ, R174 ;  /* 0x000000ffffad7224 */ /* 0x000fe200078e00ae */
[----:B------:R-:W3:Y:S01]  /*611b0*/  LDL.LU R177, [R1+0x978] ;  /* 0x0009780001b17983 */ /* 0x000ee20000300800 */
[----:B------:R-:W-:Y:S02]  /*611c0*/  IMAD.MOV.U32 R174, RZ, RZ, R175 ;  /* 0x000000ffffae7224 */ /* 0x000fe400078e00af */
[----:B------:R-:W-:Y:S02]  /*611d0*/  IMAD.MOV.U32 R172, RZ, RZ, R173 ;  /* 0x000000ffffac7224 */ /* 0x000fe400078e00ad */
[----:B------:R-:W-:-:S02]  /*611e0*/  IMAD.MOV.U32 R173, RZ, RZ, R174 ;  /* 0x000000ffffad7224 */ /* 0x000fc400078e00ae */
[----:B------:R-:W-:Y:S02]  /*611f0*/  IMAD.MOV.U32 R206, RZ, RZ, R172 ;  /* 0x000000ffffce7224 */ /* 0x000fe400078e00ac */
[----:B------:R-:W-:Y:S02]  /*61200*/  IMAD.MOV.U32 R175, RZ, RZ, R178 ;  /* 0x000000ffffaf7224 */ /* 0x000fe400078e00b2 */
[----:B------:R-:W-:Y:S01]  /*61210*/  IMAD.MOV.U32 R207, RZ, RZ, R206 ;  /* 0x000000ffffcf7224 */ /* 0x000fe200078e00ce */
[----:B------:R-:W4:Y:S01]  /*61220*/  LDL.LU R178, [R1+0x90c] ;  /* 0x00090c0001b27983 */ /* 0x000f220000300800 */
        /* <DEDUP_REMOVED lines=8> */
[----:B------:R-:W-:Y:S01]  /*612b0*/  IMAD.MOV.U32 R208, RZ, RZ, R207 ;  /* 0x000000ffffd07224 */ /* 0x000fe200078e00cf */
[----:B------:R-:W3:Y:S01]  /*612c0*/  LDL.LU R172, [R1+0xa04] ;  /* 0x000a040001ac7983 */ /* 0x000ee20000300800 */
[----:B------:R-:W-:-:S02]  /*612d0*/  IMAD.MOV.U32 R207, RZ, RZ, R206 ;  /* 0x000000ffffcf7224 */ /* 0x000fc400078e00ce */
[----:B------:R-:W-:Y:S01]  /*612e0*/  IMAD.MOV.U32 R206, RZ, RZ, R175 ;  /* 0x000000ffffce7224 */ /* 0x000fe200078e00af */
[----:B------:R-:W4:Y:S04]  /*612f0*/  LDL.LU R173, [R1+0xa00] ;  /* 0x000a000001ad7983 */ /* 0x000f280000300800 */
[----:B------:R-:W4:Y:S04]  /*61300*/  LDL.LU R174, [R1+0x9fc] ;  /* 0x0009fc0001ae7983 */ /* 0x000f280000300800 */
[----:B------:R-:W4:Y:S04]  /*61310*/  LDL.LU R175, [R1+0x670] ;  /* 0x0006700001af7983 */ /* 0x000f280000300800 */
[----:B------:R-:W4:Y:S04]  /*61320*/  LDL.LU R210, [R1+0x548] ;  /* 0x0005480001d27983 */ /* 0x000f280000300800 */
[----:B------:R-:W-:Y:S01]  /*61330*/  STSM.16.M88.4 [R7], R168 ;  /* 0x000000a807007844 */ /* 0x000fe20000000200 */
[----:B------:R-:W-:Y:S06]  /*61340*/  BAR.SYNC.DEFER_BLOCKING 0x0 ;  /* 0x0000000000007b1d */ /* 0x000fec0000010000 */
[----:B------:R-:W1:Y:S04]  /*61350*/  LDS.128 R168, [R6] ;  /* 0x0000000006a87984 */ /* 0x000e680000000c00 */
[----:B0-----:R-:W-:Y:S04]  /*61360*/  STL.64 [R1+0x21b0], R164 ;  /* 0x0021b0a401007387 */ /* 0x001fe80000100a00 */
[----:B------:R-:W-:Y:S04]  /*61370*/  STL.64 [R1+0x21a0], R166 ;  /* 0x0021a0a601007387 */ /* 0x000fe80000100a00 */
[----:B-1----:R-:W-:Y:S04]  /*61380*/  STL.64 [R1+0x21a8], R168 ;  /* 0x0021a8a801007387 */ /* 0x002fe80000100a00 */
[----:B------:R-:W-:Y:S01]  /*61390*/  STL.64 [R1+0x2198], R170 ;  /* 0x002198aa01007387 */ /* 0x000fe20000100a00 */
[----:B--2---:R-:W-:-:S04]  /*613a0*/  LOP3.LUT R176, R176, 0xffff, RZ, 0xc0, !PT ;  /* 0x0000ffffb0b07812 */ /* 0x004fc800078ec0ff */
[--C-:B---3--:R-:W-:Y:S02]  /*613b0*/  PRMT R172, R172, 0x4210, R176.reuse ;  /* 0x00004210acac7816 */ /* 0x108fe400000000b0 */
[----:B----4-:R-:W-:Y:S02]  /*613c0*/  PRMT R176, R210, 0x5210, R176 ;  /* 0x00005210d2b07816 */ /* 0x010fe400000000b0 */
[----:B------:R-:W2:Y:S01]  /*613d0*/  LDL.LU R210, [R1+0x544] ;  /* 0x0005440001d27983 */ /* 0x000ea20000300800 */
[----:B------:R-:W-:-:S04]  /*613e0*/  LOP3.LUT R177, R177, 0xffff, RZ, 0xc0, !PT ;  /* 0x0000ffffb1b17812 */ /* 0x000fc800078ec0ff */
[--C-:B------:R-:W-:Y:S02]  /*613f0*/  PRMT R173, R173, 0x4210, R177.reuse ;  /* 0x00004210adad7816 */ /* 0x100fe400000000b1 */
[----:B------:R-:W-:Y:S02]  /*61400*/  LOP3.LUT R178, R178, 0xffff, RZ, 0xc0, !PT ;  /* 0x0000ffffb2b27812 */ /* 0x000fe400078ec0ff */
[----:B------:R-:W-:Y:S01]  /*61410*/  LOP3.LUT R179, R179, 0xffff, RZ, 0xc0, !PT ;  /* 0x0000ffffb3b37812 */ /* 0x000fe200078ec0ff */
[----:B------:R-:W-:Y:S01]  /*61420*/  BAR.SYNC.DEFER_BLOCKING 0x0 ;  /* 0x0000000000007b1d */ /* 0x000fe20000010000 */
[----:B--2---:R-:W-:-:S05]  /*61430*/  PRMT R177, R210, 0x5210, R177 ;  /* 0x00005210d2b17816 */ /* 0x004fca00000000b1 */
[----:B------:R-:W2:Y:S01]  /*61440*/  LDL.LU R210, [R1+0x540] ;  /* 0x0005400001d27983 */ /* 0x000ea20000300800 */
[--C-:B------:R-:W-:Y:S02]  /*61450*/  PRMT R174, R174, 0x4210, R178.reuse ;  /* 0x00004210aeae7816 */ /* 0x100fe400000000b2 */
[----:B--2---:R-:W-:Y:S02]  /*61460*/  PRMT R178, R210, 0x5210, R178 ;  /* 0x00005210d2b27816 */ /* 0x004fe400000000b2 */
[----:B------:R-:W2:Y:S01]  /*61470*/  LDL.LU R210, [R1+0x4a0] ;  /* 0x0004a00001d27983 */ /* 0x000ea20000300800 */
[----:B------:R-:W-:-:S05]  /*61480*/  PRMT R175, R175, 0x4210, R179 ;  /* 0x00004210afaf7816 */ /* 0x000fca00000000b3 */
[----:B------:R-:W-:Y:S01]  /*61490*/  STSM.16.M88.4 [R7], R172 ;  /* 0x000000ac07007844 */ /* 0x000fe20000000200 */
[----:B------:R-:W-:Y:S06]  /*614a0*/  BAR.SYNC.DEFER_BLOCKING 0x0 ;  /* 0x0000000000007b1d */ /* 0x000fec0000010000 */
[----:B------:R-:W0:Y:S02]  /*614b0*/  LDS.128 R172, [R6] ;  /* 0x0000000006ac7984 */ /* 0x000e240000000c00 */
[----:B------:R-:W-:Y:S01]  /*614c0*/  BAR.SYNC.DEFER_BLOCKING 0x0 ;  /* 0x0000000000007b1d */ /* 0x000fe20000010000 */
[----:B--2---:R-:W-:Y:S01]  /*614d0*/  PRMT R179, R210, 0x5210, R179 ;  /* 0x00005210d2b37816 */ /* 0x004fe200000000b3 */
        /* <DEDUP_REMOVED lines=14> */
[----:B------:R-:W2:Y:S01]  /*615c0*/  LDL.LU R184, [R1+0x984] ;  /* 0x0009840001b87983 */ /* 0x000ea20000300800 */
        /* <DEDUP_REMOVED lines=21> */
[----:B------:R-:W3:Y:S01]  /*61720*/  LDL.LU R185, [R1+0x980] ;  /* 0x0009800001b97983 */ /* 0x000ee20000300800 */
        /* <DEDUP_REMOVED lines=44> */
[----:B------:R-:W4:Y:S01]  /*619f0*/  LDL.LU R187, [R1+0x918] ;  /* 0x0009180001bb7983 */ /* 0x000f220000300800 */
[----:B------:R-:W-:-:S02]  /*61a00*/  IMAD.MOV.U32 R211, RZ, RZ, R210 ;  /* 0x000000ffffd37224 */ /* 0x000fc400078e00d2 */
[----:B------:R-:W-:Y:S01]  /*61a10*/  IMAD.MOV.U32 R210, RZ, RZ, R209 ;  /* 0x000000ffffd27224 */ /* 0x000fe200078e00d1 */
[----:B------:R-:W3:Y:S01]  /*61a20*/  LDL.LU R180, [R1+0xa14] ;  /* 0x000a140001b47983 */ /* 0x000ee20000300800 */
[----:B------:R-:W-:Y:S02]  /*61a30*/  IMAD.MOV.U32 R209, RZ, RZ, R208 ;  /* 0x000000ffffd17224 */ /* 0x000fe400078e00d0 */
[----:B------:R-:W-:Y:S01]  /*61a40*/  IMAD.MOV.U32 R208, RZ, RZ, R207 ;  /* 0x000000ffffd07224 */ /* 0x000fe200078e00cf */
[----:B------:R-:W4:Y:S01]  /*61a50*/  LDL.LU R181, [R1+0xa10] ;  /* 0x000a100001b57983 */ /* 0x000f220000300800 */
[----:B------:R-:W-:Y:S02]  /*61a60*/  IMAD.MOV.U32 R207, RZ, RZ, R206 ;  /* 0x000000ffffcf7224 */ /* 0x000fe400078e00ce */
[----:B------:R-:W-:Y:S01]  /*61a70*/  IMAD.MOV.U32 R206, RZ, RZ, R183 ;  /* 0x000000ffffce7224 */ /* 0x000fe200078e00b7 */
        /* <DEDUP_REMOVED lines=72> */
[----:B------:R-:W2:Y:S01]  /*61f00*/  LDL.LU R192, [R1+0x98c] ;  /* 0x00098c0001c07983 */ /* 0x000ea20000300800 */
        /* <DEDUP_REMOVED lines=36> */
[----:B------:R-:W3:Y:S01]  /*62150*/  LDL.LU R193, [R1+0x988] ;  /* 0x0009880001c17983 */ /* 0x000ee20000300800 */
        /* <DEDUP_REMOVED lines=37> */
[----:B------:R-:W4:Y:S01]  /*623b0*/  LDL.LU R194, [R1+0x92c] ;  /* 0x00092c0001c27983 */ /* 0x000f220000300800 */
        /* <DEDUP_REMOVED lines=108> */
[----:B------:R-:W2:Y:S01]  /*62a80*/  LDL.LU R200, [R1+0x994] ;  /* 0x0009940001c87983 */ /* 0x000ea20000300800 */
        /* <DEDUP_REMOVED lines=33> */
[----:B------:R-:W-:Y:S01]  /*62ca0*/  IMAD.MOV.U32 R213, RZ, RZ, R212 ;  /* 0x000000ffffd57224 */ /* 0x000fe200078e00d4 */
[----:B------:R-:W3:Y:S01]  /*62cb0*/  LDL.LU R201, [R1+0x990] ;  /* 0x0009900001c97983 */ /* 0x000ee20000300800 */
        /* <DEDUP_REMOVED lines=136> */
[----:B------:R-:W4:Y:S01]  /*63540*/  LDL.LU R210, [R1+0x94c] ;  /* 0x00094c0001d27983 */ /* 0x000f220000300800 */
[----:B------:R-:W-:Y:S02]  /*63550*/  IMAD.MOV.U32 R33, RZ, RZ, R30 ;  /* 0x000000ffff217224 */ /* 0x000fe400078e001e */
[----:B------:R-:W-:Y:S02]  /*63560*/  IMAD.MOV.U32 R30, RZ, RZ, R229 ;  /* 0x000000ffff1e7224 */ /* 0x000fe400078e00e5 */
[----:B------:R-:W-:Y:S02]  /*63570*/  IMAD.MOV.U32 R56, RZ, RZ, R57 ;  /* 0x000000ffff387224 */ /* 0x000fe400078e0039 */
[----:B------:R-:W-:Y:S02]  /*63580*/  IMAD.MOV.U32 R229, RZ, RZ, R227 ;  /* 0x000000ffffe57224 */ /* 0x000fe400078e00e3 */
[----:B------:R-:W-:-:S02]  /*63590*/  IMAD.MOV.U32 R57, RZ, RZ, R52 ;  /* 0x000000ffff397224 */ /* 0x000fc400078e0034 */
[----:B------:R-:W-:Y:S02]  /*635a0*/  IMAD.MOV.U32 R227, RZ, RZ, R211 ;  /* 0x000000ffffe37224 */ /* 0x000fe400078e00d3 */
[----:B------:R-:W-:Y:S01]  /*635b0*/  IMAD.MOV.U32 R52, RZ, RZ, R53 ;  /* 0x000000ffff347224 */ /* 0x000fe200078e0035 */
[----:B------:R-:W4:Y:S01]  /*635c0*/  LDL.LU R211, [R1+0x948] ;  /* 0x0009480001d37983 */ /* 0x000f220000300800 */
        /* <DEDUP_REMOVED lines=60> */
[--C-:B------:R-:W-:Y:S02]  /*63990*/  PRMT R207, R207, 0x4210, R211.reuse ;  /* 0x00004210cfcf7816 */ /* 0x100fe400000000d3 */
[----:B--2---:R-:W-:Y:S01]  /*639a0*/  PRMT R211, R58, 0x5210, R211 ;  /* 0x000052103ad37816 */ /* 0x004fe200000000d3 */
        /* <DEDUP_REMOVED lines=9> */
[----:B------:R-:W2:Y:S04]  /*63a40*/  LDL.LU R216, [R1+0x9a4] ;  /* 0x0009a40001d87983 */ /* 0x000ea80000300800 */
[----:B------:R-:W3:Y:S02]  /*63a50*/  LDL.LU R61, [R1+0x9a0] ;  /* 0x0009a000013d7983 */ /* 0x000ee40000300800 */
[----:B---3--:R-:W-:Y:S02]  /*63a60*/  LOP3.LUT R217, R61, 0xffff, RZ, 0xc0, !PT ;  /* 0x0000ffff3dd97812 */ /* 0x008fe400078ec0ff */
[----:B------:R-:W3:Y:S02]  /*63a70*/  LDL.LU R61, [R1+0x95c] ;  /* 0x00095c00013d7983 */ /* 0x000ee40000300800 */
[----:B---3--:R-:W-:-:S02]  /*63a80*/  LOP3.LUT R218, R61, 0xffff, RZ, 0xc0, !PT ;  /* 0x0000ffff3dda7812 */ /* 0x008fc400078ec0ff */
[----:B------:R-:W3:Y:S04]  /*63a90*/  LDL.LU R61, [R1+0x958] ;  /* 0x00095800013d7983 */ /* 0x000ee80000300800 */
[----:B------:R-:W-:Y:S01]  /*63aa0*/  STSM.16.M88.4 [R7], R204 ;  /* 0x000000cc07007844 */ /* 0x000fe20000000200 */
[----:B------:R-:W-:Y:S06]  /*63ab0*/  BAR.SYNC.DEFER_BLOCKING 0x0 ;  /* 0x0000000000007b1d */ /* 0x000fec0000010000 */
[----:B------:R-:W0:Y:S02]  /*63ac0*/  LDS.128 R204, [R6] ;  /* 0x0000000006cc7984 */ /* 0x000e240000000c00 */
[----:B------:R-:W-:Y:S01]  /*63ad0*/  BAR.SYNC.DEFER_BLOCKING 0x0 ;  /* 0x0000000000007b1d */ /* 0x000fe20000010000 */
[----:B---3--:R-:W-:Y:S01]  /*63ae0*/  LOP3.LUT R219, R61, 0xffff, RZ, 0xc0, !PT ;  /* 0x0000ffff3ddb7812 */ /* 0x008fe200078ec0ff */
        /* <DEDUP_REMOVED lines=31> */
[----:B------:R-:W-:Y:S01]  /*63ce0*/  IMAD.MOV.U32 R16, RZ, RZ, R17 ;  /* 0x000000ffff107224 */ /* 0x000fe200078e0011 */
[----:B------:R-:W4:Y:S01]  /*63cf0*/  LDL.LU R214, [R1+0xb1c] ;  /* 0x000b1c0001d67983 */ /* 0x000f220000300800 */
[----:B------:R-:W-:Y:S02]  /*63d00*/  IMAD.MOV.U32 R17, RZ, RZ, R60 ;  /* 0x000000ffff117224 */ /* 0x000fe400078e003c */
[----:B------:R-:W-:-:S02]  /*63d10*/  IMAD.MOV.U32 R60, RZ, RZ, R59 ;  /* 0x000000ffff3c7224 */ /* 0x000fc400078e003b */
[----:B------:R-:W-:Y:S02]  /*63d20*/  IMAD.MOV.U32 R59, RZ, RZ, R215 ;  /* 0x000000ffff3b7224 */ /* 0x000fe400078e00d7 */
[----:B------:R-:W4:Y:S04]  /*63d30*/  LDL.LU R215, [R1+0xb18] ;  /* 0x000b180001d77983 */ /* 0x000f280000300800 */
[----:B------:R-:W4:Y:S04]  /*63d40*/  LDL.LU R63, [R1+0x588] ;  /* 0x00058800013f7983 */ /* 0x000f280000300800 */
[----:B------:R-:W-:Y:S01]  /*63d50*/  STSM.16.M88.4 [R7], R208 ;  /* 0x000000d007007844 */ /* 0x000fe20000000200 */
[----:B------:R-:W-:Y:S06]  /*63d60*/  BAR.SYNC.DEFER_BLOCKING 0x0 ;  /* 0x0000000000007b1d */ /* 0x000fec0000010000 */
[----:B------:R-:W1:Y:S01]  /*63d70*/  LDS.128 R208, [R6] ;  /* 0x0000000006d07984 */ /* 0x000e620000000c00 */
[----:B--2---:R-:W-:-:S03]  /*63d80*/  LOP3.LUT R216, R216, 0xffff, RZ, 0xc0, !PT ;  /* 0x0000ffffd8d87812 */ /* 0x004fc600078ec0ff */
[----:B0-----:R-:W-:Y:S04]  /*63d90*/  STL.64 [R1+0x2100], R204 ;  /* 0x002100cc01007387 */ /* 0x001fe80000100a00 */
[----:B------:R-:W-:Y:S04]  /*63da0*/  STL.64 [R1+0x20f0], R206 ;  /* 0x0020f0ce01007387 */ /* 0x000fe80000100a00 */
[----:B-1----:R-:W-:Y:S04]  /*63db0*/  STL.64 [R1+0x20f8], R208 ;  /* 0x0020f8d001007387 */ /* 0x002fe80000100a00 */
[----:B------:R-:W-:Y:S01]  /*63dc0*/  STL.64 [R1+0x20e8], R210 ;  /* 0x0020e8d201007387 */ /* 0x000fe20000100a00 */
[----:B---3--:R-:W-:-:S02]  /*63dd0*/  PRMT R212, R212, 0x4210, R216 ;  /* 0x00004210d4d47816 */ /* 0x008fc400000000d8 */
[----:B----4-:R-:W-:Y:S02]  /*63de0*/  PRMT R216, R63, 0x5210, R216 ;  /* 0x000052103fd87816 */ /* 0x010fe400000000d8 */
[----:B------:R-:W2:Y:S01]  /*63df0*/  LDL.LU R63, [R1+0x580] ;  /* 0x00058000013f7983 */ /* 0x000ea20000300800 */
[----:B------:R-:W-:Y:S02]  /*63e00*/  PRMT R213, R213, 0x4210, R217 ;  /* 0x00004210d5d57816 */ /* 0x000fe400000000d9 */
[----:B------:R-:W-:Y:S02]  /*63e10*/  PRMT R214, R214, 0x4210, R218 ;  /* 0x00004210d6d67816 */ /* 0x000fe400000000da */
[----:B------:R-:W-:Y:S01]  /*63e20*/  PRMT R215, R215, 0x4210, R219 ;  /* 0x00004210d7d77816 */ /* 0x000fe200000000db */
[----:B------:R-:W-:Y:S01]  /*63e30*/  BAR.SYNC.DEFER_BLOCKING 0x0 ;  /* 0x0000000000007b1d */ /* 0x000fe20000010000 */
[----:B--2---:R-:W-:-:S05]  /*63e40*/  PRMT R217, R63, 0x5210, R217 ;  /* 0x000052103fd97816 */ /* 0x004fca00000000d9 */
[----:B------:R-:W2:Y:S04]  /*63e50*/  LDL.LU R63, [R1+0x584] ;  /* 0x00058400013f7983 */ /* 0x000ea80000300800 */
[----:B------:R-:W3:Y:S01]  /*63e60*/  LDL.LU R62, [R1+0x4e8] ;  /* 0x0004e800013e7983 */ /* 0x000ee20000300800 */
[----:B--2---:R-:W-:-:S03]  /*63e70*/  PRMT R218, R63, 0x5210, R218 ;  /* 0x000052103fda7816 */ /* 0x004fc600000000da */
[----:B------:R-:W2:Y:S01]  /*63e80*/  LDL.LU R63, [R1+0x50] ;  /* 0x00005000013f7983 */ /* 0x000ea20000300800 */
[----:B---3--:R-:W-:-:S03]  /*63e90*/  PRMT R219, R62, 0x5210, R219 ;  /* 0x000052103edb7816 */ /* 0x008fc600000000db */
[----:B------:R-:W3:Y:S02]  /*63ea0*/  LDL.LU R62, [R1+0x9ac] ;  /* 0x0009ac00013e7983 */ /* 0x000ee40000300800 */
[----:B---3--:R-:W-:Y:S02]  /*63eb0*/  LOP3.LUT R251, R62, 0xffff, RZ, 0xc0, !PT ;  /* 0x0000ffff3efb7812 */ /* 0x008fe400078ec0ff */
[----:B------:R-:W3:Y:S02]  /*63ec0*/  LDL.LU R62, [R1+0x9a8] ;  /* 0x0009a800013e7983 */ /* 0x000ee40000300800 */
[----:B---3--:R-:W-:Y:S02]  /*63ed0*/  LOP3.LUT R4, R62, 0xffff, RZ, 0xc0, !PT ;  /* 0x0000ffff3e047812 */ /* 0x008fe400078ec0ff */
[----:B------:R-:W3:Y:S02]  /*63ee0*/  LDL.LU R62, [R1+0x96c] ;  /* 0x00096c00013e7983 */ /* 0x000ee40000300800 */
[----:B---3--:R-:W-:-:S02]  /*63ef0*/  LOP3.LUT R3, R62, 0xffff, RZ, 0xc0, !PT ;  /* 0x0000ffff3e037812 */ /* 0x008fc400078ec0ff */
[----:B------:R-:W3:Y:S02]  /*63f00*/  LDL.LU R62, [R1+0x968] ;  /* 0x00096800013e7983 */ /* 0x000ee40000300800 */
[----:B---3--:R-:W-:Y:S02]  /*63f10*/  LOP3.LUT R2, R62, 0xffff, RZ, 0xc0, !PT ;  /* 0x0000ffff3e027812 */ /* 0x008fe400078ec0ff */
[----:B------:R-:W3:Y:S02]  /*63f20*/  LDL.LU R62, [R1+0xb34] ;  /* 0x000b3400013e7983 */ /* 0x000ee40000300800 */
[----:B---3--:R-:W-:Y:S02]  /*63f30*/  PRMT R24, R62, 0x4210, R251 ;  /* 0x000042103e187816 */ /* 0x008fe400000000fb */
[----:B------:R-:W3:Y:S02]  /*63f40*/  LDL.LU R62, [R1+0xb30] ;  /* 0x000b3000013e7983 */ /* 0x000ee40000300800 */
[----:B---3--:R-:W-:-:S02]  /*63f50*/  PRMT R25, R62, 0x4210, R4 ;  /* 0x000042103e197816 */ /* 0x008fc40000000004 */
[----:B------:R-:W3:Y:S04]  /*63f60*/  LDL.LU R62, [R1+0xb2c] ;  /* 0x000b2c00013e7983 */ /* 0x000ee80000300800 */
        /* <DEDUP_REMOVED lines=8> */
[----:B---3--:R-:W-:-:S05]  /*63ff0*/  PRMT R26, R62, 0x4210, R3 ;  /* 0x000042103e1a7816 */ /* 0x008fca0000000003 */
[----:B------:R-:W3:Y:S04]  /*64000*/  LDL.LU R62, [R1+0xb28] ;  /* 0x000b2800013e7983 */ /* 0x000ee80000300800 */
[----:B------:R-:W4:Y:S01]  /*64010*/  LDL.LU R21, [R1+0x470] ;  /* 0x0004700001157983 */ /* 0x000f220000300800 */
[----:B---3--:R-:W-:-:S03]  /*64020*/  PRMT R27, R62, 0x4210, R2 ;  /* 0x000042103e1b7816 */ /* 0x008fc60000000002 */
[----:B------:R-:W3:Y:S04]  /*64030*/  LDL.LU R62, [R1+0x474] ;  /* 0x00047400013e7983 */ /* 0x000ee80000300800 */
[----:B0-----:R-:W-:Y:S04]  /*64040*/  STL.64 [R1+0x20e0], R212 ;  /* 0x0020e0d401007387 */ /* 0x001fe80000100a00 */
[----:B------:R-:W-:Y:S04]  /*64050*/  STL.64 [R1+0x20d0], R214 ;  /* 0x0020d0d601007387 */ /* 0x000fe80000100a00 */
[----:B-1----:R-:W-:Y:S04]  /*64060*/  STL.64 [R1+0x20d8], R216 ;  /* 0x0020d8d801007387 */ /* 0x002fe80000100a00 */
[----:B------:R-:W-:Y:S04]  /*64070*/  STL.64 [R1+0x20c8], R218 ;  /* 0x0020c8da01007387 */ /* 0x000fe80000100a00 */
[----:B------:R-:W2:Y:S02]  /*64080*/  LDL.LU R19, [R1+0x594] ;  /* 0x0005940001137983 */ /* 0x000ea40000300800 */
[----:B--2---:R-:W-:-:S02]  /*64090*/  PRMT R40, R19, 0x5210, R251 ;  /* 0x0000521013287816 */ /* 0x004fc400000000fb */
[----:B------:R-:W2:Y:S02]  /*640a0*/  LDL.LU R19, [R1+0x58c] ;  /* 0x00058c0001137983 */ /* 0x000ea40000300800 */
[----:B--2---:R-:W-:Y:S02]  /*640b0*/  PRMT R41, R19, 0x5210, R4 ;  /* 0x0000521013297816 */ /* 0x004fe40000000004 */
[----:B------:R-:W2:Y:S04]  /*640c0*/  LDL.LU R19, [R1+0x590] ;  /* 0x0005900001137983 */ /* 0x000ea80000300800 */
[----:B------:R0:W-:Y:S01]  /*640d0*/  STSM.16.M88.4 [R7], R24 ;  /* 0x0000001807007844 */ /* 0x0001e20000000200 */
[----:B------:R-:W-:Y:S06]  /*640e0*/  BAR.SYNC.DEFER_BLOCKING 0x0 ;  /* 0x0000000000007b1d */ /* 0x000fec0000010000 */
[----:B0-----:R-:W3:Y:S04]  /*640f0*/  LDL.LU R24, [R1+0x468] ;  /* 0x0004680001187983 */ /* 0x001ee80000300800 */
[----:B------:R-:W3:Y:S04]  /*64100*/  LDL.LU R25, [R1+0x46c] ;  /* 0x00046c0001197983 */ /* 0x000ee80000300800 */
[----:B------:R-:W3:Y:S04]  /*64110*/  LDL.LU R232, [R1+0x40] ;  /* 0x0000400001e87983 */ /* 0x000ee80000300800 */
[----:B------:R-:W0:Y:S01]  /*64120*/  LDS.128 R44, [R6] ;  /* 0x00000000062c7984 */ /* 0x000e220000000c00 */
[----:B------:R-:W-:Y:S01]  /*64130*/  PRMT R251, R63, 0x7770, RZ ;  /* 0x000077703ffb7816 */ /* 0x000fe200000000ff */
[----:B------:R-:W-:Y:S01]  /*64140*/  BAR.SYNC.DEFER_BLOCKING 0x0 ;  /* 0x0000000000007b1d */ /* 0x000fe20000010000 */
[----:B--2---:R-:W-:-:S05]  /*64150*/  PRMT R42, R19, 0x5210, R3 ;  /* 0x00005210132a7816 */ /* 0x004fca0000000003 */
[----:B------:R-:W2:Y:S04]  /*64160*/  LDL.LU R19, [R1+0x4f0] ;  /* 0x0004f00001137983 */ /* 0x000ea80000300800 */
[----:B------:R-:W3:Y:S01]  /*64170*/  LDL.LU R233, [R1+0x440] ;  /* 0x0004400001e97983 */ /* 0x000ee20000300800 */
[----:B--2---:R-:W-:-:S03]  /*64180*/  PRMT R43, R19, 0x5210, R2 ;  /* 0x00005210132b7816 */ /* 0x004fc60000000002 */
[----:B------:R-:W2:Y:S04]  /*64190*/  LDL.LU R19, [R1+0x464] ;  /* 0x0004640001137983 */ /* 0x000ea80000300800 */
[----:B0-----:R-:W-:Y:S04]  /*641a0*/  STL.64 [R1+0xb0], R44 ;  /* 0x0000b02c01007387 */ /* 0x001fe80000100a00 */
[----:B------:R-:W-:Y:S04]  /*641b0*/  STL.64 [R1+0xb8], R46 ;  /* 0x0000b82e01007387 */ /* 0x000fe80000100a00 */
[----:B------:R-:W4:Y:S04]  /*641c0*/  LDL.LU.64 R26, [R1+0xd0] ;  /* 0x0000d000011a7983 */ /* 0x000f280000300a00 */
[----:B------:R-:W-:Y:S01]  /*641d0*/  STSM.16.M88.4 [R7], R40 ;  /* 0x0000002807007844 */ /* 0x000fe20000000200 */
[----:B------:R-:W-:Y:S06]  /*641e0*/  BAR.SYNC.DEFER_BLOCKING 0x0 ;  /* 0x0000000000007b1d */ /* 0x000fec0000010000 */
[----:B------:R-:W-:Y:S04]  /*641f0*/  STL.64 [R1+0x24c8], R6 ;  /* 0x0024c80601007387 */ /* 0x000fe80000100a00 */
[----:B------:R-:W2:Y:S04]  /*64200*/  LDL.LU R18, [R1+0x408] ;  /* 0x0004080001127983 */ /* 0x000ea80000300800 */
[----:B----4-:R0:W-:Y:S01]  /*64210*/  @P6 STG.E.U8 desc[UR56][R26.64], R251 ;  /* 0x000000fb1a006986 */ /* 0x0101e2000c101138 */
[----:B------:R-:W-:-:S05]  /*64220*/  IADD3 R2, P6, R21, R13, RZ ;  /* 0x0000000d15027210 */ /* 0x000fca0007fde0ff */
[----:B---3--:R-:W-:Y:S01]  /*64230*/  IMAD.X R3, R62, 0x1, R12, P6 ;  /* 0x000000013e037824 */ /* 0x008fe200030e060c */
[----:B0-----:R-:W-:-:S05]  /*64240*/  PRMT R251, R63, 0x7771, RZ ;  /* 0x000077713ffb7816 */ /* 0x001fca00000000ff */
[----:B------:R0:W-:Y:S02]  /*64250*/  @P1 STG.E.U8 desc[UR56][R2.64], R251 ;  /* 0x000000fb02001986 */ /* 0x0001e4000c101138 */
[----:B0-----:R-:W-:Y:S02]  /*64260*/  IADD3 R2, P6, R21, R11, RZ ;  /* 0x0000000b15027210 */ /* 0x001fe40007fde0ff */
[----:B------:R-:W-:-:S03]  /*64270*/  PRMT R251, R63, 0x7772, RZ ;  /* 0x000077723ffb7816 */ /* 0x000fc600000000ff */
[----:B------:R-:W-:-:S05]  /*64280*/  IMAD.X R3, R62, 0x1, R9, P6 ;  /* 0x000000013e037824 */ /* 0x000fca00030e0609 */
[----:B------:R0:W-:Y:S02]  /*64290*/  @P4 STG.E.U8 desc[UR56][R2.64], R251 ;  /* 0x000000fb02004986 */ /* 0x0001e4000c101138 */
[----:B0-----:R-:W-:-:S05]  /*642a0*/  IADD3 R2, P6, R21, R10, RZ ;  /* 0x0000000a15027210 */ /* 0x001fca0007fde0ff */
[----:B------:R-:W-:Y:S02]  /*642b0*/  IMAD.X R3, R62, 0x1, R8, P6 ;  /* 0x000000013e037824 */ /* 0x000fe400030e0608 */
[----:B------:R-:W3:Y:S04]  /*642c0*/  LDL.LU R62, [R1+0x54] ;  /* 0x00005400013e7983 */ /* 0x000ee80000300800 */
[----:B------:R-:W4:Y:S01]  /*642d0*/  LDL.LU.64 R20, [R1+0xd8] ;  /* 0x0000d80001147983 */ /* 0x000f220000300a00 */
[----:B------:R-:W-:-:S05]  /*642e0*/  PRMT R251, R63, 0x7773, RZ ;  /* 0x000077733ffb7816 */ /* 0x000fca00000000ff */
[----:B------:R0:W-:Y:S02]  /*642f0*/  @P3 STG.E.U8 desc[UR56][R2.64], R251 ;  /* 0x000000fb02003986 */ /* 0x0001e4000c101138 */
[----:B0-----:R-:W-:Y:S02]  /*64300*/  IADD3 R2, P6, R24, R13, RZ ;  /* 0x0000000d18027210 */ /* 0x001fe40007fde0ff */
[----:B------:R-:W-:-:S03]  /*64310*/  PRMT R251, R232, 0x7770, RZ ;  /* 0x00007770e8fb7816 */ /* 0x000fc600000000ff */
[----:B------:R-:W-:Y:S01]  /*64320*/  IMAD.X R3, R25, 0x1, R12, P6 ;  /* 0x0000000119037824 */ /* 0x000fe200030e060c */
[----:B------:R-:W-:-:S05]  /*64330*/  IADD3 R4, P6, R233, R13, RZ ;  /* 0x0000000de9047210 */ /* 0x000fca0007fde0ff */
[----:B--2---:R-:W-:Y:S01]  /*64340*/  IMAD.X R5, R19, 0x1, R12, P6 ;  /* 0x0000000113057824 */ /* 0x004fe200030e060c */
[----:B----4-:R0:W-:Y:S02]  /*64350*/  @P0 STG.E.U8 desc[UR56][R20.64], R251 ;  /* 0x000000fb14000986 */ /* 0x0101e4000c101138 */
[----:B0-----:R-:W-:-:S05]  /*64360*/  PRMT R251, R232, 0x7771, RZ ;  /* 0x00007771e8fb7816 */ /* 0x001fca00000000ff */
[----:B------:R0:W-:Y:S02]  /*64370*/  @P2 STG.E.U8 desc[UR56][R2.64], R251 ;  /* 0x000000fb02002986 */ /* 0x0001e4000c101138 */
[----:B0-----:R-:W-:Y:S02]  /*64380*/  IADD3 R2, P6, R24, R11, RZ ;  /* 0x0000000b18027210 */ /* 0x001fe40007fde0ff */
[----:B------:R-:W-:-:S03]  /*64390*/  PRMT R251, R232, 0x7772, RZ ;  /* 0x00007772e8fb7816 */ /* 0x000fc600000000ff */
[----:B------:R-:W-:Y:S02]  /*643a0*/  IMAD.X R3, R25, 0x1, R9, P6 ;  /* 0x0000000119037824 */ /* 0x000fe400030e0609 */
[----:B------:R-:W-:-:S03]  /*643b0*/  IMAD.MOV.U32 R21, RZ, RZ, R16 ;  /* 0x000000ffff157224 */ /* 0x000fc600078e0010 */
[----:B------:R0:W-:Y:S01]  /*643c0*/  @P5 STG.E.U8 desc[UR56][R2.64], R251 ;  /* 0x000000fb02005986 */ /* 0x0001e2000c101138 */
[----:B------:R-:W-:Y:S02]  /*643d0*/  IMAD.MOV.U32 R16, RZ, RZ, R33 ;  /* 0x000000ffff107224 */ /* 0x000fe400078e0021 */
[----:B------:R-:W-:Y:S02]  /*643e0*/  IMAD.MOV.U32 R33, RZ, RZ, R229 ;  /* 0x000000ffff217224 */ /* 0x000fe400078e00e5 */
[----:B------:R-:W2:Y:S04]  /*643f0*/  LDL.LU R229, [R1+0x384] ;  /* 0x0003840001e57983 */ /* 0x000ea80000300800 */
[----:B------:R-:W4:Y:S01]  /*64400*/  LDL.LU R63, [R1+0x234] ;  /* 0x00023400013f7983 */ /* 0x000f220000300800 */
[----:B0-----:R-:W-:-:S05]  /*64410*/  IADD3 R2, P6, R24, R10, RZ ;  /* 0x0000000a18027210 */ /* 0x001fca0007fde0ff */
[----:B------:R-:W-:Y:S02]  /*64420*/  IMAD.X R3, R25, 0x1, R8, P6 ;  /* 0x0000000119037824 */ /* 0x000fe400030e0608 */
[----:B------:R-:W2:Y:S01]  /*64430*/  LDL.LU.64 R24, [R1+0x448] ;  /* 0x0004480001187983 */ /* 0x000ea20000300a00 */
[----:B------:R-:W-:Y:S02]  /*64440*/  LOP3.LUT P6, RZ, R222, 0x40, RZ, 0xc0, !PT ;  /* 0x00000040deff7812 */ /* 0x000fe400078cc0ff */
[----:B------:R-:W-:Y:S01]  /*64450*/  PRMT R251, R232, 0x7773, RZ ;  /* 0x00007773e8fb7816 */ /* 0x000fe200000000ff */
[----:B------:R-:W-:-:S10]  /*64460*/  IMAD.MOV.U32 R211, RZ, RZ, R21 ;  /* 0x000000ffffd37224 */ /* 0x000fd400078e0015 */
[----:B------:R0:W-:Y:S01]  /*64470*/  @P6 STG.E.U8 desc[UR56][R2.64], R251 ;  /* 0x000000fb02006986 */ /* 0x0001e2000c101138 */
[----:B------:R-:W-:Y:S02]  /*64480*/  IADD3 R20, P6, R18, R15, RZ ;  /* 0x0000000f12147210 */ /* 0x000fe40007fde0ff */
[----:B0-----:R-:W-:-:S05]  /*64490*/  SHF.R.S32.HI R2, RZ, 0x1f, R18 ;  /* 0x0000001fff027819 */ /* 0x001fca0000011412 */
[----:B------:R-:W-:Y:S01]  /*644a0*/  IMAD.X R21, R2, 0x1, R14, P6 ;  /* 0x0000000102157824 */ /* 0x000fe200030e060e */
[C---:B------:R-:W-:Y:S02]  /*644b0*/  LOP3.LUT P6, RZ, R222.reuse, 0x400, RZ, 0xc0, !PT ;  /* 0x00000400deff7812 */ /* 0x040fe400078cc0ff */
[----:B------:R-:W-:Y:S02]  /*644c0*/  LOP3.LUT P1, RZ, R222, 0x800, RZ, 0xc0, !PT ;  /* 0x00000800deff7812 */ /* 0x000fe4000782c0ff */
[----:B---3--:R-:W-:Y:S02]  /*644d0*/  PRMT R251, R62, 0x7770, RZ ;  /* 0x000077703efb7816 */ /* 0x008fe400000000ff */
[C---:B------:R-:W-:Y:S02]  /*644e0*/  LOP3.LUT P4, RZ, R222.reuse, 0x1000, RZ, 0xc0, !PT ;  /* 0x00001000deff7812 */ /* 0x040fe4000788c0ff */
[C---:B------:R-:W-:Y:S02]  /*644f0*/  LOP3.LUT P3, RZ, R222.reuse, 0x2000, RZ, 0xc0, !PT ;  /* 0x00002000deff7812 */ /* 0x040fe4000786c0ff */
[----:B------:R-:W-:-:S03]  /*64500*/  LOP3.LUT P0, RZ, R222, 0x80, RZ, 0xc0, !PT ;  /* 0x00000080deff7812 */ /* 0x000fc6000780c0ff */
[----:B--2---:R0:W-:Y:S01]  /*64510*/  @P6 STG.E.U8 desc[UR56][R24.64], R251 ;  /* 0x000000fb18006986 */ /* 0x0041e2000c101138 */
[----:B------:R-:W-:-:S05]  /*64520*/  IADD3 R6, P6, R18, R13, RZ ;  /* 0x0000000d12067210 */ /* 0x000fca0007fde0ff */
[----:B------:R-:W-:Y:S01]  /*64530*/  IMAD.X R7, R2, 0x1, R12, P6 ;  /* 0x0000000102077824 */ /* 0x000fe200030e060c */
[----:B0-----:R-:W-:-:S05]  /*64540*/  PRMT R251, R62, 0x7771, RZ ;  /* 0x000077713efb7816 */ /* 0x001fca00000000ff */
[----:B------:R0:W-:Y:S02]  /*64550*/  @P1 STG.E.U8 desc[UR56][R4.64], R251 ;  /* 0x000000fb04001986 */ /* 0x0001e4000c101138 */
[----:B0-----:R-:W-:Y:S02]  /*64560*/  IADD3 R4, P6, R233, R11, RZ ;  /* 0x0000000be9047210 */ /* 0x001fe40007fde0ff */
[----:B------:R-:W-:-:S03]  /*64570*/  PRMT R251, R62, 0x7772, RZ ;  /* 0x000077723efb7816 */ /* 0x000fc600000000ff */
[----:B------:R-:W-:-:S05]  /*64580*/  IMAD.X R5, R19, 0x1, R9, P6 ;  /* 0x0000000113057824 */ /* 0x000fca00030e0609 */
[----:B------:R0:W-:Y:S02]  /*64590*/  @P4 STG.E.U8 desc[UR56][R4.64], R251 ;  /* 0x000000fb04004986 */ /* 0x0001e4000c101138 */
[----:B0-----:R-:W-:Y:S02]  /*645a0*/  IADD3 R4, P6, R233, R10, RZ ;  /* 0x0000000ae9047210 */ /* 0x001fe40007fde0ff */
[----:B------:R-:W-:-:S03]  /*645b0*/  PRMT R251, R62, 0x7773, RZ ;  /* 0x000077733efb7816 */ /* 0x000fc600000000ff */
[----:B------:R-:W-:-:S05]  /*645c0*/  IMAD.X R5, R19, 0x1, R8, P6 ;  /* 0x0000000113057824 */ /* 0x000fca00030e0608 */
[----:B------:R0:W-:Y:S02]  /*645d0*/  @P3 STG.E.U8 desc[UR56][R4.64], R251 ;  /* 0x000000fb04003986 */ /* 0x0001e4000c101138 */
[----:B0-----:R-:W-:Y:S02]  /*645e0*/  IADD3 R4, P6, R18, R11, RZ ;  /* 0x0000000b12047210 */ /* 0x001fe40007fde0ff */
[----:B------:R-:W-:-:S03]  /*645f0*/  PRMT R251, R211, 0x7770, RZ ;  /* 0x00007770d3fb7816 */ /* 0x000fc600000000ff */
[----:B------:R-:W-:Y:S02]  /*64600*/  IMAD.X R5, R2, 0x1, R9, P6 ;  /* 0x0000000102057824 */ /* 0x000fe400030e0609 */
[----:B------:R4:W-:Y:S02]  /*64610*/  @P0 STG.E.U8 desc[UR56][R20.64], R251 ;  /* 0x000000fb14000986 */ /* 0x0009e4000c101138 */
[----:B----4-:R-:W-:Y:S02]  /*64620*/  SHF.R.S32.HI R251, RZ, 0x1f, R63 ;  /* 0x0000001ffffb7819 */ /* 0x010fe4000001143f */
[----:B------:R-:W-:-:S05]  /*64630*/  IADD3 R20, P6, R63, R15, RZ ;  /* 0x0000000f3f147210 */ /* 0x000fca0007fde0ff */
[----:B------:R-:W-:-:S05]  /*64640*/  IMAD.X R21, R251, 0x1, R14, P6 ;  /* 0x00000001fb157824 */ /* 0x000fca00030e060e */
[----:B------:R-:W-:Y:S04]  /*64650*/  STL.64 [R1+0x20b0], R20 ;  /* 0x0020b01401007387 */ /* 0x000fe80000100a00 */
[----:B------:R-:W2:Y:S01]  /*64660*/  LDL.LU R19, [R1+0xe0] ;  /* 0x0000e00001137983 */ /* 0x000ea20000300800 */
[----:B------:R-:W-:-:S03]  /*64670*/  LOP3.LUT P1, RZ, R223, 0x800000, RZ, 0xc0, !PT ;  /* 0x00800000dfff7812 */ /* 0x000fc6000782c0ff */
[----:B------:R-:W3:Y:S10]  /*64680*/  LDL.LU R62, [R1+0xe4] ;  /* 0x0000e400013e7983 */ /* 0x000ef40000300800 */
[----:B------:R-:W-:-:S02]  /*64690*/  @P1 LOP3.LUT R224, R224, 0x100000, RZ, 0xfc, !PT ;  /* 0x00100000e0e01812 */ /* 0x000fc400078efcff */
[----:B------:R-:W-:Y:S02]  /*646a0*/  LOP3.LUT P1, RZ, R223, 0x200000, RZ, 0xc0, !PT ;  /* 0x00200000dfff7812 */ /* 0x000fe4000782c0ff */
[----:B------:R-:W-:-:S11]  /*646b0*/  LOP3.LUT R224, R224, 0xffdfffff, RZ, 0xc0, !PT ;  /* 0xffdfffffe0e07812 */ /* 0x000fd600078ec0ff */
[----:B------:R-:W-:Y:S02]  /*646c0*/  @P1 LOP3.LUT R224, R224, 0x200000, RZ, 0xfc, !PT ;  /* 0x00200000e0e01812 */ /* 0x000fe400078efcff */
        /* <DEDUP_REMOVED lines=13> */
[----:B------:R-:W-:Y:S02]  /*647a0*/  LOP3.LUT R224, R224, 0xfbffffff, RZ, 0xc0, !PT ;  /* 0xfbffffffe0e07812 */ /* 0x000fe400078ec0ff */
[----:B------:R-:W-:-:S09]  /*647b0*/  LOP3.LUT P2, RZ, R222, 0x100, RZ, 0xc0, !PT ;  /* 0x00000100deff7812 */ /* 0x000fd2000784c0ff */
[----:B------:R-:W-:Y:S02]  /*647c0*/  @P1 LOP3.LUT R224, R224, 0x4000000, RZ, 0xfc, !PT ;  /* 0x04000000e0e01812 */ /* 0x000fe400078efcff */
[----:B------:R-:W-:Y:S02]  /*647d0*/  LOP3.LUT P1, RZ, R223, 0x8000, RZ, 0xc0, !PT ;  /* 0x00008000dfff7812 */ /* 0x000fe4000782c0ff */
[----:B------:R-:W-:Y:S02]  /*647e0*/  LOP3.LUT R224, R224, 0xf7ffffff, RZ, 0xc0, !PT ;  /* 0xf7ffffffe0e07812 */ /* 0x000fe400078ec0ff */
[----:B------:R-:W-:Y:S02]  /*647f0*/  LOP3.LUT P5, RZ, R222, 0x200, RZ, 0xc0, !PT ;  /* 0x00000200deff7812 */ /* 0x000fe400078ac0ff */
[----:B------:R-:W-:Y:S02]  /*64800*/  PRMT R3, R211, 0x7771, RZ ;  /* 0x00007771d3037816 */ /* 0x000fe400000000ff */
[----:B------:R-:W-:-:S05]  /*64810*/  IADD3 R216, P6, R63, R13, RZ ;  /* 0x0000000d3fd87210 */ /* 0x000fca0007fde0ff */
[----:B------:R-:W-:Y:S01]  /*64820*/  @P1 LOP3.LUT R224, R224, 0x8000000, RZ, 0xfc, !PT ;  /* 0x08000000e0e01812 */ /* 0x000fe200078efcff */
[----:B------:R0:W-:Y:S01]  /*64830*/  @P2 STG.E.U8 desc[UR56][R6.64], R3 ;  /* 0x0000000306002986 */ /* 0x0001e2000c101138 */
[----:B------:R-:W-:-:S03]  /*64840*/  IMAD.X R217, R251, 0x1, R12, P6 ;  /* 0x00000001fbd97824 */ /* 0x000fc600030e060c */
[----:B------:R-:W-:Y:S04]  /*64850*/  STL.64 [R1+0x24d8], R224 ;  /* 0x0024d8e001007387 */ /* 0x000fe80000100a00 */
[----:B------:R1:W-:Y:S01]  /*64860*/  STL.64 [R1+0x24e0], R222 ;  /* 0x0024e0de01007387 */ /* 0x0003e20000100a00 */
[----:B0-----:R-:W-:Y:S02]  /*64870*/  PRMT R3, R211, 0x7772, RZ ;  /* 0x00007772d3037816 */ /* 0x001fe400000000ff */
[C---:B------:R-:W-:Y:S02]  /*64880*/  LOP3.LUT P2, RZ, R223.reuse, 0x1000, RZ, 0xc0, !PT ;  /* 0x00001000dfff7812 */ /* 0x040fe4000784c0ff */
[----:B------:R-:W-:Y:S01]  /*64890*/  LOP3.LUT P1, RZ, R223, 0x4000, RZ, 0xc0, !PT ;  /* 0x00004000dfff7812 */ /* 0x000fe2000782c0ff */
[----:B------:R0:W-:Y:S01]  /*648a0*/  @P5 STG.E.U8 desc[UR56][R4.64], R3 ;  /* 0x0000000304005986 */ /* 0x0001e2000c101138 */
[----:B-1----:R-:W-:-:S02]  /*648b0*/  IADD3 R222, P6, R63, R11, RZ ;  /* 0x0000000b3fde7210 */ /* 0x002fc40007fde0ff */
[C---:B------:R-:W-:Y:S02]  /*648c0*/  LOP3.LUT P5, RZ, R223.reuse, 0x2000, RZ, 0xc0, !PT ;  /* 0x00002000dfff7812 */ /* 0x040fe400078ac0ff */
[C---:B------:R-:W-:Y:S02]  /*648d0*/  LOP3.LUT P4, RZ, R223.reuse, 0x1000000, RZ, 0xc0, !PT ;  /* 0x01000000dfff7812 */ /* 0x040fe4000788c0ff */
[C---:B------:R-:W-:Y:S02]  /*648e0*/  LOP3.LUT P3, RZ, R223.reuse, 0x2000000, RZ, 0xc0, !PT ;  /* 0x02000000dfff7812 */ /* 0x040fe4000786c0ff */
[----:B------:R-:W-:Y:S01]  /*648f0*/  LOP3.LUT P0, RZ, R223, 0x4000000, RZ, 0xc0, !PT ;  /* 0x04000000dfff7812 */ /* 0x000fe2000780c0ff */
[----:B------:R-:W-:Y:S01]  /*64900*/  IMAD.X R223, R251, 0x1, R9, P6 ;  /* 0x00000001fbdf7824 */ /* 0x000fe200030e0609 */
[----:B------:R-:W-:-:S04]  /*64910*/  IADD3 R214, P6, R18, R10, RZ ;  /* 0x0000000a12d67210 */ /* 0x000fc80007fde0ff */
[----:B------:R1:W-:Y:S01]  /*64920*/  STL.64 [R1+0x24e8], R222 ;  /* 0x0024e8de01007387 */ /* 0x0003e20000100a00 */
[--C-:B------:R-:W-:Y:S01]  /*64930*/  IMAD.X R215, R2, 0x1, R8.reuse, P6 ;  /* 0x0000000102d77824 */ /* 0x100fe200030e0608 */
[----:B------:R-:W-:Y:S02]  /*64940*/  IADD3 R218, P6, R63, R10, RZ ;  /* 0x0000000a3fda7210 */ /* 0x000fe40007fde0ff */
[----:B------:R-:W4:Y:S03]  /*64950*/  LDL.LU R63, [R1+0xe8] ;  /* 0x0000e800013f7983 */ /* 0x000f260000300800 */
[----:B------:R-:W-:Y:S01]  /*64960*/  IMAD.X R219, R251, 0x1, R8, P6 ;  /* 0x00000001fbdb7824 */ /* 0x000fe200030e0608 */
[----:B------:R-:W-:Y:S01]  /*64970*/  SHF.R.S32.HI R251, RZ, 0x1f, R252 ;  /* 0x0000001ffffb7819 */ /* 0x000fe200000114fc */
[----:B------:R-:W4:Y:S01]  /*64980*/  LDL.LU R18, [R1+0xec] ;  /* 0x0000ec0001127983 */ /* 0x000f220000300800 */
[----:B------:R-:W-:-:S05]  /*64990*/  IADD3 R190, P6, R252, R15, RZ ;  /* 0x0000000ffcbe7210 */ /* 0x000fca0007fde0ff */
[----:B------:R-:W-:Y:S01]  /*649a0*/  IMAD.X R191, R251, 0x1, R14, P6 ;  /* 0x00000001fbbf7824 */ /* 0x000fe200030e060e */
[----:B------:R-:W-:-:S05]  /*649b0*/  IADD3 R2, P6, R252, R13, RZ ;  /* 0x0000000dfc027210 */ /* 0x000fca0007fde0ff */
[----:B0-----:R-:W-:Y:S01]  /*649c0*/  IMAD.X R3, R251, 0x1, R12, P6 ;  /* 0x00000001fb037824 */ /* 0x001fe200030e060c */
[----:B------:R-:W-:-:S05]  /*649d0*/  IADD3 R196, P6, R252, R11, RZ ;  /* 0x0000000bfcc47210 */ /* 0x000fca0007fde0ff */
[----:B------:R-:W-:Y:S01]  /*649e0*/  IMAD.X R197, R251, 0x1, R9, P6 ;  /* 0x00000001fbc57824 */ /* 0x000fe200030e0609 */
[----:B-1----:R-:W-:-:S05]  /*649f0*/  IADD3 R222, P6, R252, R10, RZ ;  /* 0x0000000afcde7210 */ /* 0x002fca0007fde0ff */
[----:B------:R-:W-:Y:S01]  /*64a00*/  IMAD.X R223, R251, 0x1, R8, P6 ;  /* 0x00000001fbdf7824 */ /* 0x000fe200030e0608 */
[----:B--2---:R-:W-:Y:S02]  /*64a10*/  SHF.R.S32.HI R251, RZ, 0x1f, R19 ;  /* 0x0000001ffffb7819 */ /* 0x004fe40000011413 */
[----:B------:R-:W-:-:S05]  /*64a20*/  IADD3 R4, P6, R19, R15, RZ ;  /* 0x0000000f13047210 */ /* 0x000fca0007fde0ff */
[----:B------:R-:W-:-:S05]  /*64a30*/  IMAD.X R5, R251, 0x1, R14, P6 ;  /* 0x00000001fb057824 */ /* 0x000fca00030e060e */
[----:B------:R0:W-:Y:S02]  /*64a40*/  STL.64 [R1+0x2068], R4 ;  /* 0x0020680401007387 */ /* 0x0001e40000100a00 */
[----:B0-----:R-:W-:-:S05]  /*64a50*/  IADD3 R4, P6, R19, R13, RZ ;  /* 0x0000000d13047210 */ /* 0x001fca0007fde0ff */
[----:B------:R-:W-:-:S05]  /*64a60*/  IMAD.X R5, R251, 0x1, R12, P6 ;  /* 0x00000001fb057824 */ /* 0x000fca00030e060c */
[----:B------:R0:W-:Y:S02]  /*64a70*/  STL.64 [R1+0x2060], R4 ;  /* 0x0020600401007387 */ /* 0x0001e40000100a00 */
[----:B0-----:R-:W-:-:S05]  /*64a80*/  IADD3 R4, P6, R19, R11, RZ ;  /* 0x0000000b13047210 */ /* 0x001fca0007fde0ff */
[----:B------:R-:W-:-:S05]  /*64a90*/  IMAD.X R5, R251, 0x1, R9, P6 ;  /* 0x00000001fb057824 */ /* 0x000fca00030e0609 */
[----:B------:R0:W-:Y:S02]  /*64aa0*/  STL.64 [R1+0x2058], R4 ;  /* 0x0020580401007387 */ /* 0x0001e40000100a00 */
[----:B0-----:R-:W-:-:S05]  /*64ab0*/  IADD3 R4, P6, R19, R10, RZ ;  /* 0x0000000a13047210 */ /* 0x001fca0007fde0ff */
[----:B------:R-:W-:-:S05]  /*64ac0*/  IMAD.X R5, R251, 0x1, R8, P6 ;  /* 0x00000001fb057824 */ /* 0x000fca00030e0608 */
[----:B------:R0:W-:Y:S04]  /*64ad0*/  STL.64 [R1+0x2050], R4 ;  /* 0x0020500401007387 */ /* 0x0001e80000100a00 */
[----:B------:R-:W2:Y:S01]  /*64ae0*/  LDL.LU R19, [R1+0xf0] ;  /* 0x0000f00001137983 */ /* 0x000ea20000300800 */
[----:B---3--:R-:W-:Y:S02]  /*64af0*/  SHF.R.S32.HI R251, RZ, 0x1f, R62 ;  /* 0x0000001ffffb7819 */ /* 0x008fe4000001143e */
        /* <DEDUP_REMOVED lines=10> */
[----:B------:R-:W-:Y:S01]  /*64ba0*/  IMAD.X R5, R251, 0x1, R8, P6 ;  /* 0x00000001fb057824 */ /* 0x000fe200030e0608 */
[----:B----4-:R-:W-:-:S04]  /*64bb0*/  SHF.R.S32.HI R251, RZ, 0x1f, R63 ;  /* 0x0000001ffffb7819 */ /* 0x010fc8000001143f */
[----:B------:R0:W-:Y:S04]  /*64bc0*/  STL.64 [R1+0x2030], R4 ;  /* 0x0020300401007387 */ /* 0x0001e80000100a00 */
[----:B------:R-:W3:Y:S01]  /*64bd0*/  LDL.LU R62, [R1+0xf4] ;  /* 0x0000f400013e7983 */ /* 0x000ee20000300800 */
        /* <DEDUP_REMOVED lines=11> */
[----:B------:R-:W-:Y:S01]  /*64c90*/  SHF.R.S32.HI R251, RZ, 0x1f, R18 ;  /* 0x0000001ffffb7819 */ /* 0x000fe20000011412 */
[----:B------:R-:W-:-:S03]  /*64ca0*/  IMAD.MOV.U32 R63, RZ, RZ, R17 ;  /* 0x000000ffff3f7224 */ /* 0x000fc600078e0011 */
[----:B------:R0:W-:Y:S01]  /*64cb0*/  STL.64 [R1+0x2010], R4 ;  /* 0x0020100401007387 */ /* 0x0001e20000100a00 */
[----:B------:R-:W-:Y:S02]  /*64cc0*/  IMAD.MOV.U32 R17, RZ, RZ, R60 ;  /* 0x000000ffff117224 */ /* 0x000fe400078e003c */
[----:B------:R-:W-:Y:S02]  /*64cd0*/  IMAD.MOV.U32 R60, RZ, RZ, R54 ;  /* 0x000000ffff3c7224 */ /* 0x000fe400078e0036 */
[----:B------:R-:W-:Y:S01]  /*64ce0*/  IMAD.MOV.U32 R54, RZ, RZ, R38 ;  /* 0x000000ffff367224 */ /* 0x000fe200078e0026 */
[----:B0-----:R-:W-:Y:S01]  /*64cf0*/  IADD3 R4, P6, R18, R15, RZ ;  /* 0x0000000f12047210 */ /* 0x001fe20007fde0ff */
[----:B------:R-:W-:Y:S02]  /*64d00*/  IMAD.MOV.U32 R38, RZ, RZ, R36 ;  /* 0x000000ffff267224 */ /* 0x000fe400078e0024 */
[----:B------:R-:W-:Y:S02]  /*64d10*/  IMAD.MOV.U32 R36, RZ, RZ, R33 ;  /* 0x000000ffff247224 */ /* 0x000fe400078e0021 */
[----:B------:R-:W-:-:S02]  /*64d20*/  IMAD.X R5, R251, 0x1, R14, P6 ;  /* 0x00000001fb057824 */ /* 0x000fc400030e060e */
[----:B------:R-:W-:Y:S02]  /*64d30*/  IMAD.MOV.U32 R33, RZ, RZ, R227 ;  /* 0x000000ffff217224 */ /* 0x000fe400078e00e3 */
[----:B------:R-:W4:Y:S04]  /*64d40*/  LDL.LU R227, [R1+0xf8] ;  /* 0x0000f80001e37983 */ /* 0x000f280000300800 */
        /* <DEDUP_REMOVED lines=10> */
[----:B------:R-:W4:Y:S01]  /*64df0*/  LDL.LU R18, [R1+0xfc] ;  /* 0x0000fc0001127983 */ /* 0x000f220000300800 */
[----:B--2---:R-:W-:Y:S02]  /*64e00*/  SHF.R.S32.HI R251, RZ, 0x1f, R19 ;  /* 0x0000001ffffb7819 */ /* 0x004fe40000011413 */
        /* <DEDUP_REMOVED lines=26> */
[----:B------:R-:W3:Y:S01]  /*64fb0*/  LDL.LU R232, [R1+0x104] ;  /* 0x0001040001e87983 */ /* 0x000ee20000300800 */
[----:B----4-:R-:W-:Y:S02]  /*64fc0*/  SHF.R.S32.HI R251, RZ, 0x1f, R227 ;  /* 0x0000001ffffb7819 */ /* 0x010fe400000114e3 */
[----:B0-----:R-:W-:-:S05]  /*64fd0*/  IADD3 R4, P6, R227, R15, RZ ;  /* 0x0000000fe3047210 */ /* 0x001fca0007fde0ff */
[----:B------:R-:W-:-:S05]  /*64fe0*/  IMAD.X R5, R251, 0x1, R14, P6 ;  /* 0x00000001fb057824 */ /* 0x000fca00030e060e */
[----:B------:R0:W-:Y:S02]  /*64ff0*/  STL.64 [R1+0x1fa8], R4 ;  /* 0x001fa80401007387 */ /* 0x0001e40000100a00 */
[----:B0-----:R-:W-:-:S05]  /*65000*/  IADD3 R4, P6, R227, R13, RZ ;  /* 0x0000000de3047210 */ /* 0x001fca0007fde0ff */
[----:B------:R-:W-:-:S05]  /*65010*/  IMAD.X R5, R251, 0x1, R12, P6 ;  /* 0x00000001fb057824 */ /* 0x000fca00030e060c */
[----:B------:R0:W-:Y:S01]  /*65020*/  STL.64 [R1+0x1fa0], R4 ;  /* 0x001fa00401007387 */ /* 0x0001e20000100a00 */
[----:B------:R-:W-:Y:S02]  /*65030*/  IMAD.MOV.U32 R62, RZ, RZ, R17 ;  /* 0x000000ffff3e7224 */ /* 0x000fe400078e0011 */
[----:B------:R-:W-:Y:S02]  /*65040*/  IMAD.MOV.U32 R17, RZ, RZ, R60 ;  /* 0x000000ffff117224 */ /* 0x000fe400078e003c */
[----:B------:R-:W-:Y:S01]  /*65050*/  IMAD.MOV.U32 R60, RZ, RZ, R226 ;  /* 0x000000ffff3c7224 */ /* 0x000fe200078e00e2 */
[----:B0-----:R-:W-:-:S05]  /*65060*/  IADD3 R4, P6, R227, R11, RZ ;  /* 0x0000000be3047210 */ /* 0x001fca0007fde0ff */
[----:B------:R-:W-:Y:S01]  /*65070*/  IMAD.X R5, R251, 0x1, R9, P6 ;  /* 0x00000001fb057824 */ /* 0x000fe200030e0609 */
[----:B------:R-:W-:-:S04]  /*65080*/  IADD3 R226, P6, R227, R10, RZ ;  /* 0x0000000ae3e27210 */ /* 0x000fc80007fde0ff */
[----:B------:R0:W-:Y:S01]  /*65090*/  STL.64 [R1+0x1f98], R4 ;  /* 0x001f980401007387 */ /* 0x0001e20000100a00 */
[----:B------:R-:W-:-:S03]  /*650a0*/  IMAD.X R227, R251, 0x1, R8, P6 ;  /* 0x00000001fbe37824 */ /* 0x000fc600030e0608 */
[----:B------:R-:W4:Y:S01]  /*650b0*/  LDL.LU R233, [R1+0x108] ;  /* 0x0001080001e97983 */ /* 0x000f220000300800 */
[----:B------:R-:W-:Y:S02]  /*650c0*/  SHF.R.S32.HI R251, RZ, 0x1f, R18 ;  /* 0x0000001ffffb7819 */ /* 0x000fe40000011412 */
        /* <DEDUP_REMOVED lines=55> */
[----:B------:R-:W-:Y:S02]  /*65440*/  SHF.R.S32.HI R251, RZ, 0x1f, R18 ;  /* 0x0000001ffffb7819 */ /* 0x000fe40000011412 */
[----:B0-----:R-:W-:-:S05]  /*65450*/  IADD3 R4, P6, R18, R15, RZ ;  /* 0x0000000f12047210 */ /* 0x001fca0007fde0ff */
[----:B------:R-:W-:Y:S01]  /*65460*/  IMAD.X R5, R251, 0x1, R14, P6 ;  /* 0x00000001fb057824 */ /* 0x000fe200030e060e */
[----:B------:R-:W-:-:S04]  /*65470*/  IADD3 R6, P6, R18, R13, RZ ;  /* 0x0000000d12067210 */ /* 0x000fc80007fde0ff */
[----:B------:R0:W-:Y:S01]  /*65480*/  STL.64 [R1+0x1f08], R4 ;  /* 0x001f080401007387 */ /* 0x0001e20000100a00 */
[----:B------:R-:W-:Y:S01]  /*65490*/  IMAD.X R7, R251, 0x1, R12, P6 ;  /* 0x00000001fb077824 */ /* 0x000fe200030e060c */
        /* <DEDUP_REMOVED lines=47> */
[----:B------:R-:W-:-:S04]  /*65790*/  SHF.R.S32.HI R251, RZ, 0x1f, R18 ;  /* 0x0000001ffffb7819 */ /* 0x000fc80000011412 */
[----:B------:R0:W-:Y:S04]  /*657a0*/  STL.64 [R1+0x1e90], R4 ;  /* 0x001e900401007387 */ /* 0x0001e80000100a00 */
[----:B------:R-:W4:Y:S01]  /*657b0*/  LDL.LU R233, [R1+0x128] ;  /* 0x0001280001e97983 */ /* 0x000f220000300800 */
        /* <DEDUP_REMOVED lines=141> */
[----:B------:R-:W-:Y:S02]  /*66090*/  IMAD.X R5, R251, 0x1, R14, P6 ;  /* 0x00000001fb057824 */ /* 0x000fe400030e060e */
        /* <DEDUP_REMOVED lines=8> */
[----:B------:R-:W-:Y:S01]  /*66120*/  IMAD.X R5, R251, 0x1, R12, P6 ;  /* 0x00000001fb057824 */ /* 0x000fe200030e060c */
[----:B------:R-:W-:Y:S01]  /*66130*/  IADD3 R228, P6, R25, R11, RZ ;  /* 0x0000000b19e47210 */ /* 0x000fe20007fde0ff */
[----:B------:R-:W-:-:S02]  /*66140*/  IMAD.MOV.U32 R17, RZ, RZ, R60 ;  /* 0x000000ffff117224 */ /* 0x000fc400078e003c */
[----:B------:R-:W-:Y:S01]  /*66150*/  IMAD.MOV.U32 R60, RZ, RZ, R37 ;  /* 0x000000ffff3c7224 */ /* 0x000fe200078e0025 */
[----:B------:R0:W-:Y:S01]  /*66160*/  STL.64 [R1+0x1d40], R4 ;  /* 0x001d400401007387 */ /* 0x0001e20000100a00 */
[----:B------:R-:W-:Y:S02]  /*66170*/  IMAD.MOV.U32 R37, RZ, RZ, R229 ;  /* 0x000000ffff257224 */ /* 0x000fe400078e00e5 */
[----:B------:R-:W-:Y:S01]  /*66180*/  IMAD.X R229, R251, 0x1, R9, P6 ;  /* 0x00000001fbe57824 */ /* 0x000fe200030e0609 */
[----:B0-----:R-:W-:-:S04]  /*66190*/  IADD3 R4, P6, R25, R10, RZ ;  /* 0x0000000a19047210 */ /* 0x001fc80007fde0ff */
[----:B------:R-:W-:Y:S01]  /*661a0*/  STL.64 [R1+0x24b8], R228 ;  /* 0x0024b8e401007387 */ /* 0x000fe20000100a00 */
        /* <DEDUP_REMOVED lines=104> */
[----:B------:R0:W-:Y:S01]  /*66830*/  STL.64 [R1+0x1c48], R4 ;  /* 0x001c480401007387 */ /* 0x0001e20000100a00 */
[----:B------:R-:W-:Y:S02]  /*66840*/  IMAD.MOV.U32 R233, RZ, RZ, R28 ;  /* 0x000000ffffe97224 */ /* 0x000fe400078e001c */
[----:B------:R-:W-:Y:S01]  /*66850*/  IMAD.MOV.U32 R232, RZ, RZ, R18 ;  /* 0x000000ffffe87224 */ /* 0x000fe200078e0012 */
[----:B0-----:R-:W-:Y:S01]  /*66860*/  IADD3 R4, P6, R25, R13, RZ ;  /* 0x0000000d19047210 */ /* 0x001fe20007fde0ff */
[----:B------:R-:W-:-:S04]  /*66870*/  IMAD.MOV.U32 R18, RZ, RZ, R19 ;  /* 0x000000ffff127224 */ /* 0x000fc800078e0013 */
[----:B------:R-:W-:Y:S01]  /*66880*/  IMAD.X R5, R251, 0x1, R12, P6 ;  /* 0x00000001fb057824 */ /* 0x000fe200030e060c */
[----:B------:R-:W-:Y:S01]  /*66890*/  IADD3 R28, P6, R25, R11, RZ ;  /* 0x0000000b191c7210 */ /* 0x000fe20007fde0ff */
[----:B------:R-:W-:Y:S02]  /*668a0*/  IMAD.MOV.U32 R19, RZ, RZ, R58 ;  /* 0x000000ffff137224 */ /* 0x000fe400078e003a */
[----:B------:R-:W-:Y:S01]  /*668b0*/  IMAD.MOV.U32 R58, RZ, RZ, R29 ;  /* 0x000000ffff3a7224 */ /* 0x000fe200078e001d */
[----:B------:R0:W-:Y:S01]  /*668c0*/  STL.64 [R1+0x1c40], R4 ;  /* 0x001c400401007387 */ /* 0x0001e20000100a00 */
[----:B------:R-:W-:Y:S01]  /*668d0*/  IMAD.X R29, R251, 0x1, R9, P6 ;  /* 0x00000001fb1d7824 */ /* 0x000fe200030e0609 */
[----:B0-----:R-:W-:-:S04]  /*668e0*/  IADD3 R4, P6, R25, R10, RZ ;  /* 0x0000000a19047210 */ /* 0x001fc80007fde0ff */
[----:B------:R-:W-:Y:S01]  /*668f0*/  STL.64 [R1+0x2498], R28 ;  /* 0x0024981c01007387 */ /* 0x000fe20000100a00 */
[----:B------:R-:W-:-:S05]  /*66900*/  IMAD.X R5, R251, 0x1, R8, P6 ;  /* 0x00000001fb057824 */ /* 0x000fca00030e0608 */
[----:B------:R0:W-:Y:S01]  /*66910*/  STL.64 [R1+0x1c30], R4 ;  /* 0x001c300401007387 */ /* 0x0001e20000100a00 */
[----:B------:R-:W-:Y:S02]  /*66920*/  IMAD.MOV.U32 R25, RZ, RZ, R232 ;  /* 0x000000ffff197224 */ /* 0x000fe400078e00e8 */
[----:B------:R-:W-:Y:S02]  /*66930*/  IMAD.MOV.U32 R232, RZ, RZ, R233 ;  /* 0x000000ffffe87224 */ /* 0x000fe400078e00e9 */
[----:B------:R-:W-:Y:S02]  /*66940*/  IMAD.MOV.U32 R233, RZ, RZ, R53 ;  /* 0x000000ffffe97224 */ /* 0x000fe400078e0035 */
[----:B------:R-:W-:Y:S02]  /*66950*/  IMAD.MOV.U32 R53, RZ, RZ, R31 ;  /* 0x000000ffff357224 */ /* 0x000fe400078e001f */
[----:B------:R-:W3:Y:S01]  /*66960*/  LDL.LU R31, [R1+0x174] ;  /* 0x00017400011f7983 */ /* 0x000ee20000300800 */
[----:B----4-:R-:W-:-:S02]  /*66970*/  SHF.R.S32.HI R251, RZ, 0x1f, R20 ;  /* 0x0000001ffffb7819 */ /* 0x010fc40000011414 */
        /* <DEDUP_REMOVED lines=28> */
[----:B------:R-:W-:Y:S02]  /*66b40*/  IMAD.MOV.U32 R232, RZ, RZ, R233 ;  /* 0x000000ffffe87224 */ /* 0x000fe400078e00e9 */
[----:B------:R-:W-:Y:S02]  /*66b50*/  IMAD.MOV.U32 R233, RZ, RZ, R63 ;  /* 0x000000ffffe97224 */ /* 0x000fe400078e003f */
[----:B------:R-:W-:Y:S02]  /*66b60*/  IMAD.MOV.U32 R63, RZ, RZ, R231 ;  /* 0x000000ffff3f7224 */ /* 0x000fe400078e00e7 */
[----:B------:R-:W4:Y:S01]  /*66b70*/  LDL.LU R231, [R1+0x17c] ;  /* 0x00017c0001e77983 */ /* 0x000f220000300800 */
[----:B--2---:R-:W-:-:S02]  /*66b80*/  SHF.R.S32.HI R251, RZ, 0x1f, R21 ;  /* 0x0000001ffffb7819 */ /* 0x004fc40000011415 */
        /* <DEDUP_REMOVED lines=21> */
[----:B------:R-:W-:Y:S02]  /*66ce0*/  IMAD.X R5, R251, 0x1, R12, P6 ;  /* 0x00000001fb057824 */ /* 0x000fe400030e060c */
[----:B------:R-:W-:Y:S02]  /*66cf0*/  IMAD.MOV.U32 R233, RZ, RZ, R60 ;  /* 0x000000ffffe97224 */ /* 0x000fe400078e003c */
[----:B------:R-:W-:Y:S01]  /*66d00*/  IMAD.MOV.U32 R60, RZ, RZ, R54 ;  /* 0x000000ffff3c7224 */ /* 0x000fe200078e0036 */
[----:B------:R0:W-:Y:S01]  /*66d10*/  STL.64 [R1+0x1bc0], R4 ;  /* 0x001bc00401007387 */ /* 0x0001e20000100a00 */
[----:B------:R-:W-:Y:S02]  /*66d20*/  IMAD.MOV.U32 R54, RZ, RZ, R55 ;  /* 0x000000ffff367224 */ /* 0x000fe400078e0037 */
[----:B------:R-:W-:Y:S02]  /*66d30*/  IMAD.MOV.U32 R55, RZ, RZ, R38 ;  /* 0x000000ffff377224 */ /* 0x000fe400078e0026 */
[----:B------:R-:W-:-:S02]  /*66d40*/  IMAD.MOV.U32 R38, RZ, RZ, R39 ;  /* 0x000000ffff267224 */ /* 0x000fc400078e0027 */
[----:B------:R-:W-:Y:S01]  /*66d50*/  IMAD.MOV.U32 R39, RZ, RZ, R33 ;  /* 0x000000ffff277224 */ /* 0x000fe200078e0021 */
[----:B0-----:R-:W-:Y:S01]  /*66d60*/  IADD3 R4, P6, R31, R11, RZ ;  /* 0x0000000b1f047210 */ /* 0x001fe20007fde0ff */
[----:B------:R-:W-:Y:S02]  /*66d70*/  IMAD.MOV.U32 R20, RZ, RZ, R21 ;  /* 0x000000ffff147224 */ /* 0x000fe400078e0015 */
[----:B------:R-:W-:Y:S02]  /*66d80*/  IMAD.MOV.U32 R33, RZ, RZ, R30 ;  /* 0x000000ffff217224 */ /* 0x000fe400078e001e */
[----:B------:R-:W-:Y:S01]  /*66d90*/  IMAD.X R5, R251, 0x1, R9, P6 ;  /* 0x00000001fb057824 */ /* 0x000fe200030e0609 */
[----:B------:R-:W-:Y:S01]  /*66da0*/  IADD3 R30, P6, R31, R10, RZ ;  /* 0x0000000a1f1e7210 */ /* 0x000fe20007fde0ff */
[----:B------:R-:W-:Y:S02]  /*66db0*/  IMAD.MOV.U32 R21, RZ, RZ, R232 ;  /* 0x000000ffff157224 */ /* 0x000fe400078e00e8 */
[----:B------:R-:W-:-:S02]  /*66dc0*/  IMAD.MOV.U32 R232, RZ, RZ, R233 ;  /* 0x000000ffffe87224 */ /* 0x000fc400078e00e9 */
[----:B------:R-:W-:Y:S02]  /*66dd0*/  IMAD.MOV.U32 R233, RZ, RZ, R60 ;  /* 0x000000ffffe97224 */ /* 0x000fe400078e003c */
[----:B------:R-:W-:Y:S02]  /*66de0*/  IMAD.MOV.U32 R60, RZ, RZ, R54 ;  /* 0x000000ffff3c7224 */ /* 0x000fe400078e0036 */
[----:B------:R-:W-:Y:S01]  /*66df0*/  IMAD.MOV.U32 R54, RZ, RZ, R38 ;  /* 0x000000ffff367224 */ /* 0x000fe200078e0026 */
[----:B------:R0:W-:Y:S01]  /*66e00*/  STL.64 [R1+0x1bb8], R4 ;  /* 0x001bb80401007387 */ /* 0x0001e20000100a00 */
[----:B------:R-:W-:Y:S02]  /*66e10*/  IMAD.MOV.U32 R38, RZ, RZ, R39 ;  /* 0x000000ffff267224 */ /* 0x000fe400078e0027 */
[----:B------:R-:W-:Y:S02]  /*66e20*/  IMAD.MOV.U32 R39, RZ, RZ, R33 ;  /* 0x000000ffff277224 */ /* 0x000fe400078e0021 */
[----:B------:R-:W-:Y:S01]  /*66e30*/  IMAD.X R31, R251, 0x1, R8, P6 ;  /* 0x00000001fb1f7824 */ /* 0x000fe200030e0608 */
[----:B------:R-:W3:Y:S04]  /*66e40*/  LDL.LU R33, [R1+0x184] ;  /* 0x0001840001217983 */ /* 0x000ee80000300800 */
[----:B------:R-:W-:Y:S01]  /*66e50*/  STL.64 [R1+0x2470], R30 ;  /* 0x0024701e01007387 */ /* 0x000fe20000100a00 */
        /* <DEDUP_REMOVED lines=29> */
[----:B------:R-:W4:Y:S04]  /*67030*/  LDL.LU R49, [R1+0x18c] ;  /* 0x00018c0001317983 */ /* 0x000f280000300800 */
[----:B------:R-:W-:Y:S01]  /*67040*/  STL.64 [R1+0x2478], R230 ;  /* 0x002478e601007387 */ /* 0x000fe20000100a00 */
        /* <DEDUP_REMOVED lines=20> */
[----:B------:R0:W-:Y:S01]  /*67190*/  STL.64 [R1+0x1b40], R4 ;  /* 0x001b400401007387 */ /* 0x0001e20000100a00 */
[----:B------:R-:W-:Y:S01]  /*671a0*/  IMAD.MOV.U32 R26, RZ, RZ, R27 ;  /* 0x000000ffff1a7224 */ /* 0x000fe200078e001b */
[----:B0-----:R-:W-:-:S05]  /*671b0*/  IADD3 R4, P6, R33, R11, RZ ;  /* 0x0000000b21047210 */ /* 0x001fca0007fde0ff */
[----:B------:R-:W-:Y:S02]  /*671c0*/  IMAD.X R5, R251, 0x1, R9, P6 ;  /* 0x00000001fb057824 */ /* 0x000fe400030e0609 */
[----:B------:R-:W-:-:S03]  /*671d0*/  IMAD.MOV.U32 R27, RZ, RZ, R21 ;  /* 0x000000ffff1b7224 */ /* 0x000fc600078e0015 */
[----:B------:R0:W-:Y:S01]  /*671e0*/  STL.64 [R1+0x1b38], R4 ;  /* 0x001b380401007387 */ /* 0x0001e20000100a00 */
[----:B------:R-:W-:-:S03]  /*671f0*/  IMAD.MOV.U32 R21, RZ, RZ, R232 ;  /* 0x000000ffff157224 */ /* 0x000fc600078e00e8 */
[----:B------:R-:W3:Y:S01]  /*67200*/  LDL.LU R48, [R1+0x194] ;  /* 0x0001940001307983 */ /* 0x000ee20000300800 */
[----:B------:R-:W-:Y:S02]  /*67210*/  IMAD.MOV.U32 R232, RZ, RZ, R63 ;  /* 0x000000ffffe87224 */ /* 0x000fe400078e003f */
[----:B------:R-:W-:Y:S02]  /*67220*/  IMAD.MOV.U32 R63, RZ, RZ, R60 ;  /* 0x000000ffff3f7224 */ /* 0x000fe400078e003c */
[----:B------:R-:W-:Y:S01]  /*67230*/  IMAD.MOV.U32 R60, RZ, RZ, R32 ;  /* 0x000000ffff3c7224 */ /* 0x000fe200078e0020 */
[----:B------:R-:W-:Y:S01]  /*67240*/  IADD3 R32, P6, R33, R10, RZ ;  /* 0x0000000a21207210 */ /* 0x000fe20007fde0ff */
[----:B------:R-:W-:-:S04]  /*67250*/  IMAD.MOV.U32 R23, RZ, RZ, R232 ;  /* 0x000000ffff177224 */ /* 0x000fc800078e00e8 */
[----:B------:R-:W-:Y:S02]  /*67260*/  IMAD.X R33, R251, 0x1, R8, P6 ;  /* 0x00000001fb217824 */ /* 0x000fe400030e0608 */
[----:B------:R-:W-:Y:S02]  /*67270*/  IMAD.MOV.U32 R232, RZ, RZ, R60 ;  /* 0x000000ffffe87224 */ /* 0x000fe400078e003c */
[----:B------:R-:W-:Y:S01]  /*67280*/  IMAD.MOV.U32 R60, RZ, RZ, R36 ;  /* 0x000000ffff3c7224 */ /* 0x000fe200078e0024 */
[----:B------:R-:W-:Y:S01]  /*67290*/  STL.64 [R1+0x2480], R32 ;  /* 0x0024802001007387 */ /* 0x000fe20000100a00 */
[----:B------:R-:W-:Y:S01]  /*672a0*/  IMAD.MOV.U32 R22, RZ, RZ, R27 ;  /* 0x000000ffff167224 */ /* 0x000fe200078e001b */
[----:B----4-:R-:W-:Y:S02]  /*672b0*/  SHF.R.S32.HI R251, RZ, 0x1f, R41 ;  /* 0x0000001ffffb7819 */ /* 0x010fe40000011429 */
[----:B0-----:R-:W-:-:S05]  /*672c0*/  IADD3 R4, P6, R41, R15, RZ ;  /* 0x0000000f29047210 */ /* 0x001fca0007fde0ff */
[----:B------:R-:W-:Y:S01]  /*672d0*/  IMAD.X R5, R251, 0x1, R14, P6 ;  /* 0x00000001fb057824 */ /* 0x000fe200030e060e */
[----:B------:R-:W-:Y:S01]  /*672e0*/  IADD3 R36, P6, R41, R13, RZ ;  /* 0x0000000d29247210 */ /* 0x000fe20007fde0ff */
[----:B------:R-:W-:-:S03]  /*672f0*/  IMAD.MOV.U32 R27, RZ, RZ, R37 ;  /* 0x000000ffff1b7224 */ /* 0x000fc600078e0025 */
[----:B------:R0:W-:Y:S01]  /*67300*/  STL.64 [R1+0x1b28], R4 ;  /* 0x001b280401007387 */ /* 0x0001e20000100a00 */
[----:B------:R-:W-:Y:S01]  /*67310*/  IMAD.X R37, R251, 0x1, R12, P6 ;  /* 0x00000001fb257824 */ /* 0x000fe200030e060c */
[----:B0-----:R-:W-:-:S04]  /*67320*/  IADD3 R4, P6, R41, R11, RZ ;  /* 0x0000000b29047210 */ /* 0x001fc80007fde0ff */
[----:B------:R-:W-:Y:S01]  /*67330*/  STL.64 [R1+0x2450], R36 ;  /* 0x0024502401007387 */ /* 0x000fe20000100a00 */
[----:B------:R-:W-:-:S05]  /*67340*/  IMAD.X R5, R251, 0x1, R9, P6 ;  /* 0x00000001fb057824 */ /* 0x000fca00030e0609 */
[----:B------:R0:W-:Y:S02]  /*67350*/  STL.64 [R1+0x1b18], R4 ;  /* 0x001b180401007387 */ /* 0x0001e40000100a00 */
[----:B0-----:R-:W-:Y:S01]  /*67360*/  IADD3 R4, P6, R41, R10, RZ ;  /* 0x0000000a29047210 */ /* 0x001fe20007fde0ff */
[----:B------:R-:W-:Y:S02]  /*67370*/  IMAD.MOV.U32 R41, RZ, RZ, R22 ;  /* 0x000000ffff297224 */ /* 0x000fe400078e0016 */
[----:B------:R-:W-:Y:S02]  /*67380*/  IMAD.MOV.U32 R22, RZ, RZ, R23 ;  /* 0x000000ffff167224 */ /* 0x000fe400078e0017 */
[----:B------:R-:W-:Y:S02]  /*67390*/  IMAD.X R5, R251, 0x1, R8, P6 ;  /* 0x00000001fb057824 */ /* 0x000fe400030e0608 */
[----:B------:R-:W-:Y:S02]  /*673a0*/  IMAD.MOV.U32 R23, RZ, RZ, R27 ;  /* 0x000000ffff177224 */ /* 0x000fe400078e001b */
[----:B------:R-:W-:Y:S01]  /*673b0*/  IMAD.MOV.U32 R27, RZ, RZ, R19 ;  /* 0x000000ffff1b7224 */ /* 0x000fe200078e0013 */
[----:B------:R0:W-:Y:S01]  /*673c0*/  STL.64 [R1+0x1b10], R4 ;  /* 0x001b100401007387 */ /* 0x0001e20000100a00 */
[----:B------:R-:W-:-:S03]  /*673d0*/  IMAD.MOV.U32 R19, RZ, RZ, R39 ;  /* 0x000000ffff137224 */ /* 0x000fc600078e0027 */
        /* <DEDUP_REMOVED lines=36> */
[----:B------:R-:W-:Y:S02]  /*67620*/  IMAD.MOV.U32 R17, RZ, RZ, R56 ;  /* 0x000000ffff117224 */ /* 0x000fe400078e0038 */
[----:B------:R-:W-:Y:S01]  /*67630*/  IMAD.MOV.U32 R56, RZ, RZ, R34 ;  /* 0x000000ffff387224 */ /* 0x000fe200078e0022 */
[----:B0-----:R-:W-:Y:S01]  /*67640*/  IADD3 R4, P6, R48, R13, RZ ;  /* 0x0000000d30047210 */ /* 0x001fe20007fde0ff */
[----:B------:R-:W-:-:S04]  /*67650*/  IMAD.MOV.U32 R49, RZ, RZ, R41 ;  /* 0x000000ffff317224 */ /* 0x000fc800078e0029 */
[C---:B------:R-:W-:Y:S01]  /*67660*/  IMAD.X R5, R251.reuse, 0x1, R12, P6 ;  /* 0x00000001fb057824 */ /* 0x040fe200030e060c */
[C---:B------:R-:W-:Y:S01]  /*67670*/  IADD3 R34, P6, R48.reuse, R11, RZ ;  /* 0x0000000b30227210 */ /* 0x040fe20007fde0ff */
[----:B------:R-:W-:Y:S02]  /*67680*/  IMAD.MOV.U32 R41, RZ, RZ, R22 ;  /* 0x000000ffff297224 */ /* 0x000fe400078e0016 */
        /* <DEDUP_REMOVED lines=20> */
[----:B------:R-:W-:Y:S02]  /*677d0*/  IMAD.MOV.U32 R48, RZ, RZ, R49 ;  /* 0x000000ffff307224 */ /* 0x000fe400078e0031 */
[----:B------:R-:W-:Y:S02]  /*677e0*/  IMAD.MOV.U32 R49, RZ, RZ, R21 ;  /* 0x000000ffff317224 */ /* 0x000fe400078e0015 */
[----:B------:R-:W-:Y:S01]  /*677f0*/  IMAD.MOV.U32 R21, RZ, RZ, R38 ;  /* 0x000000ffff157224 */ /* 0x000fe200078e0026 */
[----:B------:R-:W-:-:S05]  /*67800*/  IADD3 R38, P6, R39, R10, RZ ;  /* 0x0000000a27267210 */ /* 0x000fca0007fde0ff */
[----:B------:R-:W-:-:S05]  /*67810*/  IMAD.X R39, R251, 0x1, R8, P6 ;  /* 0x00000001fb277824 */ /* 0x000fca00030e0608 */
[----:B------:R-:W-:Y:S01]  /*67820*/  STL.64 [R1+0x2430], R38 ;  /* 0x0024302601007387 */ /* 0x000fe20000100a00 */
        /* <DEDUP_REMOVED lines=28> */
[----:B---3--:R-:W-:Y:S01]  /*679f0*/  SHF.R.S32.HI R251, RZ, 0x1f, R43 ;  /* 0x0000001ffffb7819 */ /* 0x008fe2000001142b */
[----:B------:R-:W-:Y:S02]  /*67a00*/  IMAD.MOV.U32 R234, RZ, RZ, R26 ;  /* 0x000000ffffea7224 */ /* 0x000fe400078e001a */
[----:B------:R-:W-:Y:S01]  /*67a10*/  IMAD.MOV.U32 R26, RZ, RZ, R19 ;  /* 0x000000ffff1a7224 */ /* 0x000fe200078e0013 */
[----:B0-----:R-:W-:Y:S01]  /*67a20*/  IADD3 R4, P6, R43, R15, RZ ;  /* 0x0000000f2b047210 */ /* 0x001fe20007fde0ff */
[----:B------:R-:W-:-:S02]  /*67a30*/  IMAD.MOV.U32 R19, RZ, RZ, R16 ;  /* 0x000000ffff137224 */ /* 0x000fc400078e0010 */
[----:B------:R-:W-:Y:S02]  /*67a40*/  IMAD.MOV.U32 R16, RZ, RZ, R59 ;  /* 0x000000ffff107224 */ /* 0x000fe400078e003b */
[----:B------:R-:W-:Y:S02]  /*67a50*/  IMAD.X R5, R251, 0x1, R14, P6 ;  /* 0x00000001fb057824 */ /* 0x000fe400030e060e */
[----:B------:R-:W-:Y:S01]  /*67a60*/  IMAD.MOV.U32 R59, RZ, RZ, R52 ;  /* 0x000000ffff3b7224 */ /* 0x000fe200078e0034 */
[----:B------:R-:W-:Y:S01]  /*67a70*/  IADD3 R52, P6, R43, R13, RZ ;  /* 0x0000000d2b347210 */ /* 0x000fe20007fde0ff */
[----:B------:R-:W-:Y:S02]  /*67a80*/  IMAD.MOV.U32 R235, RZ, RZ, R25 ;  /* 0x000000ffffeb7224 */ /* 0x000fe400078e0019 */
[----:B------:R-:W-:Y:S01]  /*67a90*/  IMAD.MOV.U32 R25, RZ, RZ, R58 ;  /* 0x000000ffff197224 */ /* 0x000fe200078e003a */
[----:B------:R0:W-:Y:S01]  /*67aa0*/  STL.64 [R1+0x1a48], R4 ;  /* 0x001a480401007387 */ /* 0x0001e20000100a00 */
[----:B------:R-:W-:-:S02]  /*67ab0*/  IMAD.MOV.U32 R58, RZ, RZ, R53 ;  /* 0x000000ffff3a7224 */ /* 0x000fc400078e0035 */
[----:B------:R-:W-:Y:S01]  /*67ac0*/  IMAD.X R53, R251, 0x1, R12, P6 ;  /* 0x00000001fb357824 */ /* 0x000fe200030e060c */
[----:B0-----:R-:W-:-:S04]  /*67ad0*/  IADD3 R4, P6, R43, R11, RZ ;  /* 0x0000000b2b047210 */ /* 0x001fc80007fde0ff */
[----:B------:R-:W-:Y:S01]  /*67ae0*/  STL.64 [R1+0x2438], R52 ;  /* 0x0024383401007387 */ /* 0x000fe20000100a00 */
[----:B------:R-:W-:-:S05]  /*67af0*/  IMAD.X R5, R251, 0x1, R9, P6 ;  /* 0x00000001fb057824 */ /* 0x000fca00030e0609 */
[----:B------:R0:W-:Y:S02]  /*67b00*/  STL.64 [R1+0x1a38], R4 ;  /* 0x001a380401007387 */ /* 0x0001e40000100a00 */
[----:B0-----:R-:W-:-:S05]  /*67b10*/  IADD3 R4, P6, R43, R10, RZ ;  /* 0x0000000a2b047210 */ /* 0x001fca0007fde0ff */
[----:B------:R-:W-:-:S05]  /*67b20*/  IMAD.X R5, R251, 0x1, R8, P6 ;  /* 0x00000001fb057824 */ /* 0x000fca00030e0608 */
[----:B------:R0:W-:Y:S04]  /*67b30*/  STL.64 [R1+0x1a30], R4 ;  /* 0x001a300401007387 */ /* 0x0001e80000100a00 */
[----:B------:R-:W3:Y:S01]  /*67b40*/  LDL.LU R44, [R1+0x1b4] ;  /* 0x0001b400012c7983 */ /* 0x000ee20000300800 */
[----:B----4-:R-:W-:Y:S01]  /*67b50*/  SHF.R.S32.HI R251, RZ, 0x1f, R50 ;  /* 0x0000001ffffb7819 */ /* 0x010fe20000011432 */
[----:B------:R-:W-:Y:S02]  /*67b60*/  IMAD.MOV.U32 R42, RZ, RZ, R235 ;  /* 0x000000ffff2a7224 */ /* 0x000fe400078e00eb */
[----:B------:R-:W-:Y:S01]  /*67b70*/  IMAD.MOV.U32 R235, RZ, RZ, R23 ;  /* 0x000000ffffeb7224 */ /* 0x000fe200078e0017 */
[----:B0-----:R-:W-:Y:S01]  /*67b80*/  IADD3 R4, P6, R50, R15, RZ ;  /* 0x0000000f32047210 */ /* 0x001fe20007fde0ff */
[----:B------:R-:W-:-:S02]  /*67b90*/  IMAD.MOV.U32 R23, RZ, RZ, R56 ;  /* 0x000000ffff177224 */ /* 0x000fc400078e0038 */
[----:B------:R-:W-:Y:S02]  /*67ba0*/  IMAD.MOV.U32 R43, RZ, RZ, R234 ;  /* 0x000000ffff2b7224 */ /* 0x000fe400078e00ea */
        /* <DEDUP_REMOVED lines=28> */
[----:B--2---:R-:W-:Y:S02]  /*67d70*/  SHF.R.S32.HI R251, RZ, 0x1f, R45 ;  /* 0x0000001ffffb7819 */ /* 0x004fe4000001142d */
[----:B0-----:R-:W-:-:S05]  /*67d80*/  IADD3 R4, P6, R45, R15, RZ ;  /* 0x0000000f2d047210 */ /* 0x001fca0007fde0ff */
[----:B------:R-:W-:-:S05]  /*67d90*/  IMAD.X R5, R251, 0x1, R14, P6 ;  /* 0x00000001fb057824 */ /* 0x000fca00030e060e */
[----:B------:R0:W-:Y:S04]  /*67da0*/  STL.64 [R1+0x19e8], R4 ;  /* 0x0019e80401007387 */ /* 0x0001e80000100a00 */
[----:B------:R-:W2:Y:S01]  /*67db0*/  LDL.LU R47, [R1+0x1bc] ;  /* 0x0001bc00012f7983 */ /* 0x000ea20000300800 */
[----:B------:R-:W-:Y:S02]  /*67dc0*/  IMAD.MOV.U32 R50, RZ, RZ, R42 ;  /* 0x000000ffff327224 */ /* 0x000fe400078e002a */
[----:B------:R-:W-:Y:S01]  /*67dd0*/  IMAD.MOV.U32 R42, RZ, RZ, R234 ;  /* 0x000000ffff2a7224 */ /* 0x000fe200078e00ea */
[----:B0-----:R-:W-:Y:S01]  /*67de0*/  IADD3 R4, P6, R45, R13, RZ ;  /* 0x0000000d2d047210 */ /* 0x001fe20007fde0ff */
[----:B------:R-:W-:Y:S02]  /*67df0*/  IMAD.MOV.U32 R51, RZ, RZ, R54 ;  /* 0x000000ffff337224 */ /* 0x000fe400078e0036 */
[----:B------:R-:W-:-:S02]  /*67e00*/  IMAD.MOV.U32 R234, RZ, RZ, R235 ;  /* 0x000000ffffea7224 */ /* 0x000fc400078e00eb */
[----:B------:R-:W-:Y:S01]  /*67e10*/  IMAD.X R5, R251, 0x1, R12, P6 ;  /* 0x00000001fb057824 */ /* 0x000fe200030e060c */
[----:B------:R-:W-:Y:S01]  /*67e20*/  IADD3 R54, P6, R45, R11, RZ ;  /* 0x0000000b2d367210 */ /* 0x000fe20007fde0ff */
[----:B------:R-:W-:Y:S02]  /*67e30*/  IMAD.MOV.U32 R235, RZ, RZ, R48 ;  /* 0x000000ffffeb7224 */ /* 0x000fe400078e0030 */
[----:B------:R-:W-:Y:S02]  /*67e40*/  IMAD.MOV.U32 R48, RZ, RZ, R49 ;  /* 0x000000ffff307224 */ /* 0x000fe400078e0031 */
[----:B------:R-:W-:Y:S01]  /*67e50*/  IMAD.MOV.U32 R49, RZ, RZ, R40 ;  /* 0x000000ffff317224 */ /* 0x000fe200078e0028 */
[----:B------:R0:W-:Y:S01]  /*67e60*/  STL.64 [R1+0x19e0], R4 ;  /* 0x0019e00401007387 */ /* 0x0001e20000100a00 */
[----:B------:R-:W-:Y:S02]  /*67e70*/  IMAD.MOV.U32 R40, RZ, RZ, R55 ;  /* 0x000000ffff287224 */ /* 0x000fe400078e0037 */
[----:B------:R-:W-:Y:S01]  /*67e80*/  IMAD.X R55, R251, 0x1, R9, P6 ;  /* 0x00000001fb377824 */ /* 0x000fe200030e0609 */
[----:B0-----:R-:W-:Y:S01]  /*67e90*/  IADD3 R4, P6, R45, R10, RZ ;  /* 0x0000000a2d047210 */ /* 0x001fe20007fde0ff */
[----:B------:R-:W-:-:S04]  /*67ea0*/  IMAD.MOV.U32 R45, RZ, RZ, R50 ;  /* 0x000000ffff2d7224 */ /* 0x000fc800078e0032 */
[----:B------:R-:W-:Y:S01]  /*67eb0*/  IMAD.X R5, R251, 0x1, R8, P6 ;  /* 0x00000001fb057824 */ /* 0x000fe200030e0608 */
[----:B------:R-:W-:Y:S01]  /*67ec0*/  STL.64 [R1+0x2408], R54 ;  /* 0x0024083601007387 */ /* 0x000fe20000100a00 */
[----:B------:R-:W-:Y:S02]  /*67ed0*/  IMAD.MOV.U32 R50, RZ, RZ, R43 ;  /* 0x000000ffff327224 */ /* 0x000fe400078e002b */
[----:B------:R-:W-:Y:S01]  /*67ee0*/  IMAD.MOV.U32 R43, RZ, RZ, R27 ;  /* 0x000000ffff2b7224 */ /* 0x000fe200078e001b */
[----:B------:R0:W-:Y:S01]  /*67ef0*/  STL.64 [R1+0x19d0], R4 ;  /* 0x0019d00401007387 */ /* 0x0001e20000100a00 */
[----:B------:R-:W-:-:S03]  /*67f00*/  IMAD.MOV.U32 R27, RZ, RZ, R61 ;  /* 0x000000ffff1b7224 */ /* 0x000fc600078e003d */
        /* <DEDUP_REMOVED lines=14> */
[----:B------:R0:W-:Y:S02]  /*67ff0*/  STL.64 [R1+0x19b0], R4 ;  /* 0x0019b00401007387 */ /* 0x0001e40000100a00 */
[----:B0-----:R-:W-:-:S05]  /*68000*/  IADD3 R4, P6, R64, R15, RZ ;  /* 0x0000000f40047210 */ /* 0x001fca0007fde0ff */
[----:B------:R-:W-:-:S05]  /*68010*/  IMAD.X R5, R251, 0x1, R14, P6 ;  /* 0x00000001fb057824 */ /* 0x000fca00030e060e */
[----:B------:R0:W-:Y:S04]  /*68020*/  STL.64 [R1+0x19a8], R4 ;  /* 0x0019a80401007387 */ /* 0x0001e80000100a00 */
[----:B------:R-:W3:Y:S01]  /*68030*/  LDL.LU R46, [R1+0x1c4] ;  /* 0x0001c400012e7983 */ /* 0x000ee20000300800 */
[----:B------:R-:W-:Y:S02]  /*68040*/  IMAD.MOV.U32 R44, RZ, RZ, R45 ;  /* 0x000000ffff2c7224 */ /* 0x000fe400078e002d */
[----:B------:R-:W-:Y:S02]  /*68050*/  IMAD.MOV.U32 R45, RZ, RZ, R16 ;  /* 0x000000ffff2d7224 */ /* 0x000fe400078e0010 */
[----:B------:R-:W-:Y:S01]  /*68060*/  IMAD.MOV.U32 R16, RZ, RZ, R58 ;  /* 0x000000ffff107224 */ /* 0x000fe200078e003a */
[----:B------:R-:W-:Y:S01]  /*68070*/  IADD3 R58, P6, R64, R13, RZ ;  /* 0x0000000d403a7210 */ /* 0x000fe20007fde0ff */
[----:B------:R-:W-:-:S02]  /*68080*/  IMAD.MOV.U32 R65, RZ, RZ, R25 ;  /* 0x000000ffff417224 */ /* 0x000fc400078e0019 */
[----:B------:R-:W-:Y:S02]  /*68090*/  IMAD.MOV.U32 R25, RZ, RZ, R59 ;  /* 0x000000ffff197224 */ /* 0x000fe400078e003b */
[----:B------:R-:W-:Y:S01]  /*680a0*/  IMAD.X R59, R251, 0x1, R12, P6 ;  /* 0x00000001fb3b7824 */ /* 0x000fe200030e060c */
[----:B------:R-:W-:-:S05]  /*680b0*/  IADD3 R220, P6, R64, R11, RZ ;  /* 0x0000000b40dc7210 */ /* 0x000fca0007fde0ff */
[----:B------:R-:W-:Y:S01]  /*680c0*/  IMAD.X R221, R251, 0x1, R9, P6 ;  /* 0x00000001fbdd7824 */ /* 0x000fe200030e0609 */
[----:B0-----:R-:W-:Y:S01]  /*680d0*/  IADD3 R4, P6, R64, R10, RZ ;  /* 0x0000000a40047210 */ /* 0x001fe20007fde0ff */
[----:B------:R-:W-:Y:S01]  /*680e0*/  STL.64 [R1+0x2410], R58 ;  /* 0x0024103a01007387 */ /* 0x000fe20000100a00 */
[----:B------:R-:W-:-:S03]  /*680f0*/  IMAD.MOV.U32 R64, RZ, RZ, R65 ;  /* 0x000000ffff407224 */ /* 0x000fc600078e0041 */
[----:B------:R-:W-:Y:S01]  /*68100*/  IMAD.X R5, R251, 0x1, R8, P6 ;  /* 0x00000001fb057824 */ /* 0x000fe200030e0608 */
[----:B------:R-:W-:Y:S01]  /*68110*/  STL.64 [R1+0x24a8], R220 ;  /* 0x0024a8dc01007387 */ /* 0x000fe20000100a00 */
[----:B------:R-:W-:Y:S02]  /*68120*/  IMAD.MOV.U32 R65, RZ, RZ, R42 ;  /* 0x000000ffff417224 */ /* 0x000fe400078e002a */
[----:B------:R-:W-:Y:S01]  /*68130*/  IMAD.MOV.U32 R42, RZ, RZ, R17 ;  /* 0x000000ffff2a7224 */ /* 0x000fe200078e0011 */
[----:B------:R0:W-:Y:S04]  /*68140*/  STL.64 [R1+0x1990], R4 ;  /* 0x0019900401007387 */ /* 0x0001e80000100a00 */
        /* <DEDUP_REMOVED lines=26> */
[----:B------:R-:W-:Y:S02]  /*682f0*/  IMAD.MOV.U32 R47, RZ, RZ, R64 ;  /* 0x000000ffff2f7224 */ /* 0x000fe400078e0040 */
[----:B------:R-:W-:Y:S02]  /*68300*/  IMAD.MOV.U32 R64, RZ, RZ, R65 ;  /* 0x000000ffff407224 */ /* 0x000fe400078e0041 */
[----:B------:R-:W-:Y:S02]  /*68310*/  IMAD.MOV.U32 R65, RZ, RZ, R235 ;  /* 0x000000ffff417224 */ /* 0x000fe400078e00eb */
[----:B------:R-:W-:-:S02]  /*68320*/  IMAD.MOV.U32 R235, RZ, RZ, R48 ;  /* 0x000000ffffeb7224 */ /* 0x000fc400078e0030 */
[----:B------:R-:W-:Y:S01]  /*68330*/  IMAD.MOV.U32 R48, RZ, RZ, R60 ;  /* 0x000000ffff307224 */ /* 0x000fe200078e003c */
[----:B------:R-:W-:-:S05]  /*68340*/  IADD3 R60, P6, R61, R10, RZ ;  /* 0x0000000a3d3c7210 */ /* 0x000fca0007fde0ff */
[----:B------:R-:W-:Y:S01]  /*68350*/  IMAD.X R61, R251, 0x1, R8, P6 ;  /* 0x00000001fb3d7824 */ /* 0x000fe200030e0608 */
[----:B---3--:R-:W-:Y:S02]  /*68360*/  SHF.R.S32.HI R251, RZ, 0x1f, R46 ;  /* 0x0000001ffffb7819 */ /* 0x008fe4000001142e */
[----:B0-----:R-:W-:-:S05]  /*68370*/  IADD3 R4, P6, R46, R15, RZ ;  /* 0x0000000f2e047210 */ /* 0x001fca0007fde0ff */
[----:B------:R-:W-:Y:S01]  /*68380*/  IMAD.X R5, R251, 0x1, R14, P6 ;  /* 0x00000001fb057824 */ /* 0x000fe200030e060e */
[----:B------:R-:W-:Y:S04]  /*68390*/  STL.64 [R1+0x24c0], R60 ;  /* 0x0024c03c01007387 */ /* 0x000fe80000100a00 */
        /* <DEDUP_REMOVED lines=9> */
[----:B----4-:R-:W-:Y:S01]  /*68430*/  SHF.R.S32.HI R251, RZ, 0x1f, R17 ;  /* 0x0000001ffffb7819 */ /* 0x010fe20000011411 */
[----:B------:R-:W-:-:S03]  /*68440*/  IMAD.MOV.U32 R46, RZ, RZ, R50 ;  /* 0x000000ffff2e7224 */ /* 0x000fc600078e0032 */
[----:B------:R0:W-:Y:S01]  /*68450*/  STL.64 [R1+0x1930], R4 ;  /* 0x0019300401007387 */ /* 0x0001e20000100a00 */
[----:B------:R-:W-:Y:S02]  /*68460*/  IMAD.MOV.U32 R50, RZ, RZ, R49 ;  /* 0x000000ffff327224 */ /* 0x000fe400078e0031 */
[----:B------:R-:W-:Y:S02]  /*68470*/  IMAD.MOV.U32 R49, RZ, RZ, R27 ;  /* 0x000000ffff317224 */ /* 0x000fe400078e001b */
[----:B------:R-:W-:Y:S02]  /*68480*/  IMAD.MOV.U32 R27, RZ, RZ, R19 ;  /* 0x000000ffff1b7224 */ /* 0x000fe400078e0013 */
        /* <DEDUP_REMOVED lines=13> */
[----:B------:R-:W-:Y:S02]  /*68560*/  IMAD.MOV.U32 R47, RZ, RZ, R45 ;  /* 0x000000ffff2f7224 */ /* 0x000fe400078e002d */
[----:B------:R-:W-:Y:S01]  /*68570*/  IMAD.MOV.U32 R45, RZ, RZ, R16 ;  /* 0x000000ffff2d7224 */ /* 0x000fe200078e0010 */
[----:B------:R-:W-:-:S05]  /*68580*/  IADD3 R16, P6, R17, R10, RZ ;  /* 0x0000000a11107210 */ /* 0x000fca0007fde0ff */
[----:B------:R-:W-:Y:S01]  /*68590*/  IMAD.X R17, R251, 0x1, R8, P6 ;  /* 0x00000001fb117824 */ /* 0x000fe200030e0608 */
        /* <DEDUP_REMOVED lines=29> */
[----:B------:R-:W-:Y:S01]  /*68770*/  IMAD.MOV.U32 R65, RZ, RZ, R20 ;  /* 0x000000ffff417224 */ /* 0x000fe200078e0014 */
[----:B---3--:R-:W-:Y:S01]  /*68780*/  SHF.R.S32.HI R251, RZ, 0x1f, R19 ;  /* 0x0000001ffffb7819 */ /* 0x008fe20000011413 */
[----:B------:R-:W-:Y:S01]  /*68790*/  IMAD.MOV.U32 R20, RZ, RZ, R62 ;  /* 0x000000ffff147224 */ /* 0x000fe200078e003e */
[----:B------:R-:W-:Y:S01]  /*687a0*/  IADD3 R62, P6, R19, R15, RZ ;  /* 0x0000000f133e7210 */ /* 0x000fe20007fde0ff */
[----:B------:R-:W-:-:S02]  /*687b0*/  IMAD.MOV.U32 R66, RZ, RZ, R42 ;  /* 0x000000ffff427224 */ /* 0x000fc400078e002a */
[----:B------:R-:W-:Y:S02]  /*687c0*/  IMAD.MOV.U32 R42, RZ, RZ, R63 ;  /* 0x000000ffff2a7224 */ /* 0x000fe400078e003f */
[----:B------:R-:W-:Y:S01]  /*687d0*/  IMAD.X R63, R251, 0x1, R14, P6 ;  /* 0x00000001fb3f7824 */ /* 0x000fe200030e060e */
        /* <DEDUP_REMOVED lines=17> */
[----:B------:R-:W-:Y:S02]  /*688f0*/  IMAD.MOV.U32 R237, RZ, RZ, R65 ;  /* 0x000000ffffed7224 */ /* 0x000fe400078e0041 */
[----:B------:R-:W-:Y:S02]  /*68900*/  IMAD.MOV.U32 R65, RZ, RZ, R42 ;  /* 0x000000ffff417224 */ /* 0x000fe400078e002a */
[----:B------:R-:W-:Y:S02]  /*68910*/  IMAD.MOV.U32 R42, RZ, RZ, R235 ;  /* 0x000000ffff2a7224 */ /* 0x000fe400078e00eb */
[----:B------:R-:W-:Y:S02]  /*68920*/  IMAD.MOV.U32 R235, RZ, RZ, R232 ;  /* 0x000000ffffeb7224 */ /* 0x000fe400078e00e8 */
[----:B------:R-:W-:Y:S02]  /*68930*/  IMAD.X R19, R251, 0x1, R8, P6 ;  /* 0x00000001fb137824 */ /* 0x000fe400030e0608 */
[----:B------:R-:W-:-:S02]  /*68940*/  IMAD.MOV.U32 R238, RZ, RZ, R236 ;  /* 0x000000ffffee7224 */ /* 0x000fc400078e00ec */
[----:B------:R-:W-:Y:S01]  /*68950*/  IMAD.MOV.U32 R236, RZ, RZ, R41 ;  /* 0x000000ffffec7224 */ /* 0x000fe200078e0029 */
[----:B----4-:R-:W-:Y:S02]  /*68960*/  SHF.R.S32.HI R251, RZ, 0x1f, R242 ;  /* 0x0000001ffffb7819 */ /* 0x010fe400000114f2 */
[----:B------:R-:W-:Y:S01]  /*68970*/  IADD3 R232, P6, R242, R15, RZ ;  /* 0x0000000ff2e87210 */ /* 0x000fe20007fde0ff */
[----:B------:R-:W-:Y:S01]  /*68980*/  IMAD.MOV.U32 R41, RZ, RZ, R233 ;  /* 0x000000ffff297224 */ /* 0x000fe200078e00e9 */
[----:B------:R0:W-:Y:S03]  /*68990*/  STL.64 [R1+0x18b8], R4 ;  /* 0x0018b80401007387 */ /* 0x0001e60000100a00 */
[----:B------:R-:W-:Y:S02]  /*689a0*/  IMAD.X R233, R251, 0x1, R14, P6 ;  /* 0x00000001fbe97824 */ /* 0x000fe400030e060e */
[----:B------:R-:W-:-:S02]  /*689b0*/  IMAD.MOV.U32 R239, RZ, RZ, R66 ;  /* 0x000000ffffef7224 */ /* 0x000fc400078e0042 */
        /* <DEDUP_REMOVED lines=45> */
[----:B------:R-:W-:-:S04]  /*68c90*/  IMAD.MOV.U32 R240, RZ, RZ, R25 ;  /* 0x000000fffff07224 */ /* 0x000fc800078e0019 */
[----:B------:R-:W-:Y:S01]  /*68ca0*/  IMAD.X R25, R251, 0x1, R14, P6 ;  /* 0x00000001fb197824 */ /* 0x000fe200030e060e */
        /* <DEDUP_REMOVED lines=27> */
[----:B0-----:R-:W4:Y:S01]  /*68e60*/  LDL.LU R4, [R1+0x1f8] ;  /* 0x0001f80001047983 */ /* 0x001f220000300800 */
        /* <DEDUP_REMOVED lines=39> */
[----:B------:R-:W-:Y:S02]  /*690e0*/  IMAD.MOV.U32 R243, RZ, RZ, R238 ;  /* 0x000000fffff37224 */ /* 0x000fe400078e00ee */
[----:B------:R-:W-:-:S02]  /*690f0*/  IMAD.MOV.U32 R238, RZ, RZ, R66 ;  /* 0x000000ffffee7224 */ /* 0x000fc400078e0042 */
[----:B------:R-:W-:Y:S01]  /*69100*/  IMAD.MOV.U32 R66, RZ, RZ, R47 ;  /* 0x000000ffff427224 */ /* 0x000fe200078e002f */
[----:B------:R0:W-:Y:S01]  /*69110*/  STL.64 [R1+0x17c8], R28 ;  /* 0x0017c81c01007387 */ /* 0x0001e20000100a00 */
[----:B------:R-:W-:Y:S02]  /*69120*/  IMAD.MOV.U32 R47, RZ, RZ, R27 ;  /* 0x000000ffff2f7224 */ /* 0x000fe400078e001b */
[----:B------:R-:W-:Y:S01]  /*69130*/  IMAD.X R27, R251, 0x1, R12, P6 ;  /* 0x00000001fb1b7824 */ /* 0x000fe200030e060c */
[----:B0-----:R-:W-:-:S05]  /*69140*/  IADD3 R28, P6, R247, R11, RZ ;  /* 0x0000000bf71c7210 */ /* 0x001fca0007fde0ff */
[----:B------:R-:W-:-:S05]  /*69150*/  IMAD.X R29, R251, 0x1, R9, P6 ;  /* 0x00000001fb1d7824 */ /* 0x000fca00030e0609 */
[----:B------:R0:W-:Y:S01]  /*69160*/  STL.64 [R1+0x17b8], R28 ;  /* 0x0017b81c01007387 */ /* 0x0001e20000100a00 */
[----:B------:R-:W-:Y:S02]  /*69170*/  IMAD.MOV.U32 R246, RZ, RZ, R244 ;  /* 0x000000fffff67224 */ /* 0x000fe400078e00f4 */
[----:B------:R-:W-:Y:S01]  /*69180*/  IMAD.MOV.U32 R244, RZ, RZ, R45 ;  /* 0x000000fffff47224 */ /* 0x000fe200078e002d */
[----:B0-----:R-:W-:Y:S01]  /*69190*/  IADD3 R28, P6, R247, R10, RZ ;  /* 0x0000000af71c7210 */ /* 0x001fe20007fde0ff */
[----:B------:R-:W-:Y:S02]  /*691a0*/  IMAD.MOV.U32 R247, RZ, RZ, R242 ;  /* 0x000000fffff77224 */ /* 0x000fe400078e00f2 */
[----:B------:R-:W-:Y:S02]  /*691b0*/  IMAD.MOV.U32 R242, RZ, RZ, R243 ;  /* 0x000000fffff27224 */ /* 0x000fe400078e00f3 */
[----:B------:R-:W-:Y:S02]  /*691c0*/  IMAD.MOV.U32 R243, RZ, RZ, R237 ;  /* 0x000000fffff37224 */ /* 0x000fe400078e00ed */
[----:B------:R-:W-:Y:S01]  /*691d0*/  IMAD.X R29, R251, 0x1, R8, P6 ;  /* 0x00000001fb1d7824 */ /* 0x000fe200030e0608 */
[----:B----4-:R-:W-:Y:S01]  /*691e0*/  SHF.R.S32.HI R251, RZ, 0x1f, R4 ;  /* 0x0000001ffffb7819 */ /* 0x010fe20000011404 */
[----:B------:R-:W-:Y:S01]  /*691f0*/  IMAD.MOV.U32 R237, RZ, RZ, R22 ;  /* 0x000000ffffed7224 */ /* 0x000fe200078e0016 */
[C---:B------:R-:W-:Y:S01]  /*69200*/  IADD3 R22, P6, R4.reuse, R15, RZ ;  /* 0x0000000f04167210 */ /* 0x040fe20007fde0ff */
[----:B------:R-:W-:Y:S01]  /*69210*/  IMAD.MOV.U32 R45, RZ, RZ, R23 ;  /* 0x000000ffff2d7224 */ /* 0x000fe200078e0017 */
[----:B------:R0:W-:Y:S03]  /*69220*/  STL.64 [R1+0x17b0], R28 ;  /* 0x0017b01c01007387 */ /* 0x0001e60000100a00 */
[----:B------:R-:W-:Y:S01]  /*69230*/  IMAD.X R23, R251, 0x1, R14, P6 ;  /* 0x00000001fb177824 */ /* 0x000fe200030e060e */
        /* <DEDUP_REMOVED lines=45> */
[----:B------:R-:W-:Y:S01]  /*69510*/  IMAD.X R29, R251, 0x1, R14, P6 ;  /* 0x00000001fb1d7824 */ /* 0x000fe200030e060e */
[----:B------:R-:W-:Y:S01]  /*69520*/  IADD3 R40, P6, R5, R13, RZ ;  /* 0x0000000d05287210 */ /* 0x000fe20007fde0ff */
[----:B------:R-:W-:Y:S02]  /*69530*/  IMAD.MOV.U32 R249, RZ, RZ, R245 ;  /* 0x000000fffff97224 */ /* 0x000fe400078e00f5 */
[----:B------:R-:W-:Y:S02]  /*69540*/  IMAD.MOV.U32 R245, RZ, RZ, R238 ;  /* 0x000000fffff57224 */ /* 0x000fe400078e00ee */
[----:B------:R-:W-:Y:S01]  /*69550*/  IMAD.MOV.U32 R238, RZ, RZ, R67 ;  /* 0x000000ffffee7224 */ /* 0x000fe200078e0043 */
[----:B------:R0:W-:Y:S01]  /*69560*/  STL.64 [R1+0x1748], R28 ;  /* 0x0017481c01007387 */ /* 0x0001e20000100a00 */
[----:B------:R-:W-:-:S02]  /*69570*/  IMAD.MOV.U32 R67, RZ, RZ, R41 ;  /* 0x000000ffff437224 */ /* 0x000fc400078e0029 */
[----:B------:R-:W-:Y:S01]  /*69580*/  IMAD.X R41, R251, 0x1, R12, P6 ;  /* 0x00000001fb297824 */ /* 0x000fe200030e060c */
[----:B0-----:R-:W-:-:S05]  /*69590*/  IADD3 R28, P6, R5, R11, RZ ;  /* 0x0000000b051c7210 */ /* 0x001fca0007fde0ff */
[----:B------:R-:W-:Y:S01]  /*695a0*/  IMAD.X R29, R251, 0x1, R9, P6 ;  /* 0x00000001fb1d7824 */ /* 0x000fe200030e0609 */
[----:B------:R-:W-:Y:S01]  /*695b0*/  IADD3 R4, P6, R5, R10, RZ ;  /* 0x0000000a05047210 */ /* 0x000fe20007fde0ff */
[----:B------:R-:W-:-:S04]  /*695c0*/  IMAD.MOV.U32 R69, RZ, RZ, R248 ;  /* 0x000000ffff457224 */ /* 0x000fc800078e00f8 */
[----:B------:R-:W-:Y:S01]  /*695d0*/  IMAD.X R5, R251, 0x1, R8, P6 ;  /* 0x00000001fb057824 */ /* 0x000fe200030e0608 */
[----:B------:R-:W-:Y:S01]  /*695e0*/  STL.64 [R1+0x1738], R28 ;  /* 0x0017381c01007387 */ /* 0x000fe20000100a00 */
[----:B------:R-:W-:Y:S02]  /*695f0*/  IMAD.MOV.U32 R248, RZ, RZ, R239 ;  /* 0x000000fffff87224 */ /* 0x000fe400078e00ef */
[----:B------:R-:W-:Y:S01]  /*69600*/  IMAD.MOV.U32 R239, RZ, RZ, R48 ;  /* 0x000000ffffef7224 */ /* 0x000fe200078e0030 */
[----:B------:R0:W-:Y:S01]  /*69610*/  STL.64 [R1+0x1730], R4 ;  /* 0x0017300401007387 */ /* 0x0001e20000100a00 */
[----:B----4-:R-:W-:Y:S01]  /*69620*/  SHF.R.S32.HI R251, RZ, 0x1f, R70 ;  /* 0x0000001ffffb7819 */ /* 0x010fe20000011446 */
[----:B0-----:R-:W-:Y:S01]  /*69630*/  IMAD.MOV.U32 R4, RZ, RZ, R249 ;  /* 0x000000ffff047224 */ /* 0x001fe200078e00f9 */
[----:B------:R-:W-:Y:S01]  /*69640*/  IADD3 R48, P6, R70, R15, RZ ;  /* 0x0000000f46307210 */ /* 0x000fe20007fde0ff */
[----:B------:R-:W-:Y:S02]  /*69650*/  IMAD.MOV.U32 R249, RZ, RZ, R246 ;  /* 0x000000fffff97224 */ /* 0x000fe400078e00f6 */
[----:B------:R-:W-:-:S02]  /*69660*/  IMAD.MOV.U32 R246, RZ, RZ, R245 ;  /* 0x000000fffff67224 */ /* 0x000fc400078e00f5 */
[----:B------:R-:W-:Y:S02]  /*69670*/  IMAD.MOV.U32 R245, RZ, RZ, R67 ;  /* 0x000000fffff57224 */ /* 0x000fe400078e0043 */
[----:B------:R-:W-:Y:S02]  /*69680*/  IMAD.MOV.U32 R67, RZ, RZ, R49 ;  /* 0x000000ffff437224 */ /* 0x000fe400078e0031 */
[----:B------:R-:W-:Y:S02]  /*69690*/  IMAD.MOV.U32 R5, RZ, RZ, R242 ;  /* 0x000000ffff057224 */ /* 0x000fe400078e00f2 */
[C---:B------:R-:W-:Y:S01]  /*696a0*/  IMAD.X R49, R251.reuse, 0x1, R14, P6 ;  /* 0x00000001fb317824 */ /* 0x040fe200030e060e */
[----:B------:R-:W-:Y:S01]  /*696b0*/  IADD3 R28, P6, R70, R13, RZ ;  /* 0x0000000d461c7210 */ /* 0x000fe20007fde0ff */
[----:B------:R-:W-:Y:S02]  /*696c0*/  IMAD.MOV.U32 R242, RZ, RZ, R43 ;  /* 0x000000fffff27224 */ /* 0x000fe400078e002b */
[----:B------:R-:W3:Y:S02]  /*696d0*/  LDL.LU R43, [R1+0x214] ;  /* 0x00021400012b7983 */ /* 0x000ee40000300800 */
        /* <DEDUP_REMOVED lines=42> */
[----:B------:R-:W-:Y:S02]  /*69980*/  IMAD.MOV.U32 R249, RZ, RZ, R241 ;  /* 0x000000fffff97224 */ /* 0x000fe400078e00f1 */
[----:B------:R-:W-:Y:S01]  /*69990*/  IMAD.MOV.U32 R241, RZ, RZ, R65 ;  /* 0x000000fffff17224 */ /* 0x000fe200078e0041 */
[----:B0-----:R-:W-:Y:S01]  /*699a0*/  IADD3 R28, P6, R43, R13, RZ ;  /* 0x0000000d2b1c7210 */ /* 0x001fe20007fde0ff */
[----:B------:R-:W-:-:S04]  /*699b0*/  IMAD.MOV.U32 R65, RZ, RZ, R234 ;  /* 0x000000ffff417224 */ /* 0x000fc800078e00ea */
[----:B------:R-:W-:Y:S01]  /*699c0*/  IMAD.X R29, R251, 0x1, R12, P6 ;  /* 0x00000001fb1d7824 */ /* 0x000fe200030e060c */
[----:B------:R-:W-:Y:S01]  /*699d0*/  IADD3 R234, P6, R43, R11, RZ ;  /* 0x0000000b2bea7210 */ /* 0x000fe20007fde0ff */
[----:B------:R-:W-:-:S03]  /*699e0*/  IMAD.MOV.U32 R70, RZ, RZ, R69 ;  /* 0x000000ffff467224 */ /* 0x000fc600078e0045 */
[----:B------:R0:W-:Y:S01]  /*699f0*/  STL.64 [R1+0x16c0], R28 ;  /* 0x0016c01c01007387 */ /* 0x0001e20000100a00 */
[----:B------:R-:W-:-:S03]  /*69a00*/  IMAD.MOV.U32 R71, RZ, RZ, R4 ;  /* 0x000000ffff477224 */ /* 0x000fc600078e0004 */
[----:B------:R-:W3:Y:S01]  /*69a10*/  LDL.LU R77, [R1+0x224] ;  /* 0x00022400014d7983 */ /* 0x000ee20000300800 */
[----:B------:R-:W-:Y:S02]  /*69a20*/  IMAD.MOV.U32 R69, RZ, RZ, R240 ;  /* 0x000000ffff457224 */ /* 0x000fe400078e00f0 */
[----:B------:R-:W-:Y:S02]  /*69a30*/  IMAD.MOV.U32 R4, RZ, RZ, R235 ;  /* 0x000000ffff047224 */ /* 0x000fe400078e00eb */
[----:B------:R-:W-:Y:S02]  /*69a40*/  IMAD.MOV.U32 R240, RZ, RZ, R42 ;  /* 0x000000fffff07224 */ /* 0x000fe400078e002a */
[----:B------:R-:W-:Y:S01]  /*69a50*/  IMAD.X R235, R251, 0x1, R9, P6 ;  /* 0x00000001fbeb7824 */ /* 0x000fe200030e0609 */
[----:B------:R-:W-:Y:S01]  /*69a60*/  IADD3 R42, P6, R43, R10, RZ ;  /* 0x0000000a2b2a7210 */ /* 0x000fe20007fde0ff */
[----:B------:R-:W-:-:S04]  /*69a70*/  IMAD.MOV.U32 R72, RZ, RZ, R70 ;  /* 0x000000ffff487224 */ /* 0x000fc800078e0046 */
[----:B------:R-:W-:Y:S01]  /*69a80*/  IMAD.X R43, R251, 0x1, R8, P6 ;  /* 0x00000001fb2b7824 */ /* 0x000fe200030e0608 */
[----:B----4-:R-:W-:Y:S02]  /*69a90*/  SHF.R.S32.HI R251, RZ, 0x1f, R74 ;  /* 0x0000001ffffb7819 */ /* 0x010fe4000001144a */
[----:B0-----:R-:W-:Y:S01]  /*69aa0*/  IADD3 R28, P6, R74, R15, RZ ;  /* 0x0000000f4a1c7210 */ /* 0x001fe20007fde0ff */
[----:B------:R-:W-:Y:S02]  /*69ab0*/  IMAD.MOV.U32 R70, RZ, RZ, R68 ;  /* 0x000000ffff467224 */ /* 0x000fe400078e0044 */
[----:B------:R-:W-:Y:S02]  /*69ac0*/  IMAD.MOV.U32 R68, RZ, RZ, R4 ;  /* 0x000000ffff447224 */ /* 0x000fe400078e0004 */
[----:B------:R-:W-:Y:S02]  /*69ad0*/  IMAD.MOV.U32 R4, RZ, RZ, R248 ;  /* 0x000000ffff047224 */ /* 0x000fe400078e00f8 */
[----:B------:R-:W-:-:S02]  /*69ae0*/  IMAD.X R29, R251, 0x1, R14, P6 ;  /* 0x00000001fb1d7824 */ /* 0x000fc400030e060e */
[----:B------:R-:W-:Y:S01]  /*69af0*/  IMAD.MOV.U32 R248, RZ, RZ, R50 ;  /* 0x000000fffff87224 */ /* 0x000fe200078e0032 */
[----:B------:R-:W-:Y:S01]  /*69b00*/  IADD3 R50, P6, R74, R13, RZ ;  /* 0x0000000d4a327210 */ /* 0x000fe20007fde0ff */
[----:B------:R-:W-:Y:S02]  /*69b10*/  IMAD.MOV.U32 R73, RZ, RZ, R71 ;  /* 0x000000ffff497224 */ /* 0x000fe400078e0047 */
[----:B------:R-:W-:Y:S02]  /*69b20*/  IMAD.MOV.U32 R71, RZ, RZ, R69 ;  /* 0x000000ffff477224 */ /* 0x000fe400078e0045 */
[----:B------:R-:W-:Y:S02]  /*69b30*/  IMAD.MOV.U32 R69, RZ, RZ, R5 ;  /* 0x000000ffff457224 */ /* 0x000fe400078e0005 */
[----:B------:R-:W-:Y:S01]  /*69b40*/  IMAD.MOV.U32 R5, RZ, RZ, R238 ;  /* 0x000000ffff057224 */ /* 0x000fe200078e00ee */
[----:B------:R0:W-:Y:S01]  /*69b50*/  STL.64 [R1+0x16a8], R28 ;  /* 0x0016a81c01007387 */ /* 0x0001e20000100a00 */
[----:B------:R-:W-:-:S02]  /*69b60*/  IMAD.MOV.U32 R238, RZ, RZ, R51 ;  /* 0x000000ffffee7224 */ /* 0x000fc400078e0033 */
        /* <DEDUP_REMOVED lines=32> */
[C---:B0-----:R-:W-:Y:S01]  /*69d70*/  IADD3 R28, P6, R76.reuse, R13, RZ ;  /* 0x0000000d4c1c7210 */ /* 0x041fe20007fde0ff */
[----:B------:R-:W-:Y:S02]  /*69d80*/  IMAD.MOV.U32 R244, RZ, RZ, R44 ;  /* 0x000000fffff47224 */ /* 0x000fe400078e002c */
[----:B------:R-:W-:Y:S02]  /*69d90*/  IMAD.MOV.U32 R75, RZ, RZ, R70 ;  /* 0x000000ffff4b7224 */ /* 0x000fe400078e0046 */
[----:B------:R-:W-:Y:S01]  /*69da0*/  IMAD.X R29, R251, 0x1, R12, P6 ;  /* 0x00000001fb1d7824 */ /* 0x000fe200030e060c */
[----:B------:R-:W-:Y:S01]  /*69db0*/  IADD3 R44, P6, R76, R11, RZ ;  /* 0x0000000b4c2c7210 */ /* 0x000fe20007fde0ff */
        /* <DEDUP_REMOVED lines=77> */
[----:B---3--:R-:W-:Y:S01]  /*6a290*/  SHF.R.S32.HI R251, RZ, 0x1f, R83 ;  /* 0x0000001ffffb7819 */ /* 0x008fe20000011453 */
[----:B------:R-:W-:Y:S02]  /*6a2a0*/  IMAD.MOV.U32 R79, RZ, RZ, R77 ;  /* 0x000000ffff4f7224 */ /* 0x000fe400078e004d */
[----:B------:R-:W-:Y:S01]  /*6a2b0*/  IMAD.MOV.U32 R245, RZ, RZ, R46 ;  /* 0x000000fffff57224 */ /* 0x000fe200078e002e */
[----:B------:R-:W-:Y:S01]  /*6a2c0*/  IADD3 R46, P6, R83, R15, RZ ;  /* 0x0000000f532e7210 */ /* 0x000fe20007fde0ff */
[----:B------:R-:W-:Y:S02]  /*6a2d0*/  IMAD.MOV.U32 R77, RZ, RZ, R72 ;  /* 0x000000ffff4d7224 */ /* 0x000fe400078e0048 */
[----:B------:R-:W-:Y:S02]  /*6a2e0*/  IMAD.MOV.U32 R72, RZ, RZ, R4 ;  /* 0x000000ffff487224 */ /* 0x000fe400078e0004 */
[----:B------:R-:W-:-:S02]  /*6a2f0*/  IMAD.MOV.U32 R4, RZ, RZ, R242 ;  /* 0x000000ffff047224 */ /* 0x000fc400078e00f2 */
[----:B------:R-:W-:Y:S02]  /*6a300*/  IMAD.MOV.U32 R242, RZ, RZ, R239 ;  /* 0x000000fffff27224 */ /* 0x000fe400078e00ef */
[----:B------:R-:W-:Y:S02]  /*6a310*/  IMAD.MOV.U32 R239, RZ, RZ, R47 ;  /* 0x000000ffffef7224 */ /* 0x000fe400078e002f */
[----:B------:R-:W-:Y:S01]  /*6a320*/  IMAD.X R47, R251, 0x1, R14, P6 ;  /* 0x00000001fb2f7824 */ /* 0x000fe200030e060e */
[----:B0-----:R-:W-:Y:S01]  /*6a330*/  IADD3 R28, P6, R83, R13, RZ ;  /* 0x0000000d531c7210 */ /* 0x001fe20007fde0ff */
[----:B------:R-:W-:Y:S02]  /*6a340*/  IMAD.MOV.U32 R81, RZ, RZ, R79 ;  /* 0x000000ffff517224 */ /* 0x000fe400078e004f */
[----:B------:R-:W-:Y:S02]  /*6a350*/  IMAD.MOV.U32 R79, RZ, RZ, R73 ;  /* 0x000000ffff4f7224 */ /* 0x000fe400078e0049 */
[----:B------:R-:W-:-:S02]  /*6a360*/  IMAD.MOV.U32 R73, RZ, RZ, R247 ;  /* 0x000000ffff497224 */ /* 0x000fc400078e00f7 */
[----:B------:R-:W-:Y:S02]  /*6a370*/  IMAD.X R29, R251, 0x1, R12, P6 ;  /* 0x00000001fb1d7824 */ /* 0x000fe400030e060c */
[----:B------:R-:W-:Y:S02]  /*6a380*/  IMAD.MOV.U32 R80, RZ, RZ, R78 ;  /* 0x000000ffff507224 */ /* 0x000fe400078e004e */
        /* <DEDUP_REMOVED lines=10> */
[----:B------:R-:W-:Y:S01]  /*6a430*/  IMAD.X R29, R251, 0x1, R8, P6 ;  /* 0x00000001fb1d7824 */ /* 0x000fe200030e0608 */
[----:B----4-:R-:W-:-:S04]  /*6a440*/  SHF.R.S32.HI R251, RZ, 0x1f, R84 ;  /* 0x0000001ffffb7819 */ /* 0x010fc80000011454 */
[----:B------:R0:W-:Y:S01]  /*6a450*/  STL.64 [R1+0x15b0], R28 ;  /* 0x0015b01c01007387 */ /* 0x0001e20000100a00 */
[----:B------:R-:W-:Y:S02]  /*6a460*/  IMAD.MOV.U32 R83, RZ, RZ, R80 ;  /* 0x000000ffff537224 */ /* 0x000fe400078e0050 */
[----:B------:R-:W-:Y:S02]  /*6a470*/  IMAD.MOV.U32 R80, RZ, RZ, R81 ;  /* 0x000000ffff507224 */ /* 0x000fe400078e0051 */
[----:B------:R-:W-:Y:S01]  /*6a480*/  IMAD.MOV.U32 R81, RZ, RZ, R78 ;  /* 0x000000ffff517224 */ /* 0x000fe200078e004e */
[----:B0-----:R-:W-:Y:S01]  /*6a490*/  IADD3 R28, P6, R84, R15, RZ ;  /* 0x0000000f541c7210 */ /* 0x001fe20007fde0ff */
[----:B------:R-:W-:-:S04]  /*6a4a0*/  IMAD.MOV.U32 R78, RZ, RZ, R77 ;  /* 0x000000ffff4e7224 */ /* 0x000fc800078e004d */
[----:B------:R-:W-:Y:S02]  /*6a4b0*/  IMAD.X R29, R251, 0x1, R14, P6 ;  /* 0x00000001fb1d7824 */ /* 0x000fe400030e060e */
[----:B------:R-:W-:Y:S02]  /*6a4c0*/  IMAD.MOV.U32 R77, RZ, RZ, R73 ;  /* 0x000000ffff4d7224 */ /* 0x000fe400078e0049 */
[----:B------:R-:W3:Y:S04]  /*6a4d0*/  LDL.LU R73, [R1+0x248] ;  /* 0x0002480001497983 */ /* 0x000ee80000300800 */
        /* <DEDUP_REMOVED lines=93> */
[----:B------:R-:W-:Y:S01]  /*6aab0*/  IMAD.MOV.U32 R4, RZ, RZ, R243 ;  /* 0x000000ffff047224 */ /* 0x000fe200078e00f3 */
[----:B------:R-:W-:Y:S01]  /*6aac0*/  SHF.R.S32.HI R251, RZ, 0x1f, R89 ;  /* 0x0000001ffffb7819 */ /* 0x000fe20000011459 */
[----:B------:R-:W-:Y:S01]  /*6aad0*/  IMAD.MOV.U32 R243, RZ, RZ, R236 ;  /* 0x000000fffff37224 */ /* 0x000fe200078e00ec */
[----:B------:R-:W-:Y:S01]  /*6aae0*/  IADD3 R236, P6, R89, R15, RZ ;  /* 0x0000000f59ec7210 */ /* 0x000fe20007fde0ff */
[----:B------:R-:W-:-:S02]  /*6aaf0*/  IMAD.MOV.U32 R87, RZ, RZ, R85 ;  /* 0x000000ffff577224 */ /* 0x000fc400078e0055 */
[----:B------:R-:W-:Y:S02]  /*6ab00*/  IMAD.MOV.U32 R85, RZ, RZ, R79 ;  /* 0x000000ffff557224 */ /* 0x000fe400078e004f */
[----:B------:R-:W-:Y:S02]  /*6ab10*/  IMAD.MOV.U32 R79, RZ, RZ, R77 ;  /* 0x000000ffff4f7224 */ /* 0x000fe400078e004d */
[----:B------:R-:W-:Y:S02]  /*6ab20*/  IMAD.MOV.U32 R77, RZ, RZ, R237 ;  /* 0x000000ffff4d7224 */ /* 0x000fe400078e00ed */
[----:B------:R-:W-:Y:S01]  /*6ab30*/  IMAD.X R237, R251, 0x1, R14, P6 ;  /* 0x00000001fbed7824 */ /* 0x000fe200030e060e */
        /* <DEDUP_REMOVED lines=19> */
[----:B------:R-:W-:Y:S02]  /*6ac70*/  IMAD.MOV.U32 R87, RZ, RZ, R71 ;  /* 0x000000ffff577224 */ /* 0x000fe400078e0047 */
[----:B------:R-:W-:Y:S01]  /*6ac80*/  IMAD.X R71, R251, 0x1, R12, P6 ;  /* 0x00000001fb477824 */ /* 0x000fe200030e060c */
        /* <DEDUP_REMOVED lines=10> */
[----:B------:R-:W-:Y:S01]  /*6ad30*/  IMAD.MOV.U32 R87, RZ, RZ, R75 ;  /* 0x000000ffff577224 */ /* 0x000fe200078e004b */
[----:B----4-:R-:W-:Y:S02]  /*6ad40*/  SHF.R.S32.HI R251, RZ, 0x1f, R94 ;  /* 0x0000001ffffb7819 */ /* 0x010fe4000001145e */
[----:B------:R-:W-:-:S05]  /*6ad50*/  IADD3 R74, P6, R94, R15, RZ ;  /* 0x0000000f5e4a7210 */ /* 0x000fca0007fde0ff */
        /* <DEDUP_REMOVED lines=49> */
[----:B------:R-:W-:Y:S01]  /*6b070*/  IMAD.MOV.U32 R92, RZ, RZ, R77 ;  /* 0x000000ffff5c7224 */ /* 0x000fe200078e004d */
[----:B------:R0:W-:Y:S03]  /*6b080*/  STL.64 [R1+0x1430], R28 ;  /* 0x0014301c01007387 */ /* 0x0001e60000100a00 */
[----:B------:R-:W-:Y:S01]  /*6b090*/  IMAD.X R77, R251, 0x1, R12, P6 ;  /* 0x00000001fb4d7824 */ /* 0x000fe200030e060c */
[----:B0-----:R-:W-:-:S05]  /*6b0a0*/  IADD3 R28, P6, R95, R11, RZ ;  /* 0x0000000b5f1c7210 */ /* 0x001fca0007fde0ff */
[----:B------:R-:W-:-:S05]  /*6b0b0*/  IMAD.X R29, R251, 0x1, R9, P6 ;  /* 0x00000001fb1d7824 */ /* 0x000fca00030e0609 */
[----:B------:R0:W-:Y:S02]  /*6b0c0*/  STL.64 [R1+0x1420], R28 ;  /* 0x0014201c01007387 */ /* 0x0001e40000100a00 */
[----:B0-----:R-:W-:-:S05]  /*6b0d0*/  IADD3 R28, P6, R95, R10, RZ ;  /* 0x0000000a5f1c7210 */ /* 0x001fca0007fde0ff */
[----:B------:R-:W-:-:S05]  /*6b0e0*/  IMAD.X R29, R251, 0x1, R8, P6 ;  /* 0x00000001fb1d7824 */ /* 0x000fca00030e0608 */
[----:B------:R0:W-:Y:S01]  /*6b0f0*/  STL.64 [R1+0x1418], R28 ;  /* 0x0014181c01007387 */ /* 0x0001e20000100a00 */
[----:B------:R-:W-:-:S03]  /*6b100*/  IMAD.MOV.U32 R94, RZ, RZ, R92 ;  /* 0x000000ffff5e7224 */ /* 0x000fc600078e005c */
[----:B------:R-:W3:Y:S01]  /*6b110*/  LDL.LU R99, [R1+0x278] ;  /* 0x0002780001637983 */ /* 0x000ee20000300800 */
[----:B------:R-:W-:Y:S01]  /*6b120*/  IMAD.MOV.U32 R92, RZ, RZ, R80 ;  /* 0x000000ffff5c7224 */ /* 0x000fe200078e0050 */
[----:B----4-:R-:W-:Y:S02]  /*6b130*/  SHF.R.S32.HI R251, RZ, 0x1f, R98 ;  /* 0x0000001ffffb7819 */ /* 0x010fe40000011462 */
[C---:B------:R-:W-:Y:S01]  /*6b140*/  IADD3 R80, P6, R98.reuse, R15, RZ ;  /* 0x0000000f62507210 */ /* 0x040fe20007fde0ff */
        /* <DEDUP_REMOVED lines=113> */
[----:B0-----:R-:W-:Y:S01]  /*6b860*/  IADD3 R28, P6, R103, R10, RZ ;  /* 0x0000000a671c7210 */ /* 0x001fe20007fde0ff */
[----:B------:R-:W-:Y:S02]  /*6b870*/  IMAD.MOV.U32 R103, RZ, RZ, R100 ;  /* 0x000000ffff677224 */ /* 0x000fe400078e0064 */
[----:B------:R-:W-:-:S02]  /*6b880*/  IMAD.MOV.U32 R100, RZ, RZ, R98 ;  /* 0x000000ffff647224 */ /* 0x000fc400078e0062 */
[----:B------:R-:W-:Y:S02]  /*6b890*/  IMAD.X R29, R251, 0x1, R8, P6 ;  /* 0x00000001fb1d7824 */ /* 0x000fe400030e0608 */
        /* <DEDUP_REMOVED lines=15> */
[----:B0-----:R-:W-:Y:S01]  /*6b990*/  IADD3 R28, P6, R102, R10, RZ ;  /* 0x0000000a661c7210 */ /* 0x001fe20007fde0ff */
[----:B------:R-:W-:Y:S02]  /*6b9a0*/  IMAD.MOV.U32 R102, RZ, RZ, R103 ;  /* 0x000000ffff667224 */ /* 0x000fe400078e0067 */
[----:B------:R-:W-:Y:S02]  /*6b9b0*/  IMAD.MOV.U32 R103, RZ, RZ, R100 ;  /* 0x000000ffff677224 */ /* 0x000fe400078e0064 */
[----:B------:R-:W-:Y:S02]  /*6b9c0*/  IMAD.X R29, R251, 0x1, R8, P6 ;  /* 0x00000001fb1d7824 */ /* 0x000fe400030e0608 */
[----:B------:R-:W-:Y:S02]  /*6b9d0*/  IMAD.MOV.U32 R100, RZ, RZ, R98 ;  /* 0x000000ffff647224 */ /* 0x000fe400078e0062 */
[----:B------:R-:W-:-:S02]  /*6b9e0*/  IMAD.MOV.U32 R98, RZ, RZ, R99 ;  /* 0x000000ffff627224 */ /* 0x000fc400078e0063 */
[----:B------:R-:W-:Y:S01]  /*6b9f0*/  IMAD.MOV.U32 R99, RZ, RZ, R94 ;  /* 0x000000ffff637224 */ /* 0x000fe200078e005e */
[----:B------:R0:W-:Y:S01]  /*6ba00*/  STL.64 [R1+0x1300], R28 ;  /* 0x0013001c01007387 */ /* 0x0001e20000100a00 */
[----:B------:R-:W-:Y:S01]  /*6ba10*/  IMAD.MOV.U32 R94, RZ, RZ, R95 ;  /* 0x000000ffff5e7224 */ /* 0x000fe200078e005f */
[----:B----4-:R-:W-:Y:S01]  /*6ba20*/  SHF.R.S32.HI R251, RZ, 0x1f, R107 ;  /* 0x0000001ffffb7819 */ /* 0x010fe2000001146b */
[----:B------:R-:W-:Y:S02]  /*6ba30*/  IMAD.MOV.U32 R95, RZ, RZ, R91 ;  /* 0x000000ffff5f7224 */ /* 0x000fe400078e005b */
[----:B------:R-:W3:Y:S01]  /*6ba40*/  LDL.LU R91, [R1+0x298] ;  /* 0x00029800015b7983 */ /* 0x000ee20000300800 */
        /* <DEDUP_REMOVED lines=23> */
[----:B------:R-:W-:Y:S02]  /*6bbc0*/  IMAD.MOV.U32 R248, RZ, RZ, R244 ;  /* 0x000000fffff87224 */ /* 0x000fe400078e00f4 */
[----:B------:R-:W-:Y:S02]  /*6bbd0*/  IMAD.MOV.U32 R244, RZ, RZ, R239 ;  /* 0x000000fffff47224 */ /* 0x000fe400078e00ef */
        /* <DEDUP_REMOVED lines=26> */
[----:B------:R-:W-:Y:S01]  /*6bd80*/  IMAD.MOV.U32 R106, RZ, RZ, R86 ;  /* 0x000000ffff6a7224 */ /* 0x000fe200078e0056 */
[----:B------:R-:W-:-:S05]  /*6bd90*/  IADD3 R86, P6, R87, R10, RZ ;  /* 0x0000000a57567210 */ /* 0x000fca0007fde0ff */
[----:B------:R-:W-:Y:S01]  /*6bda0*/  IMAD.X R87, R251, 0x1, R8, P6 ;  /* 0x00000001fb577824 */ /* 0x000fe200030e0608 */
[----:B---3--:R-:W-:Y:S02]  /*6bdb0*/  SHF.R.S32.HI R251, RZ, 0x1f, R91 ;  /* 0x0000001ffffb7819 */ /* 0x008fe4000001145b */
        /* <DEDUP_REMOVED lines=14> */
[----:B------:R-:W-:Y:S01]  /*6bea0*/  IADD3 R90, P6, R91, R10, RZ ;  /* 0x0000000a5b5a7210 */ /* 0x000fe20007fde0ff */
[----:B------:R-:W-:Y:S02]  /*6beb0*/  IMAD.MOV.U32 R108, RZ, RZ, R109 ;  /* 0x000000ffff6c7224 */ /* 0x000fe400078e006d */
[----:B------:R-:W-:Y:S01]  /*6bec0*/  IMAD.MOV.U32 R109, RZ, RZ, R106 ;  /* 0x000000ffff6d7224 */ /* 0x000fe200078e006a */
[----:B------:R0:W-:Y:S01]  /*6bed0*/  STL.64 [R1+0x1280], R28 ;  /* 0x0012801c01007387 */ /* 0x0001e20000100a00 */
[----:B------:R-:W-:Y:S02]  /*6bee0*/  IMAD.X R91, R251, 0x1, R8, P6 ;  /* 0x00000001fb5b7824 */ /* 0x000fe400030e0608 */
[----:B------:R-:W-:Y:S02]  /*6bef0*/  IMAD.MOV.U32 R106, RZ, RZ, R107 ;  /* 0x000000ffff6a7224 */ /* 0x000fe400078e006b */
[----:B------:R-:W-:-:S02]  /*6bf00*/  IMAD.MOV.U32 R107, RZ, RZ, R104 ;  /* 0x000000ffff6b7224 */ /* 0x000fc400078e0068 */
[----:B------:R-:W-:Y:S02]  /*6bf10*/  IMAD.MOV.U32 R104, RZ, RZ, R101 ;  /* 0x000000ffff687224 */ /* 0x000fe400078e0065 */
[----:B------:R-:W-:Y:S02]  /*6bf20*/  IMAD.MOV.U32 R101, RZ, RZ, R97 ;  /* 0x000000ffff657224 */ /* 0x000fe400078e0061 */
        /* <DEDUP_REMOVED lines=15> */
[----:B------:R-:W-:-:S02]  /*6c020*/  IMAD.MOV.U32 R107, RZ, RZ, R104 ;  /* 0x000000ffff6b7224 */ /* 0x000fc400078e0068 */
        /* <DEDUP_REMOVED lines=39> */
[----:B------:R-:W-:Y:S01]  /*6c2a0*/  IMAD.MOV.U32 R99, RZ, RZ, R92 ;  /* 0x000000ffff637224 */ /* 0x000fe200078e005c */
[----:B------:R-:W-:Y:S01]  /*6c2b0*/  IADD3 R92, P6, R97, R15, RZ ;  /* 0x0000000f615c7210 */ /* 0x000fe20007fde0ff */
[----:B------:R-:W-:Y:S02]  /*6c2c0*/  IMAD.MOV.U32 R110, RZ, RZ, R108 ;  /* 0x000000ffff6e7224 */ /* 0x000fe400078e006c */
[----:B------:R-:W-:Y:S02]  /*6c2d0*/  IMAD.MOV.U32 R108, RZ, RZ, R107 ;  /* 0x000000ffff6c7224 */ /* 0x000fe400078e006b */
[----:B------:R-:W-:Y:S02]  /*6c2e0*/  IMAD.MOV.U32 R107, RZ, RZ, R104 ;  /* 0x000000ffff6b7224 */ /* 0x000fe400078e0068 */
        /* <DEDUP_REMOVED lines=14> */
[----:B------:R-:W-:Y:S01]  /*6c3d0*/  IMAD.X R97, R251, 0x1, R8, P6 ;  /* 0x00000001fb617824 */ /* 0x000fe200030e0608 */
[----:B----4-:R-:W-:Y:S02]  /*6c3e0*/  SHF.R.S32.HI R251, RZ, 0x1f, R116 ;  /* 0x0000001ffffb7819 */ /* 0x010fe40000011474 */
        /* <DEDUP_REMOVED lines=62> */
[----:B------:R-:W3:Y:S01]  /*6c7d0*/  LDL.LU R121, [R1+0x2c8] ;  /* 0x0002c80001797983 */ /* 0x000ee20000300800 */
[----:B------:R-:W-:Y:S02]  /*6c7e0*/  IMAD.MOV.U32 R117, RZ, RZ, R114 ;  /* 0x000000ffff757224 */ /* 0x000fe400078e0072 */
[----:B------:R-:W-:Y:S01]  /*6c7f0*/  IMAD.MOV.U32 R114, RZ, RZ, R110 ;  /* 0x000000ffff727224 */ /* 0x000fe200078e006e */
[----:B----4-:R-:W-:Y:S01]  /*6c800*/  SHF.R.S32.HI R251, RZ, 0x1f, R120 ;  /* 0x0000001ffffb7819 */ /* 0x010fe20000011478 */
[----:B------:R-:W-:Y:S01]  /*6c810*/  IMAD.MOV.U32 R110, RZ, RZ, R98 ;  /* 0x000000ffff6e7224 */ /* 0x000fe200078e0062 */
[----:B------:R-:W-:Y:S01]  /*6c820*/  IADD3 R98, P6, R120, R15, RZ ;  /* 0x0000000f78627210 */ /* 0x000fe20007fde0ff */
[----:B------:R-:W-:-:S02]  /*6c830*/  IMAD.MOV.U32 R116, RZ, RZ, R113 ;  /* 0x000000ffff747224 */ /* 0x000fc400078e0071 */
        /* <DEDUP_REMOVED lines=58> */
[----:B------:R-:W-:Y:S01]  /*6cbe0*/  IMAD.MOV.U32 R120, RZ, RZ, R119 ;  /* 0x000000ffff787224 */ /* 0x000fe200078e0077 */
[----:B----4-:R-:W-:Y:S01]  /*6cbf0*/  SHF.R.S32.HI R251, RZ, 0x1f, R125 ;  /* 0x0000001ffffb7819 */ /* 0x010fe2000001147d */
[----:B------:R-:W-:Y:S01]  /*6cc00*/  IMAD.MOV.U32 R119, RZ, RZ, R104 ;  /* 0x000000ffff777224 */ /* 0x000fe200078e0068 */
[----:B------:R-:W-:Y:S01]  /*6cc10*/  IADD3 R104, P6, R125, R15, RZ ;  /* 0x0000000f7d687210 */ /* 0x000fe20007fde0ff */
[----:B------:R-:W-:Y:S02]  /*6cc20*/  IMAD.MOV.U32 R121, RZ, RZ, R118 ;  /* 0x000000ffff797224 */ /* 0x000fe400078e0076 */
[----:B------:R-:W-:-:S02]  /*6cc30*/  IMAD.MOV.U32 R118, RZ, RZ, R114 ;  /* 0x000000ffff767224 */ /* 0x000fc400078e0072 */
        /* <DEDUP_REMOVED lines=41> */
[----:B---3--:R-:W-:Y:S01]  /*6ced0*/  SHF.R.S32.HI R251, RZ, 0x1f, R127 ;  /* 0x0000001ffffb7819 */ /* 0x008fe2000001147f */
[----:B------:R-:W-:Y:S01]  /*6cee0*/  IMAD.MOV.U32 R120, RZ, RZ, R240 ;  /* 0x000000ffff787224 */ /* 0x000fe200078e00f0 */
[----:B------:R-:W-:Y:S01]  /*6cef0*/  IADD3 R240, P6, R127, R15, RZ ;  /* 0x0000000f7ff07210 */ /* 0x000fe20007fde0ff */
[----:B------:R-:W-:Y:S02]  /*6cf00*/  IMAD.MOV.U32 R122, RZ, RZ, R113 ;  /* 0x000000ffff7a7224 */ /* 0x000fe400078e0071 */
[----:B------:R-:W-:-:S02]  /*6cf10*/  IMAD.MOV.U32 R123, RZ, RZ, R119 ;  /* 0x000000ffff7b7224 */ /* 0x000fc400078e0077 */
[----:B------:R-:W-:Y:S02]  /*6cf20*/  IMAD.MOV.U32 R113, RZ, RZ, R241 ;  /* 0x000000ffff717224 */ /* 0x000fe400078e00f1 */
[----:B------:R-:W-:Y:S02]  /*6cf30*/  IMAD.MOV.U32 R119, RZ, RZ, R102 ;  /* 0x000000ffff777224 */ /* 0x000fe400078e0066 */
[----:B------:R-:W-:Y:S01]  /*6cf40*/  IMAD.X R241, R251, 0x1, R14, P6 ;  /* 0x00000001fbf17824 */ /* 0x000fe200030e060e */
[----:B------:R-:W-:Y:S01]  /*6cf50*/  IADD3 R102, P6, R127, R13, RZ ;  /* 0x0000000d7f667210 */ /* 0x000fe20007fde0ff */
        /* <DEDUP_REMOVED lines=60> */
[----:B0-----:R-:W-:Y:S01]  /*6d320*/  IADD3 R28, P6, R131, R10, RZ ;  /* 0x0000000a831c7210 */ /* 0x001fe20007fde0ff */
[----:B------:R-:W-:-:S04]  /*6d330*/  IMAD.MOV.U32 R131, RZ, RZ, R128 ;  /* 0x000000ffff837224 */ /* 0x000fc800078e0080 */
        /* <DEDUP_REMOVED lines=33> */
[----:B0-----:R-:W-:Y:S01]  /*6d550*/  IADD3 R28, P6, R132, R10, RZ ;  /* 0x0000000a841c7210 */ /* 0x001fe20007fde0ff */
[----:B------:R-:W-:-:S04]  /*6d560*/  IMAD.MOV.U32 R132, RZ, RZ, R133 ;  /* 0x000000ffff847224 */ /* 0x000fc800078e0085 */
[----:B------:R-:W-:Y:S02]  /*6d570*/  IMAD.X R29, R251, 0x1, R8, P6 ;  /* 0x00000001fb1d7824 */ /* 0x000fe400030e0608 */
[----:B------:R-:W-:-:S03]  /*6d580*/  IMAD.MOV.U32 R133, RZ, RZ, R115 ;  /* 0x000000ffff857224 */ /* 0x000fc600078e0073 */
        /* <DEDUP_REMOVED lines=81> */
[----:B------:R-:W2:Y:S01]  /*6daa0*/  LDL.LU R145, [R1+0x310] ;  /* 0x0003100001917983 */ /* 0x000ea20000300800 */
        /* <DEDUP_REMOVED lines=14> */
[----:B---3--:R-:W-:Y:S02]  /*6db90*/  SHF.R.S32.HI R251, RZ, 0x1f, R141 ;  /* 0x0000001ffffb7819 */ /* 0x008fe4000001148d */
[----:B------:R-:W-:Y:S01]  /*6dba0*/  IADD3 R116, P6, R141, R15, RZ ;  /* 0x0000000f8d747210 */ /* 0x000fe20007fde0ff */
[----:B------:R-:W-:Y:S02]  /*6dbb0*/  IMAD.MOV.U32 R136, RZ, RZ, R134 ;  /* 0x000000ffff887224 */ /* 0x000fe400078e0086 */
[----:B------:R-:W-:-:S02]  /*6dbc0*/  IMAD.MOV.U32 R134, RZ, RZ, R117 ;  /* 0x000000ffff867224 */ /* 0x000fc400078e0075 */
[----:B------:R-:W-:Y:S01]  /*6dbd0*/  IMAD.X R117, R251, 0x1, R14, P6 ;  /* 0x00000001fb757824 */ /* 0x000fe200030e060e */
[----:B0-----:R-:W-:Y:S01]  /*6dbe0*/  IADD3 R28, P6, R141, R13, RZ ;  /* 0x0000000d8d1c7210 */ /* 0x001fe20007fde0ff */
[----:B------:R-:W-:Y:S02]  /*6dbf0*/  IMAD.MOV.U32 R139, RZ, RZ, R137 ;  /* 0x000000ffff8b7224 */ /* 0x000fe400078e0089 */
[----:B------:R-:W-:Y:S02]  /*6dc00*/  IMAD.MOV.U32 R137, RZ, RZ, R132 ;  /* 0x000000ffff897224 */ /* 0x000fe400078e0084 */
[----:B------:R-:W-:Y:S02]  /*6dc10*/  IMAD.X R29, R251, 0x1, R12, P6 ;  /* 0x00000001fb1d7824 */ /* 0x000fe400030e060c */
[----:B------:R-:W-:Y:S01]  /*6dc20*/  IMAD.MOV.U32 R132, RZ, RZ, R120 ;  /* 0x000000ffff847224 */ /* 0x000fe200078e0078 */
[----:B------:R-:W-:Y:S01]  /*6dc30*/  IADD3 R120, P6, R141, R11, RZ ;  /* 0x0000000b8d787210 */ /* 0x000fe20007fde0ff */
[----:B------:R-:W-:-:S02]  /*6dc40*/  IMAD.MOV.U32 R138, RZ, RZ, R136 ;  /* 0x000000ffff8a7224 */ /* 0x000fc400078e0088 */
[----:B------:R-:W-:Y:S02]  /*6dc50*/  IMAD.MOV.U32 R136, RZ, RZ, R134 ;  /* 0x000000ffff887224 */ /* 0x000fe400078e0086 */
[----:B------:R-:W-:Y:S01]  /*6dc60*/  IMAD.MOV.U32 R134, RZ, RZ, R133 ;  /* 0x000000ffff867224 */ /* 0x000fe200078e0085 */
[----:B------:R0:W-:Y:S01]  /*6dc70*/  STL.64 [R1+0xec8], R28 ;  /* 0x000ec81c01007387 */ /* 0x0001e20000100a00 */
        /* <DEDUP_REMOVED lines=10> */
[----:B----4-:R-:W-:Y:S02]  /*6dd20*/  SHF.R.S32.HI R251, RZ, 0x1f, R140 ;  /* 0x0000001ffffb7819 */ /* 0x010fe4000001148c */
        /* <DEDUP_REMOVED lines=28> */
[----:B--2---:R-:W-:Y:S02]  /*6def0*/  SHF.R.S32.HI R251, RZ, 0x1f, R145 ;  /* 0x0000001ffffb7819 */ /* 0x004fe40000011491 */
[----:B0-----:R-:W-:-:S05]  /*6df00*/  IADD3 R28, P6, R145, R15, RZ ;  /* 0x0000000f911c7210 */ /* 0x001fca0007fde0ff */
[----:B------:R-:W-:-:S05]  /*6df10*/  IMAD.X R29, R251, 0x1, R14, P6 ;  /* 0x00000001fb1d7824 */ /* 0x000fca00030e060e */
[----:B------:R0:W-:Y:S02]  /*6df20*/  STL.64 [R1+0xe90], R28 ;  /* 0x000e901c01007387 */ /* 0x0001e40000100a00 */
[----:B0-----:R-:W-:-:S05]  /*6df30*/  IADD3 R28, P6, R145, R13, RZ ;  /* 0x0000000d911c7210 */ /* 0x001fca0007fde0ff */
[----:B------:R-:W-:Y:S01]  /*6df40*/  IMAD.X R29, R251, 0x1, R12, P6 ;  /* 0x00000001fb1d7824 */ /* 0x000fe200030e060c */
[----:B------:R-:W-:-:S04]  /*6df50*/  IADD3 R242, P6, R145, R11, RZ ;  /* 0x0000000b91f27210 */ /* 0x000fc80007fde0ff */
[----:B------:R0:W-:Y:S01]  /*6df60*/  STL.64 [R1+0xe88], R28 ;  /* 0x000e881c01007387 */ /* 0x0001e20000100a00 */
[----:B------:R-:W-:Y:S01]  /*6df70*/  IMAD.X R243, R251, 0x1, R9, P6 ;  /* 0x00000001fbf37824 */ /* 0x000fe200030e0609 */
        /* <DEDUP_REMOVED lines=99> */
[----:B------:R-:W-:Y:S02]  /*6e5b0*/  IMAD.X R29, R251, 0x1, R8, P6 ;  /* 0x00000001fb1d7824 */ /* 0x000fe400030e0608 */
[----:B------:R-:W-:-:S03]  /*6e5c0*/  IMAD.MOV.U32 R149, RZ, RZ, R147 ;  /* 0x000000ffff957224 */ /* 0x000fc600078e0093 */
[----:B------:R0:W-:Y:S01]  /*6e5d0*/  STL.64 [R1+0xdb8], R28 ;  /* 0x000db81c01007387 */ /* 0x0001e20000100a00 */
[----:B------:R-:W-:-:S03]  /*6e5e0*/  IMAD.MOV.U32 R147, RZ, RZ, R128 ;  /* 0x000000ffff937224 */ /* 0x000fc600078e0080 */
[----:B------:R-:W3:Y:S01]  /*6e5f0*/  LDL.LU R153, [R1+0x338] ;  /* 0x0003380001997983 */ /* 0x000ee20000300800 */
[----:B----4-:R-:W-:Y:S02]  /*6e600*/  SHF.R.S32.HI R251, RZ, 0x1f, R152 ;  /* 0x0000001ffffb7819 */ /* 0x010fe40000011498 */
[----:B------:R-:W-:Y:S01]  /*6e610*/  IADD3 R128, P6, R152, R15, RZ ;  /* 0x0000000f98807210 */ /* 0x000fe20007fde0ff */
[----:B------:R-:W-:-:S04]  /*6e620*/  IMAD.MOV.U32 R148, RZ, RZ, R129 ;  /* 0x000000ffff947224 */ /* 0x000fc800078e0081 */
        /* <DEDUP_REMOVED lines=46> */
[----:B------:R-:W-:Y:S02]  /*6e910*/  IMAD.MOV.U32 R150, RZ, RZ, R148 ;  /* 0x000000ffff967224 */ /* 0x000fe400078e0094 */
[----:B------:R-:W-:Y:S01]  /*6e920*/  IMAD.MOV.U32 R140, RZ, RZ, R126 ;  /* 0x000000ffff8c7224 */ /* 0x000fe200078e007e */
[----:B------:R-:W-:Y:S01]  /*6e930*/  IADD3 R126, P6, R153, R13, RZ ;  /* 0x0000000d997e7210 */ /* 0x000fe20007fde0ff */
[----:B------:R-:W-:Y:S02]  /*6e940*/  IMAD.MOV.U32 R148, RZ, RZ, R146 ;  /* 0x000000ffff947224 */ /* 0x000fe400078e0092 */
[----:B------:R-:W-:-:S02]  /*6e950*/  IMAD.MOV.U32 R146, RZ, RZ, R145 ;  /* 0x000000ffff927224 */ /* 0x000fc400078e0091 */
        /* <DEDUP_REMOVED lines=11> */
[----:B------:R-:W-:Y:S02]  /*6ea10*/  IMAD.MOV.U32 R151, RZ, RZ, R148 ;  /* 0x000000ffff977224 */ /* 0x000fe400078e0094 */
[----:B------:R-:W-:Y:S02]  /*6ea20*/  IMAD.X R29, R251, 0x1, R8, P6 ;  /* 0x00000001fb1d7824 */ /* 0x000fe400030e0608 */
[----:B------:R-:W-:-:S02]  /*6ea30*/  IMAD.MOV.U32 R148, RZ, RZ, R146 ;  /* 0x000000ffff947224 */ /* 0x000fc400078e0092 */
[----:B------:R-:W-:Y:S02]  /*6ea40*/  IMAD.MOV.U32 R146, RZ, RZ, R144 ;  /* 0x000000ffff927224 */ /* 0x000fe400078e0090 */
[----:B------:R-:W-:Y:S02]  /*6ea50*/  IMAD.MOV.U32 R144, RZ, RZ, R145 ;  /* 0x000000ffff907224 */ /* 0x000fe400078e0091 */
[----:B------:R-:W-:Y:S01]  /*6ea60*/  IMAD.MOV.U32 R145, RZ, RZ, R140 ;  /* 0x000000ffff917224 */ /* 0x000fe200078e008c */
[----:B------:R0:W-:Y:S01]  /*6ea70*/  STL.64 [R1+0xd38], R28 ;  /* 0x000d381c01007387 */ /* 0x0001e20000100a00 */
[----:B------:R-:W-:Y:S02]  /*6ea80*/  IMAD.MOV.U32 R140, RZ, RZ, R141 ;  /* 0x000000ffff8c7224 */ /* 0x000fe400078e008d */
[----:B------:R-:W-:Y:S02]  /*6ea90*/  IMAD.MOV.U32 R141, RZ, RZ, R133 ;  /* 0x000000ffff8d7224 */ /* 0x000fe400078e0085 */
[----:B------:R-:W3:Y:S01]  /*6eaa0*/  LDL.LU R133, [R1+0x348] ;  /* 0x0003480001857983 */ /* 0x000ee20000300800 */
[----:B----4-:R-:W-:Y:S01]  /*6eab0*/  SHF.R.S32.HI R251, RZ, 0x1f, R156 ;  /* 0x0000001ffffb7819 */ /* 0x010fe2000001149c */
[----:B------:R-:W-:-:S02]  /*6eac0*/  IMAD.MOV.U32 R155, RZ, RZ, R153 ;  /* 0x000000ffff9b7224 */ /* 0x000fc400078e0099 */
[----:B------:R-:W-:Y:S01]  /*6ead0*/  IMAD.MOV.U32 R153, RZ, RZ, R151 ;  /* 0x000000ffff997224 */ /* 0x000fe200078e0097 */
[C---:B0-----:R-:W-:Y:S01]  /*6eae0*/  IADD3 R28, P6, R156.reuse, R15, RZ ;  /* 0x0000000f9c1c7210 */ /* 0x041fe20007fde0ff */
[----:B------:R-:W-:Y:S02]  /*6eaf0*/  IMAD.MOV.U32 R151, RZ, RZ, R145 ;  /* 0x000000ffff977224 */ /* 0x000fe400078e0091 */
[----:B------:R-:W-:Y:S02]  /*6eb00*/  IMAD.MOV.U32 R152, RZ, RZ, R150 ;  /* 0x000000ffff987224 */ /* 0x000fe400078e0096 */
[----:B------:R-:W-:Y:S02]  /*6eb10*/  IMAD.X R29, R251, 0x1, R14, P6 ;  /* 0x00000001fb1d7824 */ /* 0x000fe400030e060e */
[----:B------:R-:W-:Y:S01]  /*6eb20*/  IMAD.MOV.U32 R145, RZ, RZ, R130 ;  /* 0x000000ffff917224 */ /* 0x000fe200078e0082 */
[----:B------:R-:W-:Y:S01]  /*6eb30*/  IADD3 R130, P6, R156, R13, RZ ;  /* 0x0000000d9c827210 */ /* 0x000fe20007fde0ff */
[----:B------:R-:W-:-:S02]  /*6eb40*/  IMAD.MOV.U32 R150, RZ, RZ, R146 ;  /* 0x000000ffff967224 */ /* 0x000fc400078e0092 */
[----:B------:R-:W-:Y:S02]  /*6eb50*/  IMAD.MOV.U32 R146, RZ, RZ, R144 ;  /* 0x000000ffff927224 */ /* 0x000fe400078e0090 */
        /* <DEDUP_REMOVED lines=39> */
[----:B---3--:R-:W-:-:S03]  /*6edd0*/  SHF.R.S32.HI R251, RZ, 0x1f, R133 ;  /* 0x0000001ffffb7819 */ /* 0x008fc60000011485 */
[----:B------:R-:W3:Y:S01]  /*6ede0*/  LDL.LU R160, [R1+0x354] ;  /* 0x0003540001a07983 */ /* 0x000ee20000300800 */
        /* <DEDUP_REMOVED lines=9> */
[----:B------:R-:W-:Y:S02]  /*6ee80*/  IMAD.MOV.U32 R155, RZ, RZ, R152 ;  /* 0x000000ffff9b7224 */ /* 0x000fe400078e0098 */
[----:B------:R-:W-:Y:S01]  /*6ee90*/  IMAD.MOV.U32 R152, RZ, RZ, R153 ;  /* 0x000000ffff987224 */ /* 0x000fe200078e0099 */
[----:B------:R0:W-:Y:S01]  /*6eea0*/  STL.64 [R1+0xcc0], R28 ;  /* 0x000cc01c01007387 */ /* 0x0001e20000100a00 */
[----:B------:R-:W-:-:S03]  /*6eeb0*/  IMAD.MOV.U32 R153, RZ, RZ, R146 ;  /* 0x000000ffff997224 */ /* 0x000fc600078e0092 */
[----:B------:R-:W3:Y:S01]  /*6eec0*/  LDL.LU R161, [R1+0x358] ;  /* 0x0003580001a17983 */ /* 0x000ee20000300800 */
[----:B------:R-:W-:Y:S02]  /*6eed0*/  IMAD.MOV.U32 R146, RZ, RZ, R142 ;  /* 0x000000ffff927224 */ /* 0x000fe400078e008e */
[----:B------:R-:W-:Y:S01]  /*6eee0*/  IMAD.MOV.U32 R142, RZ, RZ, R132 ;  /* 0x000000ffff8e7224 */ /* 0x000fe200078e0084 */
[----:B------:R-:W-:Y:S01]  /*6eef0*/  IADD3 R132, P6, R133, R10, RZ ;  /* 0x0000000a85847210 */ /* 0x000fe20007fde0ff */
[----:B------:R-:W-:-:S04]  /*6ef00*/  IMAD.MOV.U32 R156, RZ, RZ, R154 ;  /* 0x000000ffff9c7224 */ /* 0x000fc800078e009a */
[----:B------:R-:W-:Y:S01]  /*6ef10*/  IMAD.X R133, R251, 0x1, R8, P6 ;  /* 0x00000001fb857824 */ /* 0x000fe200030e0608 */
[----:B----4-:R-:W-:Y:S02]  /*6ef20*/  SHF.R.S32.HI R251, RZ, 0x1f, R158 ;  /* 0x0000001ffffb7819 */ /* 0x010fe4000001149e */
[C---:B0-----:R-:W-:Y:S01]  /*6ef30*/  IADD3 R28, P6, R158.reuse, R15, RZ ;  /* 0x0000000f9e1c7210 */ /* 0x041fe20007fde0ff */
[----:B------:R-:W-:Y:S02]  /*6ef40*/  IMAD.MOV.U32 R154, RZ, RZ, R155 ;  /* 0x000000ffff9a7224 */ /* 0x000fe400078e009b */
[----:B------:R-:W-:Y:S02]  /*6ef50*/  IMAD.MOV.U32 R155, RZ, RZ, R142 ;  /* 0x000000ffff9b7224 */ /* 0x000fe400078e008e */
[----:B------:R-:W-:Y:S02]  /*6ef60*/  IMAD.X R29, R251, 0x1, R14, P6 ;  /* 0x00000001fb1d7824 */ /* 0x000fe400030e060e */
[----:B------:R-:W-:Y:S01]  /*6ef70*/  IMAD.MOV.U32 R142, RZ, RZ, R136 ;  /* 0x000000ffff8e7224 */ /* 0x000fe200078e0088 */
        /* <DEDUP_REMOVED lines=31> */
[----:B---3--:R-:W-:-:S02]  /*6f170*/  SHF.R.S32.HI R251, RZ, 0x1f, R160 ;  /* 0x0000001ffffb7819 */ /* 0x008fc400000114a0 */
[----:B0-----:R-:W-:-:S05]  /*6f180*/  IADD3 R28, P6, R160, R15, RZ ;  /* 0x0000000fa01c7210 */ /* 0x001fca0007fde0ff */
[----:B------:R-:W-:-:S05]  /*6f190*/  IMAD.X R29, R251, 0x1, R14, P6 ;  /* 0x00000001fb1d7824 */ /* 0x000fca00030e060e */
[----:B------:R0:W-:Y:S01]  /*6f1a0*/  STL.64 [R1+0xc70], R28 ;  /* 0x000c701c01007387 */ /* 0x0001e20000100a00 */
[----:B------:R-:W-:Y:S01]  /*6f1b0*/  IMAD.MOV.U32 R151, RZ, RZ, R135 ;  /* 0x000000ffff977224 */ /* 0x000fe200078e0087 */
        /* <DEDUP_REMOVED lines=8> */
[----:B------:R-:W3:Y:S01]  /*6f240*/  LDL.LU R163, [R1+0x364] ;  /* 0x0003640001a37983 */ /* 0x000ee20000300800 */
        /* <DEDUP_REMOVED lines=14> */
[----:B------:R-:W4:Y:S01]  /*6f330*/  LDL.LU R167, [R1+0x368] ;  /* 0x0003680001a77983 */ /* 0x000f220000300800 */
        /* <DEDUP_REMOVED lines=45> */
[----:B------:R-:W-:Y:S02]  /*6f610*/  IMAD.X R29, R251, 0x1, R8, P6 ;  /* 0x00000001fb1d7824 */ /* 0x000fe400030e0608 */
[----:B------:R-:W-:-:S02]  /*6f620*/  IMAD.MOV.U32 R160, RZ, RZ, R159 ;  /* 0x000000ffffa07224 */ /* 0x000fc400078e009f */
[----:B------:R-:W-:Y:S01]  /*6f630*/  IMAD.MOV.U32 R159, RZ, RZ, R141 ;  /* 0x000000ffff9f7224 */ /* 0x000fe200078e008d */
[----:B------:R0:W-:Y:S01]  /*6f640*/  STL.64 [R1+0xbd8], R28 ;  /* 0x000bd81c01007387 */ /* 0x0001e20000100a00 */
[----:B------:R-:W-:Y:S02]  /*6f650*/  IMAD.MOV.U32 R161, RZ, RZ, R155 ;  /* 0x000000ffffa17224 */ /* 0x000fe400078e009b */
[----:B------:R-:W-:Y:S01]  /*6f660*/  IMAD.MOV.U32 R164, RZ, RZ, R162 ;  /* 0x000000ffffa47224 */ /* 0x000fe200078e00a2 */
[----:B----4-:R-:W-:Y:S02]  /*6f670*/  SHF.R.S32.HI R251, RZ, 0x1f, R167 ;  /* 0x0000001ffffb7819 */ /* 0x010fe400000114a7 */
[----:B------:R-:W-:Y:S01]  /*6f680*/  IADD3 R140, P6, R167, R15, RZ ;  /* 0x0000000fa78c7210 */ /* 0x000fe20007fde0ff */
[----:B------:R-:W-:-:S04]  /*6f690*/  IMAD.MOV.U32 R162, RZ, RZ, R160 ;  /* 0x000000ffffa27224 */ /* 0x000fc800078e00a0 */
[----:B------:R-:W-:Y:S01]  /*6f6a0*/  IMAD.X R141, R251, 0x1, R14, P6 ;  /* 0x00000001fb8d7824 */ /* 0x000fe200030e060e */
[----:B0-----:R-:W-:Y:S01]  /*6f6b0*/  IADD3 R28, P6, R167, R13, RZ ;  /* 0x0000000da71c7210 */ /* 0x001fe20007fde0ff */
[----:B------:R-:W-:Y:S02]  /*6f6c0*/  IMAD.MOV.U32 R160, RZ, RZ, R161 ;  /* 0x000000ffffa07224 */ /* 0x000fe400078e00a1 */
[----:B------:R-:W-:Y:S02]  /*6f6d0*/  IMAD.MOV.U32 R161, RZ, RZ, R159 ;  /* 0x000000ffffa17224 */ /* 0x000fe400078e009f */
[----:B------:R-:W-:Y:S02]  /*6f6e0*/  IMAD.MOV.U32 R155, RZ, RZ, R244 ;  /* 0x000000ffff9b7224 */ /* 0x000fe400078e00f4 */
[----:B------:R-:W-:Y:S01]  /*6f6f0*/  IMAD.X R29, R251, 0x1, R12, P6 ;  /* 0x00000001fb1d7824 */ /* 0x000fe200030e060c */
[----:B------:R-:W3:Y:S01]  /*6f700*/  LDL.LU R244, [R1+0x3f4] ;  /* 0x0003f40001f47983 */ /* 0x000ee20000300800 */
        /* <DEDUP_REMOVED lines=15> */
[----:B------:R-:W-:Y:S02]  /*6f800*/  IMAD.MOV.U32 R161, RZ, RZ, R158 ;  /* 0x000000ffffa17224 */ /* 0x000fe400078e009e */
[----:B------:R-:W-:Y:S02]  /*6f810*/  IMAD.MOV.U32 R158, RZ, RZ, R159 ;  /* 0x000000ffff9e7224 */ /* 0x000fe400078e009f */
[----:B------:R-:W-:Y:S01]  /*6f820*/  IMAD.MOV.U32 R159, RZ, RZ, R155 ;  /* 0x000000ffff9f7224 */ /* 0x000fe200078e009b */
[----:B------:R-:W-:-:S02]  /*6f830*/  SHF.R.S32.HI R251, RZ, 0x1f, R168 ;  /* 0x0000001ffffb7819 */ /* 0x000fc400000114a8 */
[----:B0-----:R-:W-:Y:S01]  /*6f840*/  IADD3 R28, P6, R168, R15, RZ ;  /* 0x0000000fa81c7210 */ /* 0x001fe20007fde0ff */
[----:B------:R-:W-:Y:S02]  /*6f850*/  IMAD.MOV.U32 R155, RZ, RZ, R151 ;  /* 0x000000ffff9b7224 */ /* 0x000fe400078e0097 */
[----:B------:R-:W4:Y:S02]  /*6f860*/  LDL.LU R151, [R1+0x414] ;  /* 0x0004140001977983 */ /* 0x000f240000300800 */
[----:B------:R-:W-:-:S05]  /*6f870*/  IMAD.X R29, R251, 0x1, R14, P6 ;  /* 0x00000001fb1d7824 */ /* 0x000fca00030e060e */
[----:B------:R0:W-:Y:S02]  /*6f880*/  STL.64 [R1+0xbb0], R28 ;  /* 0x000bb01c01007387 */ /* 0x0001e40000100a00 */
[----:B0-----:R-:W-:-:S05]  /*6f890*/  IADD3 R28, P6, R168, R13, RZ ;  /* 0x0000000da81c7210 */ /* 0x001fca0007fde0ff */
[----:B------:R-:W-:-:S05]  /*6f8a0*/  IMAD.X R29, R251, 0x1, R12, P6 ;  /* 0x00000001fb1d7824 */ /* 0x000fca00030e060c */
[----:B------:R0:W-:Y:S02]  /*6f8b0*/  STL.64 [R1+0xba8], R28 ;  /* 0x000ba81c01007387 */ /* 0x0001e40000100a00 */
        /* <DEDUP_REMOVED lines=12> */
[----:B------:R-:W-:Y:S01]  /*6f980*/  IMAD.MOV.U32 R159, RZ, RZ, R156 ;  /* 0x000000ffff9f7224 */ /* 0x000fe200078e009c */
[----:B------:R0:W-:Y:S01]  /*6f990*/  STL.64 [R1+0xb98], R28 ;  /* 0x000b981c01007387 */ /* 0x0001e20000100a00 */
[----:B------:R-:W-:-:S03]  /*6f9a0*/  IMAD.MOV.U32 R156, RZ, RZ, R157 ;  /* 0x000000ffff9c7224 */ /* 0x000fc600078e009d */
[----:B------:R-:W3:Y:S01]  /*6f9b0*/  LDL.LU R157, [R1+0x3a8] ;  /* 0x0003a800019d7983 */ /* 0x000ee20000300800 */
[----:B------:R-:W-:Y:S02]  /*6f9c0*/  IMAD.MOV.U32 R170, RZ, RZ, R167 ;  /* 0x000000ffffaa7224 */ /* 0x000fe400078e00a7 */
[----:B------:R-:W-:Y:S02]  /*6f9d0*/  IMAD.MOV.U32 R167, RZ, RZ, R164 ;  /* 0x000000ffffa77224 */ /* 0x000fe400078e00a4 */
        /* <DEDUP_REMOVED lines=17> */
[----:B------:R0:W-:Y:S01]  /*6faf0*/  STL.64 [R1+0xb78], R28 ;  /* 0x000b781c01007387 */ /* 0x0001e20000100a00 */
[----:B------:R-:W-:Y:S01]  /*6fb00*/  IMAD.MOV.U32 R159, RZ, RZ, R156 ;  /* 0x000000ffff9f7224 */ /* 0x000fe200078e009c */
[----:B0-----:R-:W-:-:S05]  /*6fb10*/  IADD3 R28, P6, R166, R15, RZ ;  /* 0x0000000fa61c7210 */ /* 0x001fca0007fde0ff */
[----:B------:R-:W-:Y:S02]  /*6fb20*/  IMAD.X R29, R251, 0x1, R14, P6 ;  /* 0x00000001fb1d7824 */ /* 0x000fe400030e060e */
[----:B------:R-:W-:Y:S02]  /*6fb30*/  IMAD.MOV.U32 R169, RZ, RZ, R164 ;  /* 0x000000ffffa97224 */ /* 0x000fe400078e00a4 */
[----:B------:R-:W-:Y:S02]  /*6fb40*/  IMAD.MOV.U32 R171, RZ, RZ, R167 ;  /* 0x000000ffffab7224 */ /* 0x000fe400078e00a7 */
[----:B------:R-:W-:Y:S02]  /*6fb50*/  IMAD.MOV.U32 R167, RZ, RZ, R158 ;  /* 0x000000ffffa77224 */ /* 0x000fe400078e009e */
[----:B------:R-:W-:Y:S02]  /*6fb60*/  IMAD.MOV.U32 R158, RZ, RZ, R159 ;  /* 0x000000ffff9e7224 */ /* 0x000fe400078e009f */
[----:B------:R-:W-:-:S04]  /*6fb70*/  IMAD.MOV.U32 R168, RZ, RZ, R169 ;  /* 0x000000ffffa87224 */ /* 0x000fc800078e00a9 */
[----:B------:R-:W-:Y:S02]  /*6fb80*/  IMAD.MOV.U32 R173, RZ, RZ, R168 ;  /* 0x000000ffffad7224 */ /* 0x000fe400078e00a8 */
[----:B---3--:R-:W-:Y:S02]  /*6fb90*/  IMAD.MOV.U32 R156, RZ, RZ, R157 ;  /* 0x000000ffff9c7224 */ /* 0x008fe400078e009d */
[----:B------:R-:W-:Y:S02]  /*6fba0*/  IMAD.MOV.U32 R157, RZ, RZ, R149 ;  /* 0x000000ffff9d7224 */ /* 0x000fe400078e0095 */
[----:B------:R-:W-:Y:S02]  /*6fbb0*/  IMAD.MOV.U32 R149, RZ, RZ, R249 ;  /* 0x000000ffff957224 */ /* 0x000fe400078e00f9 */
[----:B------:R-:W-:Y:S02]  /*6fbc0*/  IMAD.MOV.U32 R249, RZ, RZ, R246 ;  /* 0x000000fffff97224 */ /* 0x000fe400078e00f6 */
[----:B------:R-:W2:Y:S04]  /*6fbd0*/  LDL.LU R246, [R1+0x3f0] ;  /* 0x0003f00001f67983 */ /* 0x000ea80000300800 */
[----:B------:R0:W-:Y:S02]  /*6fbe0*/  STL.64 [R1+0xb70], R28 ;  /* 0x000b701c01007387 */ /* 0x0001e40000100a00 */
[----:B0-----:R-:W-:-:S05]  /*6fbf0*/  IADD3 R28, P6, R166, R13, RZ ;  /* 0x0000000da61c7210 */ /* 0x001fca0007fde0ff */
[----:B------:R-:W-:-:S05]  /*6fc00*/  IMAD.X R29, R251, 0x1, R12, P6 ;  /* 0x00000001fb1d7824 */ /* 0x000fca00030e060c */
[----:B------:R0:W-:Y:S02]  /*6fc10*/  STL.64 [R1+0xb68], R28 ;  /* 0x000b681c01007387 */ /* 0x0001e40000100a00 */
[----:B0-----:R-:W-:-:S05]  /*6fc20*/  IADD3 R28, P6, R166, R11, RZ ;  /* 0x0000000ba61c7210 */ /* 0x001fca0007fde0ff */
[----:B------:R-:W-:-:S05]  /*6fc30*/  IMAD.X R29, R251, 0x1, R9, P6 ;  /* 0x00000001fb1d7824 */ /* 0x000fca00030e0609 */
[----:B------:R0:W-:Y:S01]  /*6fc40*/  STL.64 [R1+0xb60], R28 ;  /* 0x000b601c01007387 */ /* 0x0001e20000100a00 */
[----:B------:R-:W-:Y:S01]  /*6fc50*/  IMAD.MOV.U32 R164, RZ, RZ, R157 ;  /* 0x000000ffffa47224 */ /* 0x000fe200078e009d */
[----:B0-----:R-:W-:Y:S01]  /*6fc60*/  IADD3 R28, P6, R166, R10, RZ ;  /* 0x0000000aa61c7210 */ /* 0x001fe20007fde0ff */
[----:B------:R-:W-:Y:S02]  /*6fc70*/  IMAD.MOV.U32 R166, RZ, RZ, R162 ;  /* 0x000000ffffa67224 */ /* 0x000fe400078e00a2 */
[----:B------:R-:W-:Y:S02]  /*6fc80*/  IMAD.MOV.U32 R162, RZ, RZ, R142 ;  /* 0x000000ffffa27224 */ /* 0x000fe400078e008e */
[----:B------:R-:W-:Y:S01]  /*6fc90*/  IMAD.X R29, R251, 0x1, R8, P6 ;  /* 0x00000001fb1d7824 */ /* 0x000fe200030e0608 */
[----:B------:R-:W-:Y:S02]  /*6fca0*/  SHF.R.S32.HI R251, RZ, 0x1f, R147 ;  /* 0x0000001ffffb7819 */ /* 0x000fe40000011493 */
[----:B------:R-:W-:Y:S01]  /*6fcb0*/  IADD3 R142, P6, R147, R15, RZ ;  /* 0x0000000f938e7210 */ /* 0x000fe20007fde0ff */
[----:B------:R-:W-:Y:S01]  /*6fcc0*/  IMAD.MOV.U32 R157, RZ, RZ, R143 ;  /* 0x000000ffff9d7224 */ /* 0x000fe200078e008f */
[----:B------:R0:W-:Y:S03]  /*6fcd0*/  STL.64 [R1+0xb58], R28 ;  /* 0x000b581c01007387 */ /* 0x0001e60000100a00 */
[----:B------:R-:W-:Y:S01]  /*6fce0*/  IMAD.X R143, R251, 0x1, R14, P6 ;  /* 0x00000001fb8f7824 */ /* 0x000fe200030e060e */
[----:B0-----:R-:W-:Y:S01]  /*6fcf0*/  IADD3 R28, P6, R147, R13, RZ ;  /* 0x0000000d931c7210 */ /* 0x001fe20007fde0ff */
[----:B------:R-:W-:-:S02]  /*6fd00*/  IMAD.MOV.U32 R159, RZ, RZ, R156 ;  /* 0x000000ffff9f7224 */ /* 0x000fc400078e009c */
[----:B------:R-:W3:Y:S02]  /*6fd10*/  LDL.LU R156, [R1+0x3b0] ;  /* 0x0003b000019c7983 */ /* 0x000ee40000300800 */
        /* <DEDUP_REMOVED lines=9> */
[----:B------:R-:W-:Y:S01]  /*6fdb0*/  IMAD.X R29, R251, 0x1, R9, P6 ;  /* 0x00000001fb1d7824 */ /* 0x000fe200030e0609 */
[----:B------:R-:W-:-:S04]  /*6fdc0*/  IADD3 R146, P6, R147, R10, RZ ;  /* 0x0000000a93927210 */ /* 0x000fc80007fde0ff */
[----:B------:R0:W-:Y:S01]  /*6fdd0*/  STL.64 [R1+0xb40], R28 ;  /* 0x000b401c01007387 */ /* 0x0001e20000100a00 */
[----:B------:R-:W-:Y:S01]  /*6fde0*/  IMAD.X R147, R251, 0x1, R8, P6 ;  /* 0x00000001fb937824 */ /* 0x000fe200030e0608 */
[----:B------:R-:W-:Y:S01]  /*6fdf0*/  SHF.R.S32.HI R251, RZ, 0x1f, R172 ;  /* 0x0000001ffffb7819 */ /* 0x000fe200000114ac */
[----:B------:R-:W-:Y:S02]  /*6fe00*/  IMAD.MOV.U32 R168, RZ, RZ, R169 ;  /* 0x000000ffffa87224 */ /* 0x000fe400078e00a9 */
[----:B------:R-:W-:Y:S02]  /*6fe10*/  IMAD.MOV.U32 R169, RZ, RZ, R166 ;  /* 0x000000ffffa97224 */ /* 0x000fe400078e00a6 */
[----:B------:R-:W-:Y:S01]  /*6fe20*/  IMAD.MOV.U32 R166, RZ, RZ, R167 ;  /* 0x000000ffffa67224 */ /* 0x000fe200078e00a7 */
[----:B0-----:R-:W-:Y:S01]  /*6fe30*/  IADD3 R28, P6, R172, R15, RZ ;  /* 0x0000000fac1c7210 */ /* 0x001fe20007fde0ff */
[----:B------:R-:W-:Y:S02]  /*6fe40*/  IMAD.MOV.U32 R167, RZ, RZ, R164 ;  /* 0x000000ffffa77224 */ /* 0x000fe400078e00a4 */
[----:B------:R-:W-:-:S02]  /*6fe50*/  IMAD.MOV.U32 R164, RZ, RZ, R160 ;  /* 0x000000ffffa47224 */ /* 0x000fc400078e00a0 */
[----:B------:R-:W-:Y:S02]  /*6fe60*/  IMAD.X R29, R251, 0x1, R14, P6 ;  /* 0x00000001fb1d7824 */ /* 0x000fe400030e060e */
        /* <DEDUP_REMOVED lines=43> */
[----:B------:R-:W2:Y:S04]  /*70120*/  LDL.LU R155, [R1+0x3bc] ;  /* 0x0003bc00019b7983 */ /* 0x000ea80000300800 */
        /* <DEDUP_REMOVED lines=20> */
[----:B------:R-:W-:Y:S01]  /*70270*/  SHF.R.S32.HI R251, RZ, 0x1f, R173 ;  /* 0x0000001ffffb7819 */ /* 0x000fe200000114ad */
[----:B------:R-:W-:Y:S02]  /*70280*/  IMAD.MOV.U32 R171, RZ, RZ, R169 ;  /* 0x000000ffffab7224 */ /* 0x000fe400078e00a9 */
[----:B------:R-:W-:Y:S01]  /*70290*/  IMAD.MOV.U32 R169, RZ, RZ, R164 ;  /* 0x000000ffffa97224 */ /* 0x000fe200078e00a4 */
[----:B0-----:R-:W-:Y:S01]  /*702a0*/  IADD3 R28, P6, R173, R15, RZ ;  /* 0x0000000fad1c7210 */ /* 0x001fe20007fde0ff */
[----:B------:R-:W-:Y:S02]  /*702b0*/  IMAD.MOV.U32 R164, RZ, RZ, R158 ;  /* 0x000000ffffa47224 */ /* 0x000fe400078e009e */
[----:B------:R-:W-:Y:S02]  /*702c0*/  IMAD.MOV.U32 R170, RZ, RZ, R168 ;  /* 0x000000ffffaa7224 */ /* 0x000fe400078e00a8 */
[----:B------:R-:W-:-:S02]  /*702d0*/  IMAD.X R29, R251, 0x1, R14, P6 ;  /* 0x00000001fb1d7824 */ /* 0x000fc400030e060e */
[----:B------:R-:W-:Y:S02]  /*702e0*/  IMAD.MOV.U32 R168, RZ, RZ, R166 ;  /* 0x000000ffffa87224 */ /* 0x000fe400078e00a6 */
[----:B------:R-:W-:Y:S02]  /*702f0*/  IMAD.MOV.U32 R166, RZ, RZ, R165 ;  /* 0x000000ffffa67224 */ /* 0x000fe400078e00a5 */
[----:B------:R-:W-:Y:S01]  /*70300*/  IMAD.MOV.U32 R165, RZ, RZ, R159 ;  /* 0x000000ffffa57224 */ /* 0x000fe200078e009f */
[----:B------:R0:W-:Y:S01]  /*70310*/  STL.64 [R1+0xad0], R28 ;  /* 0x000ad01c01007387 */ /* 0x0001e20000100a00 */
[----:B------:R-:W-:Y:S02]  /*70320*/  IMAD.MOV.U32 R159, RZ, RZ, R149 ;  /* 0x000000ffff9f7224 */ /* 0x000fe400078e0095 */
[----:B------:R-:W-:Y:S02]  /*70330*/  IMAD.MOV.U32 R177, RZ, RZ, R170 ;  /* 0x000000ffffb17224 */ /* 0x000fe400078e00aa */
[----:B------:R-:W-:-:S02]  /*70340*/  IMAD.MOV.U32 R170, RZ, RZ, R169 ;  /* 0x000000ffffaa7224 */ /* 0x000fc400078e00a9 */
[----:B------:R-:W-:Y:S02]  /*70350*/  IMAD.MOV.U32 R172, RZ, RZ, R171 ;  /* 0x000000ffffac7224 */ /* 0x000fe400078e00ab */
[----:B------:R-:W-:Y:S02]  /*70360*/  IMAD.MOV.U32 R171, RZ, RZ, R164 ;  /* 0x000000ffffab7224 */ /* 0x000fe400078e00a4 */
[----:B------:R-:W-:Y:S02]  /*70370*/  IMAD.MOV.U32 R164, RZ, RZ, R159 ;  /* 0x000000ffffa47224 */ /* 0x000fe400078e009f */
[----:B------:R-:W-:Y:S02]  /*70380*/  IMAD.MOV.U32 R181, RZ, RZ, R172 ;  /* 0x000000ffffb57224 */ /* 0x000fe400078e00ac */
[----:B---3--:R-:W-:Y:S01]  /*70390*/  IMAD.MOV.U32 R158, RZ, RZ, R148 ;  /* 0x000000ffff9e7224 */ /* 0x008fe200078e0094 */
[----:B------:R-:W-:-:S05]  /*703a0*/  IADD3 R148, P6, R173, R13, RZ ;  /* 0x0000000dad947210 */ /* 0x000fca0007fde0ff */
[----:B------:R-:W-:Y:S01]  /*703b0*/  IMAD.X R149, R251, 0x1, R12, P6 ;  /* 0x00000001fb957824 */ /* 0x000fe200030e060c */
        /* <DEDUP_REMOVED lines=8> */
[----:B------:R-:W-:Y:S02]  /*70440*/  SHF.R.S32.HI R251, RZ, 0x1f, R176 ;  /* 0x0000001ffffb7819 */ /* 0x000fe400000114b0 */
[C---:B------:R-:W-:Y:S01]  /*70450*/  IADD3 R152, P6, R176.reuse, R15, RZ ;  /* 0x0000000fb0987210 */ /* 0x040fe20007fde0ff */
[----:B------:R-:W-:Y:S01]  /*70460*/  IMAD.MOV.U32 R168, RZ, RZ, R166 ;  /* 0x000000ffffa87224 */ /* 0x000fe200078e00a6 */
[----:B------:R0:W-:Y:S01]  /*70470*/  STL.64 [R1+0xab8], R28 ;  /* 0x000ab81c01007387 */ /* 0x0001e20000100a00 */
[----:B------:R-:W-:Y:S02]  /*70480*/  IMAD.MOV.U32 R166, RZ, RZ, R153 ;  /* 0x000000ffffa67224 */ /* 0x000fe400078e0099 */
        /* <DEDUP_REMOVED lines=53> */
[----:B------:R-:W-:Y:S02]  /*707e0*/  IMAD.X R29, R251, 0x1, R8, P6 ;  /* 0x00000001fb1d7824 */ /* 0x000fe400030e0608 */
[----:B------:R-:W-:Y:S01]  /*707f0*/  IMAD.MOV.U32 R171, RZ, RZ, R166 ;  /* 0x000000ffffab7224 */ /* 0x000fe200078e00a6 */
[----:B------:R-:W-:Y:S01]  /*70800*/  SHF.R.S32.HI R251, RZ, 0x1f, R177 ;  /* 0x0000001ffffb7819 */ /* 0x000fe200000114b1 */
[----:B----4-:R-:W-:Y:S01]  /*70810*/  IMAD.MOV.U32 R166, RZ, RZ, R161 ;  /* 0x000000ffffa67224 */ /* 0x010fe200078e00a1 */
[----:B------:R0:W-:Y:S01]  /*70820*/  STL.64 [R1+0xa58], R28 ;  /* 0x000a581c01007387 */ /* 0x0001e20000100a00 */
[----:B------:R-:W-:Y:S02]  /*70830*/  IMAD.MOV.U32 R161, RZ, RZ, R5 ;  /* 0x000000ffffa17224 */ /* 0x000fe400078e0005 */
[----:B------:R-:W-:Y:S01]  /*70840*/  IMAD.MOV.U32 R174, RZ, RZ, R172 ;  /* 0x000000ffffae7224 */ /* 0x000fe200078e00ac */
[----:B------:R-:W4:Y:S01]  /*70850*/  LDL.LU R5, [R1+0x14c4] ;  /* 0x0014c40001057983 */ /* 0x000f220000300800 */
[----:B------:R-:W-:-:S02]  /*70860*/  IMAD.MOV.U32 R172, RZ, RZ, R170 ;  /* 0x000000ffffac7224 */ /* 0x000fc400078e00aa */
        /* <DEDUP_REMOVED lines=15> */
[----:B0-----:R-:W-:-:S05]  /*70960*/  IADD3 R28, P6, R177, R10, RZ ;  /* 0x0000000ab11c7210 */ /* 0x001fca0007fde0ff */
[----:B------:R-:W-:Y:S02]  /*70970*/  IMAD.X R29, R251, 0x1, R8, P6 ;  /* 0x00000001fb1d7824 */ /* 0x000fe400030e0608 */
[----:B------:R-:W-:-:S03]  /*70980*/  IMAD.MOV.U32 R170, RZ, RZ, R168 ;  /* 0x000000ffffaa7224 */ /* 0x000fc600078e00a8 */
[----:B------:R0:W-:Y:S04]  /*70990*/  STL.64 [R1+0xa38], R28 ;  /* 0x000a381c01007387 */ /* 0x0001e80000100a00 */
[----:B------:R-:W3:Y:S01]  /*709a0*/  LDL.LU R168, [R1+0x3d4] ;  /* 0x0003d40001a87983 */ /* 0x000ee20000300800 */
[----:B------:R-:W-:Y:S02]  /*709b0*/  IMAD.MOV.U32 R183, RZ, RZ, R174 ;  /* 0x000000ffffb77224 */ /* 0x000fe400078e00ae */
[----:B------:R-:W-:Y:S01]  /*709c0*/  IMAD.MOV.U32 R174, RZ, RZ, R173 ;  /* 0x000000ffffae7224 */ /* 0x000fe200078e00ad */
[----:B------:R-:W-:Y:S01]  /*709d0*/  SHF.R.S32.HI R251, RZ, 0x1f, R181 ;  /* 0x0000001ffffb7819 */ /* 0x000fe200000114b5 */
[----:B------:R-:W-:Y:S01]  /*709e0*/  IMAD.MOV.U32 R173, RZ, RZ, R154 ;  /* 0x000000ffffad7224 */ /* 0x000fe200078e009a */
[----:B------:R-:W-:Y:S01]  /*709f0*/  IADD3 R154, P6, R181, R15, RZ ;  /* 0x0000000fb59a7210 */ /* 0x000fe20007fde0ff */
[----:B------:R-:W-:-:S02]  /*70a00*/  IMAD.MOV.U32 R177, RZ, RZ, R172 ;  /* 0x000000ffffb17224 */ /* 0x000fc400078e00ac */
[----:B------:R-:W-:Y:S02]  /*70a10*/  IMAD.MOV.U32 R172, RZ, RZ, R171 ;  /* 0x000000ffffac7224 */ /* 0x000fe400078e00ab */
[----:B--2---:R-:W-:Y:S02]  /*70a20*/  IMAD.MOV.U32 R171, RZ, RZ, R155 ;  /* 0x000000ffffab7224 */ /* 0x004fe400078e009b */
        /* <DEDUP_REMOVED lines=13> */
[----:B------:R-:W-:Y:S02]  /*70b00*/  IMAD.MOV.U32 R172, RZ, RZ, R173 ;  /* 0x000000ffffac7224 */ /* 0x000fe400078e00ad */
[----:B------:R-:W-:-:S02]  /*70b10*/  IMAD.MOV.U32 R173, RZ, RZ, R171 ;  /* 0x000000ffffad7224 */ /* 0x000fc400078e00ab */
[----:B------:R-:W-:-:S05]  /*70b20*/  IMAD.X R29, R251, 0x1, R8, P6 ;  /* 0x00000001fb1d7824 */ /* 0x000fca00030e0608 */
[----:B------:R0:W-:Y:S01]  /*70b30*/  STL.64 [R1+0xa18], R28 ;  /* 0x000a181c01007387 */ /* 0x0001e20000100a00 */
[----:B---3--:R-:W-:Y:S02]  /*70b40*/  IMAD.MOV.U32 R171, RZ, RZ, R168 ;  /* 0x000000ffffab7224 */ /* 0x008fe400078e00a8 */
[----:B------:R-:W-:Y:S02]  /*70b50*/  IMAD.MOV.U32 R168, RZ, RZ, R169 ;  /* 0x000000ffffa87224 */ /* 0x000fe400078e00a9 */
[----:B------:R-:W-:Y:S02]  /*70b60*/  IMAD.MOV.U32 R169, RZ, RZ, R165 ;  /* 0x000000ffffa97224 */ /* 0x000fe400078e00a5 */
[----:B------:R-:W2:Y:S01]  /*70b70*/  LDL.LU R165, [R1+0x3ec] ;  /* 0x0003ec0001a57983 */ /* 0x000ea20000300800 */
[----:B------:R-:W-:Y:S02]  /*70b80*/  SHF.R.S32.HI R251, RZ, 0x1f, R178 ;  /* 0x0000001ffffb7819 */ /* 0x000fe400000114b2 */
        /* <DEDUP_REMOVED lines=20> */
[----:B--2---:R-:W-:Y:S02]  /*70cd0*/  IMAD.MOV.U32 R169, RZ, RZ, R165 ;  /* 0x000000ffffa97224 */ /* 0x004fe400078e00a5 */
        /* <DEDUP_REMOVED lines=27> */
[----:B------:R-:W-:Y:S02]  /*70e90*/  IMAD.MOV.U32 R157, RZ, RZ, R248 ;  /* 0x000000ffff9d7224 */ /* 0x000fe400078e00f8 */
[----:B------:R-:W2:Y:S01]  /*70ea0*/  LDL.LU R248, [R1+0x45c] ;  /* 0x00045c0001f87983 */ /* 0x000ea20000300800 */
[----:B------:R-:W-:-:S02]  /*70eb0*/  SHF.R.S32.HI R251, RZ, 0x1f, R183 ;  /* 0x0000001ffffb7819 */ /* 0x000fc400000114b7 */
[----:B0-----:R-:W-:Y:S01]  /*70ec0*/  IADD3 R28, P6, R183, R15, RZ ;  /* 0x0000000fb71c7210 */ /* 0x001fe20007fde0ff */
[----:B------:R-:W-:Y:S02]  /*70ed0*/  IMAD.MOV.U32 R181, RZ, RZ, R175 ;  /* 0x000000ffffb57224 */ /* 0x000fe400078e00af */
        /* <DEDUP_REMOVED lines=8> */
[----:B------:R-:W-:Y:S02]  /*70f60*/  IMAD.MOV.U32 R178, RZ, RZ, R173 ;  /* 0x000000ffffb27224 */ /* 0x000fe400078e00ad */
[----:B------:R-:W-:Y:S01]  /*70f70*/  IMAD.MOV.U32 R173, RZ, RZ, R156 ;  /* 0x000000ffffad7224 */ /* 0x000fe200078e009c */
[----:B------:R0:W-:Y:S01]  /*70f80*/  STL.64 [R1+0x9d0], R28 ;  /* 0x0009d01c01007387 */ /* 0x0001e20000100a00 */
[----:B------:R-:W-:Y:S02]  /*70f90*/  IMAD.MOV.U32 R179, RZ, RZ, R157 ;  /* 0x000000ffffb37224 */ /* 0x000fe400078e009d */
[----:B------:R-:W-:-:S02]  /*70fa0*/  IMAD.MOV.U32 R186, RZ, RZ, R180 ;  /* 0x000000ffffba7224 */ /* 0x000fc400078e00b4 */
[----:B------:R-:W-:Y:S02]  /*70fb0*/  IMAD.MOV.U32 R180, RZ, RZ, R181 ;  /* 0x000000ffffb47224 */ /* 0x000fe400078e00b5 */
[----:B------:R-:W-:Y:S02]  /*70fc0*/  IMAD.MOV.U32 R181, RZ, RZ, R178 ;  /* 0x000000ffffb57224 */ /* 0x000fe400078e00b2 */
[----:B------:R-:W-:Y:S02]  /*70fd0*/  IMAD.MOV.U32 R178, RZ, RZ, R179 ;  /* 0x000000ffffb27224 */ /* 0x000fe400078e00b3 */
[----:B------:R-:W-:Y:S02]  /*70fe0*/  IMAD.MOV.U32 R179, RZ, RZ, R167 ;  /* 0x000000ffffb37224 */ /* 0x000fe400078e00a7 */
[----:B------:R-:W-:Y:S02]  /*70ff0*/  IMAD.MOV.U32 R167, RZ, RZ, R160 ;  /* 0x000000ffffa77224 */ /* 0x000fe400078e00a0 */
[----:B--2---:R-:W-:-:S02]  /*71000*/  IMAD.MOV.U32 R163, RZ, RZ, R248 ;  /* 0x000000ffffa37224 */ /* 0x004fc400078e00f8 */
[----:B------:R-:W-:Y:S02]  /*71010*/  IMAD.MOV.U32 R248, RZ, RZ, R245 ;  /* 0x000000fffff87224 */ /* 0x000fe400078e00f5 */
[----:B------:R-:W-:Y:S01]  /*71020*/  IMAD.X R245, R251, 0x1, R12, P6 ;  /* 0x00000001fbf57824 */ /* 0x000fe200030e060c */
[----:B------:R-:W-:-:S05]  /*71030*/  IADD3 R156, P6, R183, R11, RZ ;  /* 0x0000000bb79c7210 */ /* 0x000fca0007fde0ff */
[----:B------:R-:W-:Y:S01]  /*71040*/  IMAD.X R157, R251, 0x1, R9, P6 ;  /* 0x00000001fb9d7824 */ /* 0x000fe200030e0609 */
[----:B0-----:R-:W-:-:S05]  /*71050*/  IADD3 R28, P6, R183, R10, RZ ;  /* 0x0000000ab71c7210 */ /* 0x001fca0007fde0ff */
[----:B------:R-:W-:-:S05]  /*71060*/  IMAD.X R29, R251, 0x1, R8, P6 ;  /* 0x00000001fb1d7824 */ /* 0x000fca00030e0608 */
[----:B------:R0:W-:Y:S04]  /*71070*/  STL.64 [R1+0x9b8], R28 ;  /* 0x0009b81c01007387 */ /* 0x0001e80000100a00 */
[----:B------:R-:W2:Y:S01]  /*71080*/  LDL.LU R160, [R1+0x3f8] ;  /* 0x0003f80001a07983 */ /* 0x000ea20000300800 */
[----:B------:R-:W-:Y:S01]  /*71090*/  SHF.R.S32.HI R251, RZ, 0x1f, R184 ;  /* 0x0000001ffffb7819 */ /* 0x000fe200000114b8 */
        /* <DEDUP_REMOVED lines=17> */
[----:B--2---:R-:W-:Y:S01]  /*711b0*/  IMAD.MOV.U32 R167, RZ, RZ, R160 ;  /* 0x000000ffffa77224 */ /* 0x004fe200078e00a0 */
[----:B------:R-:W-:-:S05]  /*711c0*/  IADD3 R160, P6, R184, R13, RZ ;  /* 0x0000000db8a07210 */ /* 0x000fca0007fde0ff */
[----:B------:R-:W-:Y:S01]  /*711d0*/  IMAD.X R161, R251, 0x1, R12, P6 ;  /* 0x00000001fba17824 */ /* 0x000fe200030e060c */
        /* <DEDUP_REMOVED lines=25> */
[----:B------:R-:W-:-:S03]  /*71370*/  IMAD.MOV.U32 R179, RZ, RZ, R176 ;  /* 0x000000ffffb37224 */ /* 0x000fc600078e00b0 */
[----:B------:R0:W-:Y:S01]  /*71380*/  STL.64 [R1+0x978], R28 ;  /* 0x0009781c01007387 */ /* 0x0001e20000100a00 */
[----:B--2---:R-:W-:Y:S02]  /*71390*/  IMAD.MOV.U32 R176, RZ, RZ, R174 ;  /* 0x000000ffffb07224 */ /* 0x004fe400078e00ae */
[----:B------:R-:W-:Y:S02]  /*713a0*/  IMAD.MOV.U32 R174, RZ, RZ, R175 ;  /* 0x000000ffffae7224 */ /* 0x000fe400078e00af */
        /* <DEDUP_REMOVED lines=16> */
[----:B------:R-:W-:Y:S02]  /*714b0*/  IMAD.MOV.U32 R174, RZ, RZ, R159 ;  /* 0x000000ffffae7224 */ /* 0x000fe400078e009f */
[----:B--2---:R-:W-:Y:S02]  /*714c0*/  IMAD.MOV.U32 R176, RZ, RZ, R175 ;  /* 0x000000ffffb07224 */ /* 0x004fe400078e00af */
[----:B------:R-:W-:Y:S01]  /*714d0*/  IMAD.MOV.U32 R175, RZ, RZ, R158 ;  /* 0x000000ffffaf7224 */ /* 0x000fe200078e009e */
[----:B------:R-:W-:-:S05]  /*714e0*/  IADD3 R158, P6, R187, R11, RZ ;  /* 0x0000000bbb9e7210 */ /* 0x000fca0007fde0ff */
[----:B------:R-:W-:Y:S01]  /*714f0*/  IMAD.X R159, R251, 0x1, R9, P6 ;  /* 0x00000001fb9f7824 */ /* 0x000fe200030e0609 */
[----:B0-----:R-:W-:-:S05]  /*71500*/  IADD3 R28, P6, R187, R10, RZ ;  /* 0x0000000abb1c7210 */ /* 0x001fca0007fde0ff */
[----:B------:R-:W-:Y:S01]  /*71510*/  IMAD.X R29, R251, 0x1, R8, P6 ;  /* 0x00000001fb1d7824 */ /* 0x000fe200030e0608 */
[----:B------:R-:W-:Y:S01]  /*71520*/  SHF.R.S32.HI R251, RZ, 0x1f, R186 ;  /* 0x0000001ffffb7819 */ /* 0x000fe200000114ba */
        /* <DEDUP_REMOVED lines=10> */
[----:B------:R-:W-:Y:S02]  /*715d0*/  IMAD.X R29, R251, 0x1, R14, P6 ;  /* 0x00000001fb1d7824 */ /* 0x000fe400030e060e */
[----:B------:R-:W-:Y:S02]  /*715e0*/  IMAD.MOV.U32 R179, RZ, RZ, R176 ;  /* 0x000000ffffb37224 */ /* 0x000fe400078e00b0 */
[----:B------:R-:W-:-:S02]  /*715f0*/  IMAD.MOV.U32 R176, RZ, RZ, R246 ;  /* 0x000000ffffb07224 */ /* 0x000fc400078e00f6 */
[----:B------:R-:W2:Y:S04]  /*71600*/  LDL.LU R246, [R1+0x1180] ;  /* 0x0011800001f67983 */ /* 0x000ea80000300800 */
        /* <DEDUP_REMOVED lines=31> */
[----:B------:R-:W-:Y:S01]  /*71800*/  IADD3 R162, P6, R193, R13, RZ ;  /* 0x0000000dc1a27210 */ /* 0x000fe20007fde0ff */
[----:B------:R-:W-:Y:S02]  /*71810*/  IMAD.MOV.U32 R187, RZ, RZ, R183 ;  /* 0x000000ffffbb7224 */ /* 0x000fe400078e00b7 */
[----:B------:R-:W-:Y:S02]  /*71820*/  IMAD.MOV.U32 R183, RZ, RZ, R179 ;  /* 0x000000ffffb77224 */ /* 0x000fe400078e00b3 */
[----:B------:R-:W-:Y:S01]  /*71830*/  IMAD.MOV.U32 R179, RZ, RZ, R177 ;  /* 0x000000ffffb37224 */ /* 0x000fe200078e00b1 */
[----:B------:R0:W-:Y:S01]  /*71840*/  STL.64 [R1+0x930], R28 ;  /* 0x0009301c01007387 */ /* 0x0001e20000100a00 */
        /* <DEDUP_REMOVED lines=9> */
[----:B---3--:R-:W-:Y:S02]  /*718e0*/  IMAD.MOV.U32 R177, RZ, RZ, R173 ;  /* 0x000000ffffb17224 */ /* 0x008fe400078e00ad */
[----:B------:R-:W-:Y:S02]  /*718f0*/  IMAD.MOV.U32 R173, RZ, RZ, R163 ;  /* 0x000000ffffad7224 */ /* 0x000fe400078e00a3 */
[----:B------:R-:W-:Y:S01]  /*71900*/  IMAD.X R163, R251, 0x1, R12, P6 ;  /* 0x00000001fba37824 */ /* 0x000fe200030e060c */
        /* <DEDUP_REMOVED lines=33> */
[----:B------:R-:W-:Y:S01]  /*71b20*/  IMAD.MOV.U32 R187, RZ, RZ, R184 ;  /* 0x000000ffffbb7224 */ /* 0x000fe200078e00b8 */
[----:B0-----:R-:W-:-:S05]  /*71b30*/  IADD3 R28, P6, R165, R11, RZ ;  /* 0x0000000ba51c7210 */ /* 0x001fca0007fde0ff */
[----:B------:R-:W-:Y:S02]  /*71b40*/  IMAD.X R29, R251, 0x1, R9, P6 ;  /* 0x00000001fb1d7824 */ /* 0x000fe400030e0609 */
[----:B------:R-:W-:-:S03]  /*71b50*/  IMAD.MOV.U32 R199, RZ, RZ, R188 ;  /* 0x000000ffffc77224 */ /* 0x000fc600078e00bc */
[----:B------:R0:W-:Y:S01]  /*71b60*/  STL.64 [R1+0x8e0], R28 ;  /* 0x0008e01c01007387 */ /* 0x0001e20000100a00 */
[----:B------:R-:W-:Y:S02]  /*71b70*/  IMAD.MOV.U32 R188, RZ, RZ, R189 ;  /* 0x000000ffffbc7224 */ /* 0x000fe400078e00bd */
[----:B------:R-:W-:-:S04]  /*71b80*/  IMAD.MOV.U32 R189, RZ, RZ, R186 ;  /* 0x000000ffffbd7224 */ /* 0x000fc800078e00ba */
[----:B------:R-:W-:Y:S02]  /*71b90*/  IMAD.MOV.U32 R193, RZ, RZ, R189 ;  /* 0x000000ffffc17224 */ /* 0x000fe400078e00bd */
[----:B------:R-:W-:Y:S02]  /*71ba0*/  IMAD.MOV.U32 R192, RZ, RZ, R188 ;  /* 0x000000ffffc07224 */ /* 0x000fe400078e00bc */
[----:B----4-:R-:W-:Y:S02]  /*71bb0*/  IMAD.MOV.U32 R184, RZ, RZ, R185 ;  /* 0x000000ffffb87224 */ /* 0x010fe400078e00b9 */
[----:B------:R-:W-:Y:S02]  /*71bc0*/  IMAD.MOV.U32 R185, RZ, RZ, R180 ;  /* 0x000000ffffb97224 */ /* 0x000fe400078e00b4 */
[----:B------:R-:W-:Y:S02]  /*71bd0*/  IMAD.MOV.U32 R180, RZ, RZ, R181 ;  /* 0x000000ffffb47224 */ /* 0x000fe400078e00b5 */
[----:B------:R-:W-:Y:S01]  /*71be0*/  IMAD.MOV.U32 R181, RZ, RZ, R164 ;  /* 0x000000ffffb57224 */ /* 0x000fe200078e00a4 */
[----:B------:R-:W-:-:S05]  /*71bf0*/  IADD3 R164, P6, R165, R10, RZ ;  /* 0x0000000aa5a47210 */ /* 0x000fca0007fde0ff */
[----:B------:R-:W-:Y:S01]  /*71c00*/  IMAD.X R165, R251, 0x1, R8, P6 ;  /* 0x00000001fba57824 */ /* 0x000fe200030e0608 */
[----:B------:R-:W-:Y:S02]  /*71c10*/  SHF.R.S32.HI R251, RZ, 0x1f, R195 ;  /* 0x0000001ffffb7819 */ /* 0x000fe400000114c3 */
[----:B0-----:R-:W-:Y:S01]  /*71c20*/  IADD3 R28, P6, R195, R15, RZ ;  /* 0x0000000fc31c7210 */ /* 0x001fe20007fde0ff */
[----:B------:R-:W-:Y:S02]  /*71c30*/  IMAD.MOV.U32 R186, RZ, RZ, R184 ;  /* 0x000000ffffba7224 */ /* 0x000fe400078e00b8 */
[----:B------:R-:W-:Y:S02]  /*71c40*/  IMAD.MOV.U32 R184, RZ, RZ, R185 ;  /* 0x000000ffffb87224 */ /* 0x000fe400078e00b9 */
[----:B------:R-:W-:Y:S02]  /*71c50*/  IMAD.X R29, R251, 0x1, R14, P6 ;  /* 0x00000001fb1d7824 */ /* 0x000fe400030e060e */
[----:B------:R-:W-:-:S02]  /*71c60*/  IMAD.MOV.U32 R185, RZ, RZ, R180 ;  /* 0x000000ffffb97224 */ /* 0x000fc400078e00b4 */
[----:B------:R-:W-:Y:S02]  /*71c70*/  IMAD.MOV.U32 R180, RZ, RZ, R181 ;  /* 0x000000ffffb47224 */ /* 0x000fe400078e00b5 */
[----:B------:R-:W4:Y:S04]  /*71c80*/  LDL.LU R181, [R1+0xf5c] ;  /* 0x000f5c0001b57983 */ /* 0x000f280000300800 */
        /* <DEDUP_REMOVED lines=80> */
[----:B------:R0:W-:Y:S04]  /*72190*/  STL.64 [R1+0x858], R28 ;  /* 0x0008581c01007387 */ /* 0x0001e80000100a00 */
[----:B------:R-:W2:Y:S01]  /*721a0*/  LDL.LU R193, [R1+0x42c] ;  /* 0x00042c0001c17983 */ /* 0x000ea20000300800 */
[----:B------:R-:W-:Y:S02]  /*721b0*/  IMAD.MOV.U32 R198, RZ, RZ, R195 ;  /* 0x000000ffffc67224 */ /* 0x000fe400078e00c3 */
[----:B------:R-:W-:Y:S01]  /*721c0*/  IMAD.MOV.U32 R195, RZ, RZ, R176 ;  /* 0x000000ffffc37224 */ /* 0x000fe200078e00b0 */
[----:B------:R-:W-:Y:S01]  /*721d0*/  SHF.R.S32.HI R251, RZ, 0x1f, R171 ;  /* 0x0000001ffffb7819 */ /* 0x000fe200000114ab */
        /* <DEDUP_REMOVED lines=19> */
[----:B------:R-:W-:-:S03]  /*72310*/  IMAD.MOV.U32 R194, RZ, RZ, R195 ;  /* 0x000000ffffc27224 */ /* 0x000fc600078e00c3 */
[----:B------:R0:W-:Y:S01]  /*72320*/  STL.64 [R1+0x840], R28 ;  /* 0x0008401c01007387 */ /* 0x0001e20000100a00 */
[----:B--2---:R-:W-:Y:S02]  /*72330*/  IMAD.MOV.U32 R192, RZ, RZ, R193 ;  /* 0x000000ffffc07224 */ /* 0x004fe400078e00c1 */
        /* <DEDUP_REMOVED lines=8> */
[----:B------:R-:W-:-:S05]  /*723c0*/  IADD3 R170, P6, R171, R10, RZ ;  /* 0x0000000aabaa7210 */ /* 0x000fca0007fde0ff */
[----:B------:R-:W-:Y:S01]  /*723d0*/  IMAD.X R171, R251, 0x1, R8, P6 ;  /* 0x00000001fbab7824 */ /* 0x000fe200030e0608 */
        /* <DEDUP_REMOVED lines=19> */
[----:B------:R-:W-:-:S03]  /*72510*/  IMAD.MOV.U32 R193, RZ, RZ, R188 ;  /* 0x000000ffffc17224 */ /* 0x000fc600078e00bc */
[----:B------:R0:W-:Y:S01]  /*72520*/  STL.64 [R1+0x818], R28 ;  /* 0x0008181c01007387 */ /* 0x0001e20000100a00 */
[----:B--2---:R-:W-:Y:S02]  /*72530*/  IMAD.MOV.U32 R188, RZ, RZ, R189 ;  /* 0x000000ffffbc7224 */ /* 0x004fe400078e00bd */
[----:B------:R-:W-:Y:S02]  /*72540*/  IMAD.MOV.U32 R189, RZ, RZ, R184 ;  /* 0x000000ffffbd7224 */ /* 0x000fe400078e00b8 */
[----:B------:R-:W2:Y:S01]  /*72550*/  LDL.LU R184, [R1+0xfc8] ;  /* 0x000fc80001b87983 */ /* 0x000ea20000300800 */
[----:B------:R-:W-:Y:S02]  /*72560*/  SHF.R.S32.HI R251, RZ, 0x1f, R247 ;  /* 0x0000001ffffb7819 */ /* 0x000fe400000114f7 */
        /* <DEDUP_REMOVED lines=20> */
[----:B------:R-:W-:Y:S02]  /*726b0*/  IMAD.X R29, R251, 0x1, R9, P6 ;  /* 0x00000001fb1d7824 */ /* 0x000fe400030e0609 */
[----:B------:R-:W-:-:S02]  /*726c0*/  IMAD.MOV.U32 R195, RZ, RZ, R192 ;  /* 0x000000ffffc37224 */ /* 0x000fc400078e00c0 */
[----:B------:R-:W-:Y:S02]  /*726d0*/  IMAD.MOV.U32 R192, RZ, RZ, R193 ;  /* 0x000000ffffc07224 */ /* 0x000fe400078e00c1 */
[----:B------:R-:W-:Y:S01]  /*726e0*/  IMAD.MOV.U32 R193, RZ, RZ, R188 ;  /* 0x000000ffffc17224 */ /* 0x000fe200078e00bc */
[----:B------:R0:W-:Y:S01]  /*726f0*/  STL.64 [R1+0x800], R28 ;  /* 0x0008001c01007387 */ /* 0x0001e20000100a00 */
        /* <DEDUP_REMOVED lines=11> */
[----:B------:R-:W-:Y:S02]  /*727b0*/  IMAD.MOV.U32 R185, RZ, RZ, R174 ;  /* 0x000000ffffb97224 */ /* 0x000fe400078e00ae */
[----:B------:R-:W-:Y:S02]  /*727c0*/  IMAD.MOV.U32 R174, RZ, RZ, R175 ;  /* 0x000000ffffae7224 */ /* 0x000fe400078e00af */
[----:B------:R-:W-:Y:S02]  /*727d0*/  IMAD.MOV.U32 R188, RZ, RZ, R189 ;  /* 0x000000ffffbc7224 */ /* 0x000fe400078e00bd */
[----:B------:R-:W-:Y:S02]  /*727e0*/  IMAD.MOV.U32 R189, RZ, RZ, R174 ;  /* 0x000000ffffbd7224 */ /* 0x000fe400078e00ae */
[----:B------:R-:W2:Y:S01]  /*727f0*/  LDL.LU R174, [R1+0x1394] ;  /* 0x0013940001ae7983 */ /* 0x000ea20000300800 */
[----:B------:R-:W-:Y:S01]  /*72800*/  IMAD.MOV.U32 R175, RZ, RZ, R246 ;  /* 0x000000ffffaf7224 */ /* 0x000fe200078e00f6 */
        /* <DEDUP_REMOVED lines=19> */
[----:B------:R-:W-:Y:S01]  /*72940*/  SHF.R.S32.HI R251, RZ, 0x1f, R205 ;  /* 0x0000001ffffb7819 */ /* 0x000fe200000114cd */
[----:B------:R-:W-:Y:S02]  /*72950*/  IMAD.MOV.U32 R203, RZ, RZ, R199 ;  /* 0x000000ffffcb7224 */ /* 0x000fe400078e00c7 */
[----:B------:R-:W-:Y:S01]  /*72960*/  IMAD.MOV.U32 R199, RZ, RZ, R193 ;  /* 0x000000ffffc77224 */ /* 0x000fe200078e00c1 */
[----:B0-----:R-:W-:Y:S01]  /*72970*/  IADD3 R28, P6, R205, R15, RZ ;  /* 0x0000000fcd1c7210 */ /* 0x001fe20007fde0ff */
[----:B------:R-:W-:-:S02]  /*72980*/  IMAD.MOV.U32 R193, RZ, RZ, R182 ;  /* 0x000000ffffc17224 */ /* 0x000fc400078e00b6 */
[----:B----4-:R-:W-:Y:S02]  /*72990*/  IMAD.MOV.U32 R182, RZ, RZ, R172 ;  /* 0x000000ffffb67224 */ /* 0x010fe400078e00ac */
        /* <DEDUP_REMOVED lines=14> */
[----:B------:R-:W-:Y:S01]  /*72a80*/  IMAD.X R29, R251, 0x1, R8, P6 ;  /* 0x00000001fb1d7824 */ /* 0x000fe200030e0608 */
[----:B------:R-:W-:-:S02]  /*72a90*/  SHF.R.S32.HI R251, RZ, 0x1f, R208 ;  /* 0x0000001ffffb7819 */ /* 0x000fc400000114d0 */
[C---:B------:R-:W-:Y:S01]  /*72aa0*/  IADD3 R176, P6, R208.reuse, R15, RZ ;  /* 0x0000000fd0b07210 */ /* 0x040fe20007fde0ff */
[----:B------:R-:W-:Y:S01]  /*72ab0*/  IMAD.MOV.U32 R192, RZ, RZ, R189 ;  /* 0x000000ffffc07224 */ /* 0x000fe200078e00bd */
[----:B------:R0:W-:Y:S01]  /*72ac0*/  STL.64 [R1+0x7b8], R28 ;  /* 0x0007b81c01007387 */ /* 0x0001e20000100a00 */
[----:B------:R-:W-:Y:S02]  /*72ad0*/  IMAD.MOV.U32 R189, RZ, RZ, R177 ;  /* 0x000000ffffbd7224 */ /* 0x000fe400078e00b1 */
[C---:B------:R-:W-:Y:S02]  /*72ae0*/  IMAD.X R177, R251.reuse, 0x1, R14, P6 ;  /* 0x00000001fbb17824 */ /* 0x040fe400030e060e */
[----:B------:R-:W-:Y:S01]  /*72af0*/  IMAD.MOV.U32 R204, RZ, RZ, R203 ;  /* 0x000000ffffcc7224 */ /* 0x000fe200078e00cb */
[----:B0-----:R-:W-:Y:S01]  /*72b00*/  IADD3 R28, P6, R208, R13, RZ ;  /* 0x0000000dd01c7210 */ /* 0x001fe20007fde0ff */
[----:B------:R-:W-:Y:S02]  /*72b10*/  IMAD.MOV.U32 R203, RZ, RZ, R193 ;  /* 0x000000ffffcb7224 */ /* 0x000fe400078e00c1 */
[----:B------:R-:W4:Y:S02]  /*72b20*/  LDL.LU R193, [R1+0x11d4] ;  /* 0x0011d40001c17983 */ /* 0x000f240000300800 */
[----:B------:R-:W-:-:S05]  /*72b30*/  IMAD.X R29, R251, 0x1, R12, P6 ;  /* 0x00000001fb1d7824 */ /* 0x000fca00030e060c */
[----:B------:R0:W-:Y:S02]  /*72b40*/  STL.64 [R1+0x7a8], R28 ;  /* 0x0007a81c01007387 */ /* 0x0001e40000100a00 */
[----:B0-----:R-:W-:-:S05]  /*72b50*/  IADD3 R28, P6, R208, R11, RZ ;  /* 0x0000000bd01c7210 */ /* 0x001fca0007fde0ff */
[----:B------:R-:W-:-:S05]  /*72b60*/  IMAD.X R29, R251, 0x1, R9, P6 ;  /* 0x00000001fb1d7824 */ /* 0x000fca00030e0609 */
[----:B------:R0:W-:Y:S01]  /*72b70*/  STL.64 [R1+0x7a0], R28 ;  /* 0x0007a01c01007387 */ /* 0x0001e20000100a00 */
[----:B------:R-:W-:Y:S01]  /*72b80*/  IMAD.MOV.U32 R225, RZ, RZ, R204 ;  /* 0x000000ffffe17224 */ /* 0x000fe200078e00cc */
        /* <DEDUP_REMOVED lines=54> */
[----:B------:R-:W-:Y:S01]  /*72ef0*/  IMAD.MOV.U32 R194, RZ, RZ, R188 ;  /* 0x000000ffffc27224 */ /* 0x000fe200078e00bc */
[----:B------:R-:W-:Y:S01]  /*72f00*/  SHF.R.S32.HI R251, RZ, 0x1f, R209 ;  /* 0x0000001ffffb7819 */ /* 0x000fe200000114d1 */
[----:B------:R-:W-:Y:S02]  /*72f10*/  IMAD.MOV.U32 R188, RZ, RZ, R184 ;  /* 0x000000ffffbc7224 */ /* 0x000fe400078e00b8 */
[----:B------:R-:W-:Y:S01]  /*72f20*/  IMAD.MOV.U32 R206, RZ, RZ, R204 ;  /* 0x000000ffffce7224 */ /* 0x000fe200078e00cc */
[----:B------:R-:W4:Y:S01]  /*72f30*/  LDL.LU R184, [R1+0x1134] ;  /* 0x0011340001b87983 */ /* 0x000f220000300800 */
[----:B------:R-:W-:Y:S01]  /*72f40*/  IMAD.MOV.U32 R204, RZ, RZ, R203 ;  /* 0x000000ffffcc7224 */ /* 0x000fe200078e00cb */
[----:B0-----:R-:W-:Y:S01]  /*72f50*/  IADD3 R28, P6, R209, R15, RZ ;  /* 0x0000000fd11c7210 */ /* 0x001fe20007fde0ff */
[----:B------:R-:W-:-:S02]  /*72f60*/  IMAD.MOV.U32 R203, RZ, RZ, R188 ;  /* 0x000000ffffcb7224 */ /* 0x000fc400078e00bc */
[----:B--2---:R-:W-:Y:S02]  /*72f70*/  IMAD.MOV.U32 R188, RZ, RZ, R174 ;  /* 0x000000ffffbc7224 */ /* 0x004fe400078e00ae */
        /* <DEDUP_REMOVED lines=18> */
[----:B------:R-:W-:Y:S01]  /*730a0*/  IADD3 R178, P6, R225, R15, RZ ;  /* 0x0000000fe1b27210 */ /* 0x000fe20007fde0ff */
[----:B------:R-:W-:Y:S02]  /*730b0*/  IMAD.MOV.U32 R202, RZ, RZ, R201 ;  /* 0x000000ffffca7224 */ /* 0x000fe400078e00c9 */
[----:B------:R-:W-:Y:S01]  /*730c0*/  IMAD.MOV.U32 R201, RZ, RZ, R199 ;  /* 0x000000ffffc97224 */ /* 0x000fe200078e00c7 */
[----:B------:R0:W-:Y:S01]  /*730d0*/  STL.64 [R1+0x738], R28 ;  /* 0x0007381c01007387 */ /* 0x0001e20000100a00 */
[----:B---3--:R-:W-:Y:S02]  /*730e0*/  IMAD.MOV.U32 R199, RZ, RZ, R179 ;  /* 0x000000ffffc77224 */ /* 0x008fe400078e00b3 */
[----:B------:R-:W-:Y:S02]  /*730f0*/  IMAD.X R179, R251, 0x1, R14, P6 ;  /* 0x00000001fbb37824 */ /* 0x000fe400030e060e */
[----:B------:R-:W-:Y:S01]  /*73100*/  IMAD.MOV.U32 R208, RZ, RZ, R207 ;  /* 0x000000ffffd07224 */ /* 0x000fe200078e00cf */
[----:B0-----:R-:W-:Y:S01]  /*73110*/  IADD3 R28, P6, R225, R13, RZ ;  /* 0x0000000de11c7210 */ /* 0x001fe20007fde0ff */
[----:B------:R-:W-:-:S02]  /*73120*/  IMAD.MOV.U32 R207, RZ, RZ, R203 ;  /* 0x000000ffffcf7224 */ /* 0x000fc400078e00cb */
[----:B------:R-:W2:Y:S02]  /*73130*/  LDL.LU R203, [R1+0x438] ;  /* 0x0004380001cb7983 */ /* 0x000ea40000300800 */
        /* <DEDUP_REMOVED lines=34> */
[----:B------:R0:W-:Y:S04]  /*73360*/  STL.64 [R1+0x6f8], R28 ;  /* 0x0006f81c01007387 */ /* 0x0001e80000100a00 */
[----:B------:R-:W4:Y:S01]  /*73370*/  LDL.LU R205, [R1+0x444] ;  /* 0x0004440001cd7983 */ /* 0x000f220000300800 */
[----:B------:R-:W-:-:S02]  /*73380*/  SHF.R.S32.HI R251, RZ, 0x1f, R210 ;  /* 0x0000001ffffb7819 */ /* 0x000fc400000114d2 */
        /* <DEDUP_REMOVED lines=15> */
[----:B------:R-:W-:-:S03]  /*73480*/  IMAD.MOV.U32 R207, RZ, RZ, R204 ;  /* 0x000000ffffcf7224 */ /* 0x000fc600078e00cc */
[----:B------:R0:W-:Y:S01]  /*73490*/  STL.64 [R1+0x6d8], R28 ;  /* 0x0006d81c01007387 */ /* 0x0001e20000100a00 */
[----:B----4-:R-:W-:Y:S02]  /*734a0*/  IMAD.MOV.U32 R204, RZ, RZ, R205 ;  /* 0x000000ffffcc7224 */ /* 0x010fe400078e00cd */
[----:B------:R-:W-:Y:S02]  /*734b0*/  IMAD.MOV.U32 R205, RZ, RZ, R198 ;  /* 0x000000ffffcd7224 */ /* 0x000fe400078e00c6 */
[----:B------:R-:W4:Y:S01]  /*734c0*/  LDL.LU R198, [R1+0x1528] ;  /* 0x0015280001c67983 */ /* 0x000f220000300800 */
[----:B------:R-:W-:Y:S02]  /*734d0*/  SHF.R.S32.HI R251, RZ, 0x1f, R212 ;  /* 0x0000001ffffb7819 */ /* 0x000fe400000114d4 */
[----:B0-----:R-:W-:Y:S01]  /*734e0*/  IADD3 R28, P6, R212, R15, RZ ;  /* 0x0000000fd41c7210 */ /* 0x001fe20007fde0ff */
[----:B------:R-:W-:Y:S02]  /*734f0*/  IMAD.MOV.U32 R210, RZ, RZ, R209 ;  /* 0x000000ffffd27224 */ /* 0x000fe400078e00d1 */
[----:B------:R-:W-:-:S02]  /*73500*/  IMAD.MOV.U32 R209, RZ, RZ, R207 ;  /* 0x000000ffffd17224 */ /* 0x000fc400078e00cf */
[----:B------:R-:W-:Y:S02]  /*73510*/  IMAD.X R29, R251, 0x1, R14, P6 ;  /* 0x00000001fb1d7824 */ /* 0x000fe400030e060e */
        /* <DEDUP_REMOVED lines=12> */
[----:B----4-:R-:W-:-:S02]  /*735e0*/  IMAD.MOV.U32 R205, RZ, RZ, R198 ;  /* 0x000000ffffcd7224 */ /* 0x010fc400078e00c6 */
[----:B------:R-:W-:Y:S02]  /*735f0*/  IMAD.MOV.U32 R198, RZ, RZ, R181 ;  /* 0x000000ffffc67224 */ /* 0x000fe400078e00b5 */
[----:B------:R-:W-:Y:S01]  /*73600*/  IMAD.X R181, R251, 0x1, R12, P6 ;  /* 0x00000001fbb57824 */ /* 0x000fe200030e060c */
[----:B0-----:R-:W-:-:S05]  /*73610*/  IADD3 R28, P6, R212, R11, RZ ;  /* 0x0000000bd41c7210 */ /* 0x001fca0007fde0ff */
[----:B------:R-:W-:-:S05]  /*73620*/  IMAD.X R29, R251, 0x1, R9, P6 ;  /* 0x00000001fb1d7824 */ /* 0x000fca00030e0609 */
[----:B------:R0:W-:Y:S01]  /*73630*/  STL.64 [R1+0x6c0], R28 ;  /* 0x0006c01c01007387 */ /* 0x0001e20000100a00 */
[----:B------:R-:W-:Y:S01]  /*73640*/  IMAD.MOV.U32 R207, RZ, RZ, R198 ;  /* 0x000000ffffcf7224 */ /* 0x000fe200078e00c6 */
[----:B0-----:R-:W-:-:S05]  /*73650*/  IADD3 R28, P6, R212, R10, RZ ;  /* 0x0000000ad41c7210 */ /* 0x001fca0007fde0ff */
[----:B------:R-:W-:-:S05]  /*73660*/  IMAD.X R29, R251, 0x1, R8, P6 ;  /* 0x00000001fb1d7824 */ /* 0x000fca00030e0608 */
[----:B------:R0:W-:Y:S04]  /*73670*/  STL.64 [R1+0x6b8], R28 ;  /* 0x0006b81c01007387 */ /* 0x0001e80000100a00 */
[----:B------:R-:W4:Y:S01]  /*73680*/  LDL.LU R198, [R1+0x58] ;  /* 0x0000580001c67983 */ /* 0x000f220000300800 */
        /* <DEDUP_REMOVED lines=10> */
[----:B----4-:R-:W-:Y:S02]  /*73730*/  IMAD.MOV.U32 R207, RZ, RZ, R198 ;  /* 0x000000ffffcf7224 */ /* 0x010fe400078e00c6 */
[----:B------:R-:W-:Y:S01]  /*73740*/  IMAD.MOV.U32 R198, RZ, RZ, R184 ;  /* 0x000000ffffc67224 */ /* 0x000fe200078e00b8 */
[----:B------:R-:W-:-:S05]  /*73750*/  IADD3 R184, P6, R228, R13, RZ ;  /* 0x0000000de4b87210 */ /* 0x000fca0007fde0ff */
[----:B------:R-:W-:Y:S01]  /*73760*/  IMAD.X R185, R251, 0x1, R12, P6 ;  /* 0x00000001fbb97824 */ /* 0x000fe200030e060c */
[----:B0-----:R-:W-:-:S05]  /*73770*/  IADD3 R28, P6, R228, R11, RZ ;  /* 0x0000000be41c7210 */ /* 0x001fca0007fde0ff */
[----:B------:R-:W-:-:S05]  /*73780*/  IMAD.X R29, R251, 0x1, R9, P6 ;  /* 0x00000001fb1d7824 */ /* 0x000fca00030e0609 */
[----:B------:R0:W-:Y:S02]  /*73790*/  STL.64 [R1+0x6a0], R28 ;  /* 0x0006a01c01007387 */ /* 0x0001e40000100a00 */
[----:B0-----:R-:W-:-:S05]  /*737a0*/  IADD3 R28, P6, R228, R10, RZ ;  /* 0x0000000ae41c7210 */ /* 0x001fca0007fde0ff */
[----:B------:R-:W-:Y:S01]  /*737b0*/  IMAD.X R29, R251, 0x1, R8, P6 ;  /* 0x00000001fb1d7824 */ /* 0x000fe200030e0608 */
[----:B------:R-:W-:Y:S02]  /*737c0*/  SHF.R.S32.HI R251, RZ, 0x1f, R229 ;  /* 0x0000001ffffb7819 */ /* 0x000fe400000114e5 */
[----:B------:R-:W-:Y:S02]  /*737d0*/  IADD3 R30, P6, R229, R15, RZ ;  /* 0x0000000fe51e7210 */ /* 0x000fe40007fde0ff */
[----:B------:R0:W-:Y:S03]  /*737e0*/  STL.64 [R1+0x698], R28 ;  /* 0x0006981c01007387 */ /* 0x0001e60000100a00 */
[----:B------:R-:W-:Y:S02]  /*737f0*/  IMAD.X R31, R251, 0x1, R14, P6 ;  /* 0x00000001fb1f7824 */ /* 0x000fe400030e060e */
[----:B0-----:R-:W-:-:S02]  /*73800*/  IMAD.MOV.U32 R29, RZ, RZ, R252 ;  /* 0x000000ffff1d7224 */ /* 0x001fc400078e00fc */
[----:B------:R-:W-:Y:S02]  /*73810*/  IMAD.MOV.U32 R252, RZ, RZ, R212 ;  /* 0x000000fffffc7224 */ /* 0x000fe400078e00d4 */
[----:B------:R-:W-:Y:S02]  /*73820*/  IMAD.MOV.U32 R212, RZ, RZ, R213 ;  /* 0x000000ffffd47224 */ /* 0x000fe400078e00d5 */
[----:B------:R-:W-:Y:S02]  /*73830*/  IMAD.MOV.U32 R213, RZ, RZ, R210 ;  /* 0x000000ffffd57224 */ /* 0x000fe400078e00d2 */
[----:B------:R-:W-:Y:S02]  /*73840*/  IMAD.MOV.U32 R210, RZ, RZ, R206 ;  /* 0x000000ffffd27224 */ /* 0x000fe400078e00ce */
[----:B------:R-:W-:Y:S02]  /*73850*/  IMAD.MOV.U32 R206, RZ, RZ, R202 ;  /* 0x000000ffffce7224 */ /* 0x000fe400078e00ca */
[----:B------:R-:W-:-:S02]  /*73860*/  IMAD.MOV.U32 R202, RZ, RZ, R188 ;  /* 0x000000ffffca7224 */ /* 0x000fc400078e00bc */
        /* <DEDUP_REMOVED lines=11> */
[----:B------:R0:W-:Y:S02]  /*73920*/  STL.64 [R1+0x678], R30 ;  /* 0x0006781e01007387 */ /* 0x0001e40000100a00 */
[----:B0-----:R-:W-:-:S05]  /*73930*/  IADD3 R30, P6, R225, R15, RZ ;  /* 0x0000000fe11e7210 */ /* 0x001fca0007fde0ff */
[----:B------:R-:W-:Y:S02]  /*73940*/  IMAD.X R31, R251, 0x1, R14, P6 ;  /* 0x00000001fb1f7824 */ /* 0x000fe400030e060e */
[----:B------:R-:W-:-:S03]  /*73950*/  IMAD.MOV.U32 R228, RZ, RZ, R214 ;  /* 0x000000ffffe47224 */ /* 0x000fc600078e00d6 */
[----:B------:R0:W-:Y:S01]  /*73960*/  STL.64 [R1+0x670], R30 ;  /* 0x0006701e01007387 */ /* 0x0001e20000100a00 */
[----:B------:R-:W-:Y:S02]  /*73970*/  IMAD.MOV.U32 R214, RZ, RZ, R212 ;  /* 0x000000ffffd67224 */ /* 0x000fe400078e00d4 */
[----:B--2---:R-:W-:Y:S02]  /*73980*/  IMAD.MOV.U32 R212, RZ, RZ, R203 ;  /* 0x000000ffffd47224 */ /* 0x004fe400078e00cb */
        /* <DEDUP_REMOVED lines=20> */
[----:B------:R-:W-:-:S04]  /*73ad0*/  IMAD.MOV.U32 R212, RZ, RZ, R192 ;  /* 0x000000ffffd47224 */ /* 0x000fc800078e00c0 */
[----:B------:R-:W-:Y:S02]  /*73ae0*/  IMAD.X R31, R251, 0x1, R14, P6 ;  /* 0x00000001fb1f7824 */ /* 0x000fe400030e060e */
[----:B---3--:R-:W-:Y:S02]  /*73af0*/  IMAD.MOV.U32 R192, RZ, RZ, R248 ;  /* 0x000000ffffc07224 */ /* 0x008fe400078e00f8 */
        /* <DEDUP_REMOVED lines=11> */
[----:B------:R-:W-:Y:S01]  /*73bb0*/  SHF.R.S32.HI R251, RZ, 0x1f, R29 ;  /* 0x0000001ffffb7819 */ /* 0x000fe2000001141d */
[----:B------:R-:W-:Y:S01]  /*73bc0*/  IMAD.MOV.U32 R28, RZ, RZ, R252 ;  /* 0x000000ffff1c7224 */ /* 0x000fe200078e00fc */
[----:B------:R-:W-:Y:S01]  /*73bd0*/  IADD3 R32, P6, R29, R15, RZ ;  /* 0x0000000f1d207210 */ /* 0x000fe20007fde0ff */
[----:B0-----:R-:W-:Y:S02]  /*73be0*/  IMAD.MOV.U32 R31, RZ, RZ, R225 ;  /* 0x000000ffff1f7224 */ /* 0x001fe400078e00e1 */
        /* <DEDUP_REMOVED lines=13> */
[----:B------:R-:W-:Y:S01]  /*73cc0*/  IMAD.MOV.U32 R214, RZ, RZ, R208 ;  /* 0x000000ffffd67224 */ /* 0x000fe200078e00d0 */
[----:B------:R-:W3:Y:S01]  /*73cd0*/  LDL.LU R200, [R1+0x14c0] ;  /* 0x0014c00001c87983 */ /* 0x000ee20000300800 */
[----:B------:R-:W-:Y:S02]  /*73ce0*/  IMAD.MOV.U32 R208, RZ, RZ, R187 ;  /* 0x000000ffffd07224 */ /* 0x000fe400078e00bb */
[----:B------:R-:W-:Y:S01]  /*73cf0*/  IMAD.X R187, R251, 0x1, R12, P6 ;  /* 0x00000001fbbb7824 */ /* 0x000fe200030e060c */
        /* <DEDUP_REMOVED lines=50> */
[----:B----4-:R-:W-:Y:S02]  /*74020*/  IMAD.MOV.U32 R213, RZ, RZ, R209 ;  /* 0x000000ffffd57224 */ /* 0x010fe400078e00d1 */
[----:B------:R-:W-:Y:S02]  /*74030*/  IMAD.MOV.U32 R209, RZ, RZ, R207 ;  /* 0x000000ffffd17224 */ /* 0x000fe400078e00cf */
[----:B------:R-:W-:Y:S02]  /*74040*/  IMAD.MOV.U32 R207, RZ, RZ, R198 ;  /* 0x000000ffffcf7224 */ /* 0x000fe400078e00c6 */
[----:B------:R-:W4:Y:S04]  /*74050*/  LDL.LU R198, [R1+0x1184] ;  /* 0x0011840001c67983 */ /* 0x000f280000300800 */
        /* <DEDUP_REMOVED lines=13> */
[----:B------:R-:W-:Y:S01]  /*74130*/  SHF.R.S32.HI R251, RZ, 0x1f, R31 ;  /* 0x0000001ffffb7819 */ /* 0x000fe2000001141f */
[----:B------:R-:W-:Y:S02]  /*74140*/  IMAD.MOV.U32 R224, RZ, RZ, R212 ;  /* 0x000000ffffe07224 */ /* 0x000fe400078e00d4 */
[----:B------:R-:W-:Y:S01]  /*74150*/  IMAD.MOV.U32 R212, RZ, RZ, R213 ;  /* 0x000000ffffd47224 */ /* 0x000fe200078e00d5 */
[----:B0-----:R-:W-:Y:S01]  /*74160*/  IADD3 R34, P6, R31, R15, RZ ;  /* 0x0000000f1f227210 */ /* 0x001fe20007fde0ff */
        /* <DEDUP_REMOVED lines=8> */
[----:B------:R-:W-:Y:S01]  /*741f0*/  IMAD.X R35, R251, 0x1, R9, P6 ;  /* 0x00000001fb237824 */ /* 0x000fe200030e0609 */
[----:B------:R-:W-:-:S05]  /*74200*/  IADD3 R30, P6, R31, R10, RZ ;  /* 0x0000000a1f1e7210 */ /* 0x000fca0007fde0ff */
[----:B------:R-:W-:Y:S01]  /*74210*/  IMAD.X R31, R251, 0x1, R8, P6 ;  /* 0x00000001fb1f7824 */ /* 0x000fe200030e0608 */
[----:B------:R-:W-:Y:S01]  /*74220*/  STL.64 [R1+0x5c0], R34 ;  /* 0x0005c02201007387 */ /* 0x000fe20000100a00 */
[----:B------:R-:W-:-:S03]  /*74230*/  SHF.R.S32.HI R251, RZ, 0x1f, R249 ;  /* 0x0000001ffffb7819 */ /* 0x000fc600000114f9 */
[----:B------:R0:W-:Y:S01]  /*74240*/  STL.64 [R1+0x5b8], R30 ;  /* 0x0005b81e01007387 */ /* 0x0001e20000100a00 */
[----:B------:R-:W-:Y:S02]  /*74250*/  IMAD.MOV.U32 R252, RZ, RZ, R224 ;  /* 0x000000fffffc7224 */ /* 0x000fe400078e00e0 */
        /* <DEDUP_REMOVED lines=8> */
[----:B------:R-:W-:Y:S02]  /*742e0*/  IMAD.X R31, R251, 0x1, R12, P6 ;  /* 0x00000001fb1f7824 */ /* 0x000fe400030e060c */
[----:B------:R-:W-:-:S03]  /*742f0*/  IMAD.MOV.U32 R228, RZ, RZ, R224 ;  /* 0x000000ffffe47224 */ /* 0x000fc600078e00e0 */
[----:B------:R0:W-:Y:S01]  /*74300*/  STL.64 [R1+0x5a8], R30 ;  /* 0x0005a81e01007387 */ /* 0x0001e20000100a00 */
[----:B--2---:R-:W-:Y:S02]  /*74310*/  IMAD.MOV.U32 R224, RZ, RZ, R248 ;  /* 0x000000ffffe07224 */ /* 0x004fe400078e00f8 */
[----:B------:R-:W-:Y:S02]  /*74320*/  IMAD.MOV.U32 R34, RZ, RZ, R230 ;  /* 0x000000ffff227224 */ /* 0x000fe400078e00e6 */
        /* <DEDUP_REMOVED lines=10> */
[----:B------:R-:W-:Y:S01]  /*743d0*/  IADD3 R192, P6, R249, R11, RZ ;  /* 0x0000000bf9c07210 */ /* 0x000fe20007fde0ff */
[----:B------:R-:W-:-:S04]  /*743e0*/  IMAD.MOV.U32 R252, RZ, RZ, R193 ;  /* 0x000000fffffc7224 */ /* 0x000fc800078e00c1 */
[----:B------:R-:W-:Y:S01]  /*743f0*/  IMAD.X R193, R251, 0x1, R9, P6 ;  /* 0x00000001fbc17824 */ /* 0x000fe200030e0609 */
[----:B------:R-:W-:-:S05]  /*74400*/  IADD3 R248, P6, R249, R10, RZ ;  /* 0x0000000af9f87210 */ /* 0x000fca0007fde0ff */
[----:B------:R-:W-:Y:S01]  /*74410*/  IMAD.X R249, R251, 0x1, R8, P6 ;  /* 0x00000001fbf97824 */ /* 0x000fe200030e0608 */
[----:B------:R-:W-:Y:S02]  /*74420*/  SHF.R.S32.HI R251, RZ, 0x1f, R33 ;  /* 0x0000001ffffb7819 */ /* 0x000fe40000011421 */
[----:B------:R-:W-:-:S05]  /*74430*/  IADD3 R38, P6, R33, R15, RZ ;  /* 0x0000000f21267210 */ /* 0x000fca0007fde0ff */
        /* <DEDUP_REMOVED lines=22> */
[----:B------:R-:W-:-:S04]  /*745a0*/  IMAD.MOV.U32 R231, RZ, RZ, R228 ;  /* 0x000000ffffe77224 */ /* 0x000fc800078e00e4 */
[----:B------:R-:W-:Y:S02]  /*745b0*/  IMAD.X R33, R251, 0x1, R8, P6 ;  /* 0x00000001fb217824 */ /* 0x000fe400030e0608 */
[----:B------:R-:W-:-:S03]  /*745c0*/  IMAD.MOV.U32 R228, RZ, RZ, R229 ;  /* 0x000000ffffe47224 */ /* 0x000fc600078e00e5 */
[----:B------:R0:W-:Y:S01]  /*745d0*/  STL.64 [R1+0x558], R32 ;  /* 0x0005582001007387 */ /* 0x0001e20000100a00 */
[----:B--2---:R-:W-:Y:S02]  /*745e0*/  IMAD.MOV.U32 R229, RZ, RZ, R224 ;  /* 0x000000ffffe57224 */ /* 0x004fe400078e00e0 */
[----:B------:R-:W-:Y:S02]  /*745f0*/  IMAD.MOV.U32 R224, RZ, RZ, R225 ;  /* 0x000000ffffe07224 */ /* 0x000fe400078e00e1 */
[----:B------:R-:W2:Y:S01]  /*74600*/  LDL.LU R225, [R1+0x10cc] ;  /* 0x0010cc0001e17983 */ /* 0x000ea20000300800 */
[----:B------:R-:W-:Y:S01]  /*74610*/  IMAD.MOV.U32 R36, RZ, RZ, R30 ;  /* 0x000000ffff247224 */ /* 0x000fe200078e001e */
[----:B------:R-:W-:Y:S01]  /*74620*/  SHF.R.S32.HI R251, RZ, 0x1f, R37 ;  /* 0x0000001ffffb7819 */ /* 0x000fe20000011425 */
        /* <DEDUP_REMOVED lines=9> */
[----:B0-----:R-:W-:Y:S02]  /*746c0*/  IMAD.MOV.U32 R32, RZ, RZ, R230 ;  /* 0x000000ffff207224 */ /* 0x001fe400078e00e6 */
[----:B------:R-:W-:Y:S02]  /*746d0*/  IMAD.MOV.U32 R230, RZ, RZ, R229 ;  /* 0x000000ffffe67224 */ /* 0x000fe400078e00e5 */
[----:B------:R-:W-:Y:S01]  /*746e0*/  IMAD.MOV.U32 R229, RZ, RZ, R194 ;  /* 0x000000ffffe57224 */ /* 0x000fe200078e00c2 */
[----:B------:R-:W-:Y:S01]  /*746f0*/  IADD3 R194, P6, R37, R11, RZ ;  /* 0x0000000b25c27210 */ /* 0x000fe20007fde0ff */
[----:B------:R-:W-:Y:S02]  /*74700*/  IMAD.MOV.U32 R33, RZ, RZ, R231 ;  /* 0x000000ffff217224 */ /* 0x000fe400078e00e7 */
[----:B------:R-:W-:-:S02]  /*74710*/  IMAD.MOV.U32 R231, RZ, RZ, R224 ;  /* 0x000000ffffe77224 */ /* 0x000fc400078e00e0 */
[----:B--2---:R-:W-:Y:S02]  /*74720*/  IMAD.MOV.U32 R224, RZ, RZ, R225 ;  /* 0x000000ffffe07224 */ /* 0x004fe400078e00e1 */
[----:B------:R-:W-:Y:S02]  /*74730*/  IMAD.MOV.U32 R225, RZ, RZ, R195 ;  /* 0x000000ffffe17224 */ /* 0x000fe400078e00c3 */
[----:B------:R-:W-:Y:S01]  /*74740*/  IMAD.X R195, R251, 0x1, R9, P6 ;  /* 0x00000001fbc37824 */ /* 0x000fe200030e0609 */
[----:B------:R-:W-:-:S05]  /*74750*/  IADD3 R38, P6, R37, R10, RZ ;  /* 0x0000000a25267210 */ /* 0x000fca0007fde0ff */
        /* <DEDUP_REMOVED lines=11> */
[----:B----4-:R-:W-:Y:S02]  /*74810*/  IMAD.MOV.U32 R212, RZ, RZ, R198 ;  /* 0x000000ffffd47224 */ /* 0x010fe400078e00c6 */
        /* <DEDUP_REMOVED lines=67> */
[----:B0-----:R-:W-:Y:S02]  /*74c50*/  IMAD.MOV.U32 R35, RZ, RZ, R36 ;  /* 0x000000ffff237224 */ /* 0x001fe400078e0024 */
[----:B------:R-:W-:Y:S02]  /*74c60*/  IMAD.MOV.U32 R36, RZ, RZ, R37 ;  /* 0x000000ffff247224 */ /* 0x000fe400078e0025 */
[----:B------:R-:W-:Y:S02]  /*74c70*/  IMAD.MOV.U32 R37, RZ, RZ, R32 ;  /* 0x000000ffff257224 */ /* 0x000fe400078e0020 */
[----:B------:R-:W-:Y:S02]  /*74c80*/  IMAD.MOV.U32 R32, RZ, RZ, R33 ;  /* 0x000000ffff207224 */ /* 0x000fe400078e0021 */
[----:B------:R-:W-:-:S02]  /*74c90*/  IMAD.MOV.U32 R33, RZ, RZ, R228 ;  /* 0x000000ffff217224 */ /* 0x000fc400078e00e4 */
[----:B------:R-:W-:Y:S02]  /*74ca0*/  IMAD.MOV.U32 R228, RZ, RZ, R208 ;  /* 0x000000ffffe47224 */ /* 0x000fe400078e00d0 */
[----:B---3--:R-:W-:Y:S01]  /*74cb0*/  IMAD.MOV.U32 R208, RZ, RZ, R200 ;  /* 0x000000ffffd07224 */ /* 0x008fe200078e00c8 */
[----:B------:R-:W-:-:S05]  /*74cc0*/  IADD3 R200, P6, R201, R10, RZ ;  /* 0x0000000ac9c87210 */ /* 0x000fca0007fde0ff */
[----:B------:R-:W-:Y:S01]  /*74cd0*/  IMAD.X R201, R251, 0x1, R8, P6 ;  /* 0x00000001fbc97824 */ /* 0x000fe200030e0608 */
[----:B------:R-:W-:Y:S02]  /*74ce0*/  SHF.R.S32.HI R251, RZ, 0x1f, R52 ;  /* 0x0000001ffffb7819 */ /* 0x000fe40000011434 */
[----:B------:R-:W-:Y:S01]  /*74cf0*/  IADD3 R54, P6, R52, R15, RZ ;  /* 0x0000000f34367210 */ /* 0x000fe20007fde0ff */
[----:B------:R-:W-:Y:S02]  /*74d00*/  IMAD.MOV.U32 R38, RZ, RZ, R35 ;  /* 0x000000ffff267224 */ /* 0x000fe400078e0023 */
[----:B------:R-:W-:Y:S02]  /*74d10*/  IMAD.MOV.U32 R34, RZ, RZ, R36 ;  /* 0x000000ffff227224 */ /* 0x000fe400078e0024 */
[----:B------:R-:W-:Y:S02]  /*74d20*/  IMAD.X R55, R251, 0x1, R14, P6 ;  /* 0x00000001fb377824 */ /* 0x000fe400030e060e */
[----:B------:R-:W-:-:S02]  /*74d30*/  IMAD.MOV.U32 R35, RZ, RZ, R37 ;  /* 0x000000ffff237224 */ /* 0x000fc400078e0025 */
[----:B------:R-:W-:Y:S02]  /*74d40*/  IMAD.MOV.U32 R36, RZ, RZ, R32 ;  /* 0x000000ffff247224 */ /* 0x000fe400078e0020 */
[----:B------:R-:W-:Y:S02]  /*74d50*/  IMAD.MOV.U32 R37, RZ, RZ, R33 ;  /* 0x000000ffff257224 */ /* 0x000fe400078e0021 */
[----:B------:R-:W-:Y:S02]  /*74d60*/  IMAD.MOV.U32 R32, RZ, RZ, R230 ;  /* 0x000000ffff207224 */ /* 0x000fe400078e00e6 */
[----:B------:R-:W-:Y:S02]  /*74d70*/  IMAD.MOV.U32 R33, RZ, RZ, R231 ;  /* 0x000000ffff217224 */ /* 0x000fe400078e00e7 */
[----:B------:R-:W3:Y:S04]  /*74d80*/  LDL.LU.64 R230, [R1+0x20b0] ;  /* 0x0020b00001e67983 */ /* 0x000ee80000300a00 */
        /* <DEDUP_REMOVED lines=19> */
[----:B------:R-:W3:Y:S04]  /*74ec0*/  LDL.LU R224, [R1+0x13f0] ;  /* 0x0013f00001e07983 */ /* 0x000ee80000300800 */
[----:B------:R0:W-:Y:S02]  /*74ed0*/  STL.64 [R1+0x490], R56 ;  /* 0x0004903801007387 */ /* 0x0001e40000100a00 */
[----:B0-----:R-:W-:-:S05]  /*74ee0*/  IADD3 R56, P6, R53, R13, RZ ;  /* 0x0000000d35387210 */ /* 0x001fca0007fde0ff */
[----:B------:R-:W-:-:S05]  /*74ef0*/  IMAD.X R57, R251, 0x1, R12, P6 ;  /* 0x00000001fb397824 */ /* 0x000fca00030e060c */
[----:B------:R0:W-:Y:S02]  /*74f00*/  STL.64 [R1+0x488], R56 ;  /* 0x0004883801007387 */ /* 0x0001e40000100a00 */
[----:B0-----:R-:W-:-:S05]  /*74f10*/  IADD3 R56, P6, R53, R11, RZ ;  /* 0x0000000b35387210 */ /* 0x001fca0007fde0ff */
[----:B------:R-:W-:Y:S01]  /*74f20*/  IMAD.X R57, R251, 0x1, R9, P6 ;  /* 0x00000001fb397824 */ /* 0x000fe200030e0609 */
[----:B------:R-:W-:-:S04]  /*74f30*/  IADD3 R52, P6, R53, R10, RZ ;  /* 0x0000000a35347210 */ /* 0x000fc80007fde0ff */
[----:B------:R0:W-:Y:S01]  /*74f40*/  STL.64 [R1+0x480], R56 ;  /* 0x0004803801007387 */ /* 0x0001e20000100a00 */
[----:B------:R-:W-:-:S05]  /*74f50*/  IMAD.X R53, R251, 0x1, R8, P6 ;  /* 0x00000001fb357824 */ /* 0x000fca00030e0608 */
[----:B------:R1:W-:Y:S01]  /*74f60*/  STL.64 [R1+0x478], R52 ;  /* 0x0004783401007387 */ /* 0x0003e20000100a00 */
[----:B0-----:R-:W-:Y:S02]  /*74f70*/  IMAD.MOV.U32 R57, RZ, RZ, R34 ;  /* 0x000000ffff397224 */ /* 0x001fe400078e0022 */
[----:B------:R-:W-:Y:S02]  /*74f80*/  IMAD.MOV.U32 R34, RZ, RZ, R35 ;  /* 0x000000ffff227224 */ /* 0x000fe400078e0023 */
[----:B------:R-:W-:Y:S02]  /*74f90*/  IMAD.MOV.U32 R35, RZ, RZ, R36 ;  /* 0x000000ffff237224 */ /* 0x000fe400078e0024 */
[----:B------:R-:W-:Y:S02]  /*74fa0*/  IMAD.MOV.U32 R36, RZ, RZ, R37 ;  /* 0x000000ffff247224 */ /* 0x000fe400078e0025 */
[----:B------:R-:W-:Y:S02]  /*74fb0*/  IMAD.MOV.U32 R37, RZ, RZ, R228 ;  /* 0x000000ffff257224 */ /* 0x000fe400078e00e4 */
[----:B------:R-:W-:-:S02]  /*74fc0*/  IMAD.MOV.U32 R228, RZ, RZ, R229 ;  /* 0x000000ffffe47224 */ /* 0x000fc400078e00e5 */
[----:B------:R-:W-:Y:S02]  /*74fd0*/  IMAD.MOV.U32 R229, RZ, RZ, R212 ;  /* 0x000000ffffe57224 */ /* 0x000fe400078e00d4 */
[----:B------:R-:W2:Y:S01]  /*74fe0*/  LDL.LU R212, [R1+0x1130] ;  /* 0x0011300001d47983 */ /* 0x000ea20000300800 */
[----:B------:R-:W-:Y:S02]  /*74ff0*/  SHF.R.S32.HI R251, RZ, 0x1f, R39 ;  /* 0x0000001ffffb7819 */ /* 0x000fe40000011427 */
[----:B-1----:R-:W-:-:S05]  /*75000*/  IADD3 R52, P6, R39, R15, RZ ;  /* 0x0000000f27347210 */ /* 0x002fca0007fde0ff */
        /* <DEDUP_REMOVED lines=12> */
[----:B------:R0:W-:Y:S01]  /*750d0*/  STL.64 [R1+0x458], R52 ;  /* 0x0004583401007387 */ /* 0x0001e20000100a00 */
[----:B------:R-:W-:Y:S02]  /*750e0*/  IMAD.MOV.U32 R39, RZ, RZ, R35 ;  /* 0x000000ffff277224 */ /* 0x000fe400078e0023 */
[----:B------:R-:W-:Y:S02]  /*750f0*/  IMAD.X R59, R251, 0x1, R14, P6 ;  /* 0x00000001fb3b7824 */ /* 0x000fe400030e060e */
[----:B------:R-:W-:-:S02]  /*75100*/  IMAD.MOV.U32 R35, RZ, RZ, R37 ;  /* 0x000000ffff237224 */ /* 0x000fc400078e0025 */
[----:B0-----:R-:W-:Y:S02]  /*75110*/  IMAD.MOV.U32 R53, RZ, RZ, R34 ;  /* 0x000000ffff357224 */ /* 0x001fe400078e0022 */
[----:B------:R-:W-:Y:S02]  /*75120*/  IMAD.MOV.U32 R34, RZ, RZ, R36 ;  /* 0x000000ffff227224 */ /* 0x000fe400078e0024 */
[----:B------:R-:W-:Y:S02]  /*75130*/  IMAD.MOV.U32 R36, RZ, RZ, R228 ;  /* 0x000000ffff247224 */ /* 0x000fe400078e00e4 */
[----:B------:R-:W-:Y:S02]  /*75140*/  IMAD.MOV.U32 R228, RZ, RZ, R218 ;  /* 0x000000ffffe47224 */ /* 0x000fe400078e00da */
[----:B------:R-:W-:Y:S02]  /*75150*/  IMAD.MOV.U32 R37, RZ, RZ, R229 ;  /* 0x000000ffff257224 */ /* 0x000fe400078e00e5 */
[----:B------:R-:W-:-:S02]  /*75160*/  IMAD.MOV.U32 R229, RZ, RZ, R219 ;  /* 0x000000ffffe57224 */ /* 0x000fc400078e00db */
[----:B----4-:R-:W-:Y:S01]  /*75170*/  IMAD.MOV.U32 R219, RZ, RZ, R213 ;  /* 0x000000ffffdb7224 */ /* 0x010fe200078e00d5 */
[----:B------:R0:W-:Y:S01]  /*75180*/  STL.64 [R1+0x450], R58 ;  /* 0x0004503a01007387 */ /* 0x0001e20000100a00 */
[----:B------:R-:W-:Y:S02]  /*75190*/  IMAD.MOV.U32 R213, RZ, RZ, R199 ;  /* 0x000000ffffd57224 */ /* 0x000fe400078e00c7 */
[----:B------:R-:W-:Y:S02]  /*751a0*/  IMAD.MOV.U32 R56, RZ, RZ, R39 ;  /* 0x000000ffff387224 */ /* 0x000fe400078e0027 */
[----:B------:R-:W-:Y:S02]  /*751b0*/  IMAD.MOV.U32 R39, RZ, RZ, R34 ;  /* 0x000000ffff277224 */ /* 0x000fe400078e0022 */
[----:B------:R-:W-:Y:S02]  /*751c0*/  IMAD.MOV.U32 R34, RZ, RZ, R35 ;  /* 0x000000ffff227224 */ /* 0x000fe400078e0023 */
[----:B------:R-:W-:-:S02]  /*751d0*/  IMAD.MOV.U32 R35, RZ, RZ, R36 ;  /* 0x000000ffff237224 */ /* 0x000fc400078e0024 */
[----:B------:R-:W-:Y:S02]  /*751e0*/  IMAD.MOV.U32 R36, RZ, RZ, R37 ;  /* 0x000000ffff247224 */ /* 0x000fe400078e0025 */
[----:B--2---:R-:W-:Y:S02]  /*751f0*/  IMAD.MOV.U32 R218, RZ, RZ, R212 ;  /* 0x000000ffffda7224 */ /* 0x004fe400078e00d4 */
[----:B------:R-:W-:Y:S01]  /*75200*/  IMAD.MOV.U32 R212, RZ, RZ, R198 ;  /* 0x000000ffffd47224 */ /* 0x000fe200078e00c6 */
[----:B------:R-:W-:-:S05]  /*75210*/  IADD3 R198, P6, R38, R13, RZ ;  /* 0x0000000d26c67210 */ /* 0x000fca0007fde0ff */
[C---:B------:R-:W-:Y:S01]  /*75220*/  IMAD.X R199, R251.reuse, 0x1, R12, P6 ;  /* 0x00000001fbc77824 */ /* 0x040fe200030e060c */
[----:B0-----:R-:W-:Y:S01]  /*75230*/  IADD3 R58, P6, R38, R11, RZ ;  /* 0x0000000b263a7210 */ /* 0x001fe20007fde0ff */
[----:B------:R-:W-:Y:S02]  /*75240*/  IMAD.MOV.U32 R37, RZ, RZ, R218 ;  /* 0x000000ffff257224 */ /* 0x000fe400078e00da */
[----:B------:R-:W-:Y:S02]  /*75250*/  IMAD.MOV.U32 R218, RZ, RZ, R219 ;  /* 0x000000ffffda7224 */ /* 0x000fe400078e00db */
[----:B------:R-:W-:Y:S02]  /*75260*/  IMAD.X R59, R251, 0x1, R9, P6 ;  /* 0x00000001fb3b7824 */ /* 0x000fe400030e0609 */
[----:B------:R-:W-:Y:S02]  /*75270*/  IMAD.MOV.U32 R219, RZ, RZ, R212 ;  /* 0x000000ffffdb7224 */ /* 0x000fe400078e00d4 */
[----:B------:R-:W-:Y:S01]  /*75280*/  IMAD.MOV.U32 R212, RZ, RZ, R213 ;  /* 0x000000ffffd47224 */ /* 0x000fe200078e00d5 */
[----:B------:R0:W-:Y:S01]  /*75290*/  STL.64 [R1+0x440], R58 ;  /* 0x0004403a01007387 */ /* 0x0001e20000100a00 */
[----:B------:R-:W-:-:S02]  /*752a0*/  IMAD.MOV.U32 R213, RZ, RZ, R202 ;  /* 0x000000ffffd57224 */ /* 0x000fc400078e00ca */
[----:B------:R-:W-:Y:S02]  /*752b0*/  IMAD.MOV.U32 R202, RZ, RZ, R203 ;  /* 0x000000ffffca7224 */ /* 0x000fe400078e00cb */
[----:B------:R-:W2:Y:S01]  /*752c0*/  LDL.LU R203, [R1+0x1324] ;  /* 0x0013240001cb7983 */ /* 0x000ea20000300800 */
[----:B------:R-:W-:Y:S02]  /*752d0*/  IMAD.MOV.U32 R52, RZ, RZ, R39 ;  /* 0x000000ffff347224 */ /* 0x000fe400078e0027 */
[----:B------:R-:W-:Y:S02]  /*752e0*/  IMAD.MOV.U32 R39, RZ, RZ, R35 ;  /* 0x000000ffff277224 */ /* 0x000fe400078e0023 */
[----:B------:R-:W-:Y:S01]  /*752f0*/  IMAD.MOV.U32 R35, RZ, RZ, R29 ;  /* 0x000000ffff237224 */ /* 0x000fe200078e001d */
[----:B0-----:R-:W-:Y:S01]  /*75300*/  IADD3 R58, P6, R38, R10, RZ ;  /* 0x0000000a263a7210 */ /* 0x001fe20007fde0ff */
[----:B------:R-:W-:Y:S02]  /*75310*/  IMAD.MOV.U32 R29, RZ, RZ, R219 ;  /* 0x000000ffff1d7224 */ /* 0x000fe400078e00db */
[----:B------:R-:W-:-:S02]  /*75320*/  IMAD.MOV.U32 R219, RZ, RZ, R213 ;  /* 0x000000ffffdb7224 */ /* 0x000fc400078e00d5 */
[----:B------:R-:W-:Y:S01]  /*75330*/  IMAD.X R59, R251, 0x1, R8, P6 ;  /* 0x00000001fb3b7824 */ /* 0x000fe200030e0608 */
[----:B------:R-:W-:Y:S01]  /*75340*/  SHF.R.S32.HI R251, RZ, 0x1f, R55 ;  /* 0x0000001ffffb7819 */ /* 0x000fe20000011437 */
[----:B------:R-:W-:Y:S01]  /*75350*/  IMAD.MOV.U32 R213, RZ, RZ, R202 ;  /* 0x000000ffffd57224 */ /* 0x000fe200078e00ca */
[----:B------:R-:W-:Y:S01]  /*75360*/  IADD3 R202, P6, R55, R15, RZ ;  /* 0x0000000f37ca7210 */ /* 0x000fe20007fde0ff */
[----:B------:R-:W-:Y:S02]  /*75370*/  IMAD.MOV.U32 R38, RZ, RZ, R34 ;  /* 0x000000ffff267224 */ /* 0x000fe400078e0022 */
[----:B------:R-:W-:Y:S02]  /*75380*/  IMAD.MOV.U32 R34, RZ, RZ, R28 ;  /* 0x000000ffff227224 */ /* 0x000fe400078e001c */
[----:B------:R-:W-:Y:S02]  /*75390*/  IMAD.MOV.U32 R28, RZ, RZ, R218 ;  /* 0x000000ffff1c7224 */ /* 0x000fe400078e00da */
[----:B------:R-:W-:Y:S01]  /*753a0*/  IMAD.MOV.U32 R218, RZ, RZ, R212 ;  /* 0x000000ffffda7224 */ /* 0x000fe200078e00d4 */
[----:B------:R0:W-:Y:S01]  /*753b0*/  STL.64 [R1+0x438], R58 ;  /* 0x0004383a01007387 */ /* 0x0001e20000100a00 */
[----:B--2---:R-:W-:-:S02]  /*753c0*/  IMAD.MOV.U32 R212, RZ, RZ, R203 ;  /* 0x000000ffffd47224 */ /* 0x004fc400078e00cb */
[----:B------:R-:W-:Y:S01]  /*753d0*/  IMAD.X R203, R251, 0x1, R14, P6 ;  /* 0x00000001fbcb7824 */ /* 0x000fe200030e060e */
        /* <DEDUP_REMOVED lines=15> */
[----:B------:R-:W-:Y:S01]  /*754d0*/  IMAD.X R59, R251, 0x1, R8, P6 ;  /* 0x00000001fb3b7824 */ /* 0x000fe200030e0608 */
[----:B------:R-:W-:-:S04]  /*754e0*/  SHF.R.S32.HI R251, RZ, 0x1f, R57 ;  /* 0x0000001ffffb7819 */ /* 0x000fc80000011439 */
        /* <DEDUP_REMOVED lines=42> */
[----:B------:R-:W-:Y:S01]  /*75790*/  IMAD.MOV.U32 R252, RZ, RZ, R204 ;  /* 0x000000fffffc7224 */ /* 0x000fe200078e00cc */
[----:B------:R-:W-:-:S05]  /*757a0*/  IADD3 R204, P6, R56, R13, RZ ;  /* 0x0000000d38cc7210 */ /* 0x000fca0007fde0ff */
[----:B------:R-:W-:Y:S01]  /*757b0*/  IMAD.X R205, R251, 0x1, R12, P6 ;  /* 0x00000001fbcd7824 */ /* 0x000fe200030e060c */
[----:B------:R-:W-:-:S05]  /*757c0*/  IADD3 R58, P6, R56, R11, RZ ;  /* 0x0000000b383a7210 */ /* 0x000fca0007fde0ff */
        /* <DEDUP_REMOVED lines=61> */
[----:B---3--:R-:W-:Y:S02]  /*75ba0*/  IMAD.MOV.U32 R37, RZ, RZ, R224 ;  /* 0x000000ffff257224 */ /* 0x008fe400078e00e0 */
[----:B------:R-:W-:Y:S01]  /*75bb0*/  IMAD.MOV.U32 R224, RZ, RZ, R210 ;  /* 0x000000ffffe07224 */ /* 0x000fe200078e00d2 */
[----:B0-----:R-:W-:Y:S01]  /*75bc0*/  IADD3 R56, P6, R207, R11, RZ ;  /* 0x0000000bcf387210 */ /* 0x001fe20007fde0ff */
[----:B------:R-:W-:-:S04]  /*75bd0*/  IMAD.MOV.U32 R210, RZ, RZ, R206 ;  /* 0x000000ffffd27224 */ /* 0x000fc800078e00ce */
[----:B------:R-:W-:Y:S01]  /*75be0*/  IMAD.X R57, R251, 0x1, R9, P6 ;  /* 0x00000001fb397824 */ /* 0x000fe200030e0609 */
[----:B------:R-:W-:-:S04]  /*75bf0*/  IADD3 R206, P6, R207, R10, RZ ;  /* 0x0000000acfce7210 */ /* 0x000fc80007fde0ff */
[----:B------:R0:W-:Y:S01]  /*75c00*/  STL.64 [R1+0x340], R56 ;  /* 0x0003403801007387 */ /* 0x0001e20000100a00 */
[----:B------:R-:W-:Y:S01]  /*75c10*/  IMAD.X R207, R251, 0x1, R8, P6 ;  /* 0x00000001fbcf7824 */ /* 0x000fe200030e0608 */
[----:B------:R-:W-:Y:S02]  /*75c20*/  SHF.R.S32.HI R251, RZ, 0x1f, R54 ;  /* 0x0000001ffffb7819 */ /* 0x000fe40000011436 */
[----:B0-----:R-:W-:-:S05]  /*75c30*/  IADD3 R56, P6, R54, R15, RZ ;  /* 0x0000000f36387210 */ /* 0x001fca0007fde0ff */
[----:B------:R-:W-:-:S05]  /*75c40*/  IMAD.X R57, R251, 0x1, R14, P6 ;  /* 0x00000001fb397824 */ /* 0x000fca00030e060e */
[----:B------:R0:W-:Y:S02]  /*75c50*/  STL.64 [R1+0x330], R56 ;  /* 0x0003303801007387 */ /* 0x0001e40000100a00 */
[----:B0-----:R-:W-:Y:S02]  /*75c60*/  IMAD.MOV.U32 R57, RZ, RZ, R38 ;  /* 0x000000ffff397224 */ /* 0x001fe400078e0026 */
[----:B------:R-:W-:Y:S01]  /*75c70*/  IMAD.MOV.U32 R38, RZ, RZ, R210 ;  /* 0x000000ffff267224 */ /* 0x000fe200078e00d2 */
[----:B------:R-:W-:Y:S01]  /*75c80*/  IADD3 R210, P6, R54, R13, RZ ;  /* 0x0000000d36d27210 */ /* 0x000fe20007fde0ff */
[----:B------:R-:W-:Y:S02]  /*75c90*/  IMAD.MOV.U32 R56, RZ, RZ, R52 ;  /* 0x000000ffff387224 */ /* 0x000fe400078e0034 */
[----:B------:R-:W-:Y:S02]  /*75ca0*/  IMAD.MOV.U32 R52, RZ, RZ, R53 ;  /* 0x000000ffff347224 */ /* 0x000fe400078e0035 */
[----:B------:R-:W-:-:S02]  /*75cb0*/  IMAD.MOV.U32 R53, RZ, RZ, R224 ;  /* 0x000000ffff357224 */ /* 0x000fc400078e00e0 */
[----:B------:R-:W-:Y:S02]  /*75cc0*/  IMAD.MOV.U32 R224, RZ, RZ, R211 ;  /* 0x000000ffffe07224 */ /* 0x000fe400078e00d3 */
[----:B------:R-:W-:Y:S01]  /*75cd0*/  IMAD.X R211, R251, 0x1, R12, P6 ;  /* 0x00000001fbd37824 */ /* 0x000fe200030e060c */
[----:B------:R-:W-:-:S05]  /*75ce0*/  IADD3 R58, P6, R54, R11, RZ ;  /* 0x0000000b363a7210 */ /* 0x000fca0007fde0ff */
        /* <DEDUP_REMOVED lines=20> */
[----:B------:R-:W-:Y:S01]  /*75e30*/  IMAD.X R55, R251, 0x1, R14, P6 ;  /* 0x00000001fb377824 */ /* 0x000fe200030e060e */
[----:B------:R-:W-:-:S05]  /*75e40*/  IADD3 R58, P6, R213, R13, RZ ;  /* 0x0000000dd53a7210 */ /* 0x000fca0007fde0ff */
[----:B------:R-:W-:Y:S01]  /*75e50*/  IMAD.X R59, R251, 0x1, R12, P6 ;  /* 0x00000001fb3b7824 */ /* 0x000fe200030e060c */
[----:B------:R0:W-:Y:S04]  /*75e60*/  STL.64 [R1+0x2f0], R54 ;  /* 0x0002f03601007387 */ /* 0x0001e80000100a00 */
[----:B------:R1:W-:Y:S01]  /*75e70*/  STL.64 [R1+0x2e8], R58 ;  /* 0x0002e83a01007387 */ /* 0x0003e20000100a00 */
[----:B0-----:R-:W-:Y:S01]  /*75e80*/  IMAD.MOV.U32 R54, RZ, RZ, R56 ;  /* 0x000000ffff367224 */ /* 0x001fe200078e0038 */
[----:B-1----:R-:W-:Y:S01]  /*75e90*/  IADD3 R58, P6, R213, R11, RZ ;  /* 0x0000000bd53a7210 */ /* 0x002fe20007fde0ff */
[----:B------:R-:W-:Y:S02]  /*75ea0*/  IMAD.MOV.U32 R56, RZ, RZ, R215 ;  /* 0x000000ffff387224 */ /* 0x000fe400078e00d7 */
[----:B------:R-:W-:-:S02]  /*75eb0*/  IMAD.MOV.U32 R215, RZ, RZ, R212 ;  /* 0x000000ffffd77224 */ /* 0x000fc400078e00d4 */
        /* <DEDUP_REMOVED lines=33> */
[----:B------:R-:W-:Y:S01]  /*760d0*/  IMAD.X R217, R251, 0x1, R9, P6 ;  /* 0x00000001fbd97824 */ /* 0x000fe200030e0609 */
        /* <DEDUP_REMOVED lines=27> */
[----:B0-----:R-:W-:Y:S01]  /*76290*/  IMAD.MOV.U32 R54, RZ, RZ, R56 ;  /* 0x000000ffff367224 */ /* 0x001fe200078e0038 */
[----:B------:R-:W-:-:S05]  /*762a0*/  IADD3 R56, P6, R57, R10, RZ ;  /* 0x0000000a39387210 */ /* 0x000fca0007fde0ff */
[----:B------:R-:W-:Y:S01]  /*762b0*/  IMAD.X R57, R251, 0x1, R8, P6 ;  /* 0x00000001fb397824 */ /* 0x000fe200030e0608 */
[----:B------:R-:W-:Y:S02]  /*762c0*/  SHF.R.S32.HI R251, RZ, 0x1f, R218 ;  /* 0x0000001ffffb7819 */ /* 0x000fe400000114da */
[C---:B------:R-:W-:Y:S01]  /*762d0*/  IADD3 R214, P6, R218.reuse, R15, RZ ;  /* 0x0000000fdad67210 */ /* 0x040fe20007fde0ff */
[----:B------:R-:W-:Y:S01]  /*762e0*/  IMAD.MOV.U32 R221, RZ, RZ, R215 ;  /* 0x000000ffffdd7224 */ /* 0x000fe200078e00d7 */
[----:B------:R0:W-:Y:S03]  /*762f0*/  STL.64 [R1+0x258], R56 ;  /* 0x0002583801007387 */ /* 0x0001e60000100a00 */
[----:B------:R-:W-:Y:S01]  /*76300*/  IMAD.X R215, R251, 0x1, R14, P6 ;  /* 0x00000001fbd77824 */ /* 0x000fe200030e060e */
[----:B0-----:R-:W-:-:S05]  /*76310*/  IADD3 R56, P6, R218, R13, RZ ;  /* 0x0000000dda387210 */ /* 0x001fca0007fde0ff */
[----:B------:R-:W-:-:S05]  /*76320*/  IMAD.X R57, R251, 0x1, R12, P6 ;  /* 0x00000001fb397824 */ /* 0x000fca00030e060c */
[----:B------:R0:W-:Y:S01]  /*76330*/  STL.64 [R1+0x248], R56 ;  /* 0x0002483801007387 */ /* 0x0001e20000100a00 */
[----:B------:R-:W-:Y:S02]  /*76340*/  IMAD.MOV.U32 R55, RZ, RZ, R52 ;  /* 0x000000ffff377224 */ /* 0x000fe400078e0034 */
[----:B------:R-:W-:Y:S02]  /*76350*/  IMAD.MOV.U32 R52, RZ, RZ, R39 ;  /* 0x000000ffff347224 */ /* 0x000fe400078e0027 */
[----:B------:R-:W-:Y:S02]  /*76360*/  IMAD.MOV.U32 R39, RZ, RZ, R31 ;  /* 0x000000ffff277224 */ /* 0x000fe400078e001f */
[----:B0-----:R-:W-:Y:S02]  /*76370*/  IMAD.MOV.U32 R57, RZ, RZ, R38 ;  /* 0x000000ffff397224 */ /* 0x001fe400078e0026 */
[----:B------:R-:W-:Y:S01]  /*76380*/  IMAD.MOV.U32 R38, RZ, RZ, R30 ;  /* 0x000000ffff267224 */ /* 0x000fe200078e001e */
[----:B------:R-:W-:-:S05]  /*76390*/  IADD3 R30, P6, R218, R11, RZ ;  /* 0x0000000bda1e7210 */ /* 0x000fca0007fde0ff */
        /* <DEDUP_REMOVED lines=8> */
[----:B0-----:R-:W-:Y:S02]  /*76420*/  IMAD.MOV.U32 R30, RZ, RZ, R28 ;  /* 0x000000ffff1e7224 */ /* 0x001fe400078e001c */
[----:B------:R-:W-:-:S02]  /*76430*/  IMAD.MOV.U32 R28, RZ, RZ, R219 ;  /* 0x000000ffff1c7224 */ /* 0x000fc400078e00db */
[C---:B------:R-:W-:Y:S01]  /*76440*/  IMAD.X R219, R251.reuse, 0x1, R14, P6 ;  /* 0x00000001fbdb7824 */ /* 0x040fe200030e060e */
[C---:B------:R-:W-:Y:S01]  /*76450*/  IADD3 R60, P6, R54.reuse, R13, RZ ;  /* 0x0000000d363c7210 */ /* 0x040fe20007fde0ff */
        /* <DEDUP_REMOVED lines=9> */
[----:B------:R-:W-:Y:S02]  /*764f0*/  IMAD.X R5, R251, 0x1, R9, P6 ;  /* 0x00000001fb057824 */ /* 0x000fe400030e0609 */
[----:B------:R-:W-:Y:S02]  /*76500*/  IMAD.MOV.U32 R59, RZ, RZ, R56 ;  /* 0x000000ffff3b7224 */ /* 0x000fe400078e0038 */
[----:B------:R-:W-:Y:S01]  /*76510*/  IMAD.MOV.U32 R56, RZ, RZ, R52 ;  /* 0x000000ffff387224 */ /* 0x000fe200078e0034 */
[----:B0-----:R-:W-:Y:S01]  /*76520*/  IADD3 R60, P6, R54, R10, RZ ;  /* 0x0000000a363c7210 */ /* 0x001fe20007fde0ff */
[----:B------:R-:W-:-:S02]  /*76530*/  IMAD.MOV.U32 R52, RZ, RZ, R38 ;  /* 0x000000ffff347224 */ /* 0x000fc400078e0026 */
[----:B------:R-:W-:Y:S02]  /*76540*/  IMAD.MOV.U32 R38, RZ, RZ, R2 ;  /* 0x000000ffff267224 */ /* 0x000fe400078e0002 */
[----:B------:R-:W-:Y:S01]  /*76550*/  IMAD.X R61, R251, 0x1, R8, P6 ;  /* 0x00000001fb3d7824 */ /* 0x000fe200030e0608 */
[----:B------:R-:W-:Y:S01]  /*76560*/  SHF.R.S32.HI R251, RZ, 0x1f, R221 ;  /* 0x0000001ffffb7819 */ /* 0x000fe200000114dd */
[----:B------:R-:W-:Y:S01]  /*76570*/  IMAD.MOV.U32 R54, RZ, RZ, R55 ;  /* 0x000000ffff367224 */ /* 0x000fe200078e0037 */
        /* <DEDUP_REMOVED lines=30> */
[----:B------:R0:W-:Y:S02]  /*76760*/  STL.64 [R1+0x1d8], R60 ;  /* 0x0001d83c01007387 */ /* 0x0001e40000100a00 */
[----:B0-----:R-:W-:Y:S02]  /*76770*/  IMAD.MOV.U32 R61, RZ, RZ, R59 ;  /* 0x000000ffff3d7224 */ /* 0x001fe400078e003b */
        /* <DEDUP_REMOVED lines=15> */
[----:B------:R-:W-:Y:S02]  /*76870*/  IMAD.MOV.U32 R220, RZ, RZ, R55 ;  /* 0x000000ffffdc7224 */ /* 0x000fe400078e0037 */
[----:B------:R-:W-:Y:S02]  /*76880*/  IMAD.MOV.U32 R55, RZ, RZ, R57 ;  /* 0x000000ffff377224 */ /* 0x000fe400078e0039 */
[----:B------:R-:W-:Y:S02]  /*76890*/  IMAD.MOV.U32 R57, RZ, RZ, R53 ;  /* 0x000000ffff397224 */ /* 0x000fe400078e0035 */
[----:B0-----:R-:W-:Y:S02]  /*768a0*/  IMAD.MOV.U32 R58, RZ, RZ, R56 ;  /* 0x000000ffff3a7224 */ /* 0x001fe400078e0038 */
[----:B------:R-:W-:Y:S02]  /*768b0*/  IMAD.MOV.U32 R56, RZ, RZ, R52 ;  /* 0x000000ffff387224 */ /* 0x000fe400078e0034 */
[----:B------:R-:W-:-:S02]  /*768c0*/  IMAD.MOV.U32 R52, RZ, RZ, R38 ;  /* 0x000000ffff347224 */ /* 0x000fc400078e0026 */
[----:B------:R-:W-:Y:S02]  /*768d0*/  IMAD.MOV.U32 R38, RZ, RZ, R34 ;  /* 0x000000ffff267224 */ /* 0x000fe400078e0022 */
[----:B------:R-:W-:Y:S01]  /*768e0*/  IMAD.MOV.U32 R34, RZ, RZ, R222 ;  /* 0x000000ffff227224 */ /* 0x000fe200078e00de */
[----:B------:R-:W-:Y:S01]  /*768f0*/  IADD3 R222, P6, R37, R13, RZ ;  /* 0x0000000d25de7210 */ /* 0x000fe20007fde0ff */
[----:B------:R-:W-:Y:S02]  /*76900*/  IMAD.MOV.U32 R53, RZ, RZ, R39 ;  /* 0x000000ffff357224 */ /* 0x000fe400078e0027 */
[----:B------:R-:W-:Y:S02]  /*76910*/  IMAD.MOV.U32 R39, RZ, RZ, R35 ;  /* 0x000000ffff277224 */ /* 0x000fe400078e0023 */
[----:B------:R-:W-:Y:S02]  /*76920*/  IMAD.MOV.U32 R35, RZ, RZ, R223 ;  /* 0x000000ffff237224 */ /* 0x000fe400078e00df */
[----:B------:R-:W-:-:S05]  /*76930*/  IMAD.X R223, R251, 0x1, R12, P6 ;  /* 0x00000001fbdf7824 */ /* 0x000fca00030e060c */
[----:B------:R0:W-:Y:S02]  /*76940*/  STL.64 [R1+0x1a8], R222 ;  /* 0x0001a8de01007387 */ /* 0x0001e40000100a00 */
[----:B0-----:R-:W-:-:S05]  /*76950*/  IADD3 R222, P6, R37, R11, RZ ;  /* 0x0000000b25de7210 */ /* 0x001fca0007fde0ff */
[----:B------:R-:W-:-:S05]  /*76960*/  IMAD.X R223, R251, 0x1, R9, P6 ;  /* 0x00000001fbdf7824 */ /* 0x000fca00030e0609 */
[----:B------:R0:W-:Y:S04]  /*76970*/  STL.64 [R1+0x1a0], R222 ;  /* 0x0001a0de01007387 */ /* 0x0001e80000100a00 */
[----:B0-----:R-:W2:Y:S01]  /*76980*/  LDL.LU.64 R222, [R1+0x24e8] ;  /* 0x0024e80001de7983 */ /* 0x001ea20000300a00 */
[----:B------:R-:W-:Y:S01]  /*76990*/  IMAD.MOV.U32 R54, RZ, RZ, R36 ;  /* 0x000000ffff367224 */ /* 0x000fe200078e0024 */
[----:B------:R-:W-:Y:S01]  /*769a0*/  IADD3 R36, P6, R37, R10, RZ ;  /* 0x0000000a25247210 */ /* 0x000fe20007fde0ff */
[----:B------:R-:W-:-:S04]  /*769b0*/  IMAD.MOV.U32 R221, RZ, RZ, R28 ;  /* 0x000000ffffdd7224 */ /* 0x000fc800078e001c */
[----:B------:R-:W-:Y:S01]  /*769c0*/  IMAD.X R37, R251, 0x1, R8, P6 ;  /* 0x00000001fb257824 */ /* 0x000fe200030e0608 */
[----:B------:R-:W-:Y:S02]  /*769d0*/  SHF.R.S32.HI R251, RZ, 0x1f, R61 ;  /* 0x0000001ffffb7819 */ /* 0x000fe4000001143d */
[----:B------:R-:W-:Y:S02]  /*769e0*/  IADD3 R28, P6, R61, R15, RZ ;  /* 0x0000000f3d1c7210 */ /* 0x000fe40007fde0ff */
[----:B------:R0:W-:Y:S02]  /*769f0*/  STL.64 [R1+0x198], R36 ;  /* 0x0001982401007387 */ /* 0x0001e40000100a00 */
[----:B0-----:R-:W-:Y:S02]  /*76a00*/  IMAD.MOV.U32 R37, RZ, RZ, R29 ;  /* 0x000000ffff257224 */ /* 0x001fe400078e001d */
[----:B------:R-:W-:-:S05]  /*76a10*/  IMAD.X R29, R251, 0x1, R14, P6 ;  /* 0x00000001fb1d7824 */ /* 0x000fca00030e060e */
[----:B------:R2:W-:Y:S01]  /*76a20*/  STL.64 [R1+0x190], R28 ;  /* 0x0001901c01007387 */ /* 0x0005e20000100a00 */
[----:B------:R-:W-:Y:S02]  /*76a30*/  IMAD.MOV.U32 R59, RZ, RZ, R224 ;  /* 0x000000ffff3b7224 */ /* 0x000fe400078e00e0 */
[----:B------:R-:W-:Y:S02]  /*76a40*/  IMAD.MOV.U32 R36, RZ, RZ, R225 ;  /* 0x000000ffff247224 */ /* 0x000fe400078e00e1 */
[----:B--2---:R-:W-:Y:S01]  /*76a50*/  IMAD.MOV.U32 R28, RZ, RZ, R222 ;  /* 0x000000ffff1c7224 */ /* 0x004fe200078e00de */
[----:B------:R-:W-:Y:S01]  /*76a60*/  IADD3 R222, P6, R61, R13, RZ ;  /* 0x0000000d3dde7210 */ /* 0x000fe20007fde0ff */
[----:B------:R-:W-:-:S04]  /*76a70*/  IMAD.MOV.U32 R29, RZ, RZ, R223 ;  /* 0x000000ffff1d7224 */ /* 0x000fc800078e00df */
[----:B------:R-:W-:Y:S01]  /*76a80*/  IMAD.X R223, R251, 0x1, R12, P6 ;  /* 0x00000001fbdf7824 */ /* 0x000fe200030e060c */
[----:B------:R-:W-:-:S05]  /*76a90*/  IADD3 R224, P6, R61, R11, RZ ;  /* 0x0000000b3de07210 */ /* 0x000fca0007fde0ff */
[----:B------:R-:W-:Y:S01]  /*76aa0*/  IMAD.X R225, R251, 0x1, R9, P6 ;  /* 0x00000001fbe17824 */ /* 0x000fe200030e0609 */
[----:B------:R0:W-:Y:S04]  /*76ab0*/  STL.64 [R1+0x188], R222 ;  /* 0x000188de01007387 */ /* 0x0001e80000100a00 */
[----:B0-----:R-:W2:Y:S04]  /*76ac0*/  LDL.LU.64 R222, [R1+0x24e0] ;  /* 0x0024e00001de7983 */ /* 0x001ea80000300a00 */
[----:B------:R0:W-:Y:S04]  /*76ad0*/  STL.64 [R1+0x180], R224 ;  /* 0x000180e001007387 */ /* 0x0001e80000100a00 */
[----:B0-----:R-:W3:Y:S01]  /*76ae0*/  LDL.LU.64 R224, [R1+0x24d8] ;  /* 0x0024d80001e07983 */ /* 0x001ee20000300a00 */
[----:B------:R-:W-:-:S05]  /*76af0*/  IADD3 R60, P6, R61, R10, RZ ;  /* 0x0000000a3d3c7210 */ /* 0x000fca0007fde0ff */
        /* <DEDUP_REMOVED lines=80> */
[----:B------:R-:W-:-:S04]  /*77000*/  PRMT R251, R252, 0x7773, RZ ;  /* 0x00007773fcfb7816 */ /* 0x000fc800000000ff */
[----:B------:R-:W-:Y:S04]  /*77010*/  STL.64 [R1+0x50], R54 ;  /* 0x0000503601007387 */ /* 0x000fe80000100a00 */
[----:B------:R-:W4:Y:S01]  /*77020*/  LDL.LU R37, [R1+0x5c] ;  /* 0x00005c0001257983 */ /* 0x000f220000300800 */
[----:B------:R-:W-:Y:S02]  /*77030*/  IMAD.MOV.U32 R58, RZ, RZ, R52 ;  /* 0x000000ffff3a7224 */ /* 0x000fe400078e0034 */
[----:B------:R-:W-:Y:S02]  /*77040*/  IMAD.MOV.U32 R59, RZ, RZ, R53 ;  /* 0x000000ffff3b7224 */ /* 0x000fe400078e0035 */
[----:B------:R-:W4:Y:S04]  /*77050*/  LDL.LU.64 R52, [R1+0x2068] ;  /* 0x0020680001347983 */ /* 0x000f280000300a00 */
[----:B------:R0:W-:Y:S01]  /*77060*/  @P2 STG.E.U8 desc[UR56][R38.64], R251 ;  /* 0x000000fb26002986 */ /* 0x0001e2000c101138 */
[----:B------:R-:W-:-:S02]  /*77070*/  IMAD.MOV.U32 R220, RZ, RZ, R56 ;  /* 0x000000ffffdc7224 */ /* 0x000fc400078e0038 */
[----:B------:R-:W-:Y:S01]  /*77080*/  IMAD.MOV.U32 R221, RZ, RZ, R57 ;  /* 0x000000ffffdd7224 */ /* 0x000fe200078e0039 */
[C---:B0-----:R-:W-:Y:S01]  /*77090*/  PRMT R251, R61.reuse, 0x7770, RZ ;  /* 0x000077703dfb7816 */ /* 0x041fe200000000ff */
[----:B------:R-:W4:Y:S04]  /*770a0*/  LDL.LU.64 R38, [R1+0x2060] ;  /* 0x0020600001267983 */ /* 0x000f280000300a00 */
[----:B------:R0:W-:Y:S01]  /*770b0*/  @P5 STG.E.U8 desc[UR56][R230.64], R251 ;  /* 0x000000fbe6005986 */ /* 0x0001e2000c101138 */
[----:B------:R-:W-:Y:S02]  /*770c0*/  IMAD.MOV.U32 R56, RZ, RZ, R34 ;  /* 0x000000ffff387224 */ /* 0x000fe400078e0022 */
[----:B------:R-:W-:Y:S01]  /*770d0*/  IMAD.MOV.U32 R57, RZ, RZ, R35 ;  /* 0x000000ffff397224 */ /* 0x000fe200078e0023 */
[----:B------:R-:W4:Y:S04]  /*770e0*/  LDL.LU R252, [R1+0x4c] ;  /* 0x00004c0001fc7983 */ /* 0x000f280000300800 */
[----:B------:R-:W4:Y:S01]  /*770f0*/  LDL.LU.64 R34, [R1+0x2058] ;  /* 0x0020580001227983 */ /* 0x000f220000300a00 */
[----:B0-----:R-:W-:Y:S01]  /*77100*/  PRMT R251, R61, 0x7771, RZ ;  /* 0x000077713dfb7816 */ /* 0x001fe200000000ff */
[----:B------:R-:W-:-:S04]  /*77110*/  IMAD.MOV.U32 R54, RZ, RZ, R32 ;  /* 0x000000ffff367224 */ /* 0x000fc800078e0020 */
[----:B------:R0:W-:Y:S01]  /*77120*/  @P1 STG.E.U8 desc[UR56][R30.64], R251 ;  /* 0x000000fb1e001986 */ /* 0x0001e2000c101138 */
[----:B---3--:R-:W-:Y:S01]  /*77130*/  LOP3.LUT P1, RZ, R224, 0x8000000, RZ, 0xc0, !PT ;  /* 0x08000000e0ff7812 */ /* 0x008fe2000782c0ff */
[----:B------:R-:W-:Y:S02]  /*77140*/  IMAD.MOV.U32 R55, RZ, RZ, R33 ;  /* 0x000000ffff377224 */ /* 0x000fe400078e0021 */
[----:B------:R-:W3:Y:S04]  /*77150*/  LDL.LU.64 R32, [R1+0x2050] ;  /* 0x0020500001207983 */ /* 0x000ee80000300a00 */
[----:B------:R-:W3:Y:S01]  /*77160*/  LDL.LU.64 R230, [R1+0x2048] ;  /* 0x0020480001e67983 */ /* 0x000ee20000300a00 */
[----:B0-----:R-:W-:-:S03]  /*77170*/  PRMT R251, R61, 0x7772, RZ ;  /* 0x000077723dfb7816 */ /* 0x001fc600000000ff */
[----:B------:R-:W3:Y:S04]  /*77180*/  LDL.LU.64 R30, [R1+0x2040] ;  /* 0x00204000011e7983 */ /* 0x000ee80000300a00 */
[----:B------:R0:W-:Y:S01]  /*77190*/  @P1 STG.E.U8 desc[UR56][R28.64], R251 ;  /* 0x000000fb1c001986 */ /* 0x0001e2000c101138 */
[----:B------:R-:W-:-:S03]  /*771a0*/  LOP3.LUT P1, RZ, R224, 0x4000000, RZ, 0xc0, !PT ;  /* 0x04000000e0ff7812 */ /* 0x000fc6000782c0ff */
[----:B0-----:R-:W3:Y:S01]  /*771b0*/  LDL.LU.64 R28, [R1+0x2038] ;  /* 0x00203800011c7983 */ /* 0x001ee20000300a00 */
[----:B------:R-:W-:-:S09]  /*771c0*/  PRMT R251, R61, 0x7773, RZ ;  /* 0x000077733dfb7816 */ /* 0x000fd200000000ff */
[----:B------:R0:W-:Y:S04]  /*771d0*/  @P1 STG.E.U8 desc[UR56][R228.64], R251 ;  /* 0x000000fbe4001986 */ /* 0x0001e8000c101138 */
[----:B0-----:R-:W3:Y:S01]  /*771e0*/  LDL.LU.64 R228, [R1+0x2030] ;  /* 0x0020300001e47983 */ /* 0x001ee20000300a00 */
[----:B------:R-:W-:Y:S02]  /*771f0*/  LOP3.LUT P1, RZ, R224, 0x2000000, RZ, 0xc0, !PT ;  /* 0x02000000e0ff7812 */ /* 0x000fe4000782c0ff */
[----:B------:R-:W-:-:S11]  /*77200*/  PRMT R251, R36, 0x7770, RZ ;  /* 0x0000777024fb7816 */ /* 0x000fd600000000ff */
[----:B------:R0:W-:Y:S01]  /*77210*/  @P1 STG.E.U8 desc[UR56][R220.64], R251 ;  /* 0x000000fbdc001986 */ /* 0x0001e2000c101138 */
[----:B------:R-:W-:Y:S02]  /*77220*/  LOP3.LUT P1, RZ, R224, 0x1000000, RZ, 0xc0, !PT ;  /* 0x01000000e0ff7812 */ /* 0x000fe4000782c0ff */
[----:B0-----:R-:W-:-:S11]  /*77230*/  PRMT R251, R36, 0x7771, RZ ;  /* 0x0000777124fb7816 */ /* 0x001fd600000000ff */
        /* <DEDUP_REMOVED lines=8> */
[C---:B--2---:R-:W-:Y:S02]  /*772c0*/  LOP3.LUT P6, RZ, R223.reuse, 0x400000, RZ, 0xc0, !PT ;  /* 0x00400000dfff7812 */ /* 0x044fe400078cc0ff */
[C---:B------:R-:W-:Y:S02]  /*772d0*/  LOP3.LUT P2, RZ, R223.reuse, 0x8000000, RZ, 0xc0, !PT ;  /* 0x08000000dfff7812 */ /* 0x040fe4000784c0ff */
[----:B------:R-:W-:Y:S02]  /*772e0*/  LOP3.LUT P5, RZ, R223, 0x10000000, RZ, 0xc0, !PT ;  /* 0x10000000dfff7812 */ /* 0x000fe400078ac0ff */
[----:B----4-:R-:W-:-:S05]  /*772f0*/  PRMT R251, R37, 0x7770, RZ ;  /* 0x0000777025fb7816 */ /* 0x010fca00000000ff */
[----:B------:R0:W-:Y:S01]  /*77300*/  @P1 STG.E.U8 desc[UR56][R52.64], R251 ;  /* 0x000000fb34001986 */ /* 0x0001e2000c101138 */
[----:B------:R-:W-:Y:S02]  /*77310*/  LOP3.LUT P1, RZ, R224, 0x100000, RZ, 0xc0, !PT ;  /* 0x00100000e0ff7812 */ /* 0x000fe4000782c0ff */
[----:B0-----:R-:W-:-:S05]  /*77320*/  PRMT R251, R37, 0x7771, RZ ;  /* 0x0000777125fb7816 */ /* 0x001fca00000000ff */
[----:B------:R0:W-:Y:S02]  /*77330*/  @P6 STG.E.U8 desc[UR56][R38.64], R251 ;  /* 0x000000fb26006986 */ /* 0x0001e4000c101138 */
[----:B0-----:R-:W-:-:S05]  /*77340*/  PRMT R251, R37, 0x7772, RZ ;  /* 0x0000777225fb7816 */ /* 0x001fca00000000ff */
[----:B------:R0:W-:Y:S02]  /*77350*/  @P1 STG.E.U8 desc[UR56][R34.64], R251 ;  /* 0x000000fb22001986 */ /* 0x0001e4000c101138 */
[----:B0-----:R-:W-:-:S05]  /*77360*/  PRMT R251, R37, 0x7773, RZ ;  /* 0x0000777325fb7816 */ /* 0x001fca00000000ff */
[----:B---3--:R0:W-:Y:S02]  /*77370*/  @P4 STG.E.U8 desc[UR56][R32.64], R251 ;  /* 0x000000fb20004986 */ /* 0x0081e4000c101138 */
[----:B0-----:R-:W-:-:S05]  /*77380*/  PRMT R251, R252, 0x7770, RZ ;  /* 0x00007770fcfb7816 */ /* 0x001fca00000000ff */
[----:B------:R0:W-:Y:S02]  /*77390*/  @P3 STG.E.U8 desc[UR56][R230.64], R251 ;  /* 0x000000fbe6003986 */ /* 0x0001e4000c101138 */
[----:B0-----:R-:W-:-:S05]  /*773a0*/  PRMT R251, R252, 0x7771, RZ ;  /* 0x00007771fcfb7816 */ /* 0x001fca00000000ff */
[----:B------:R0:W-:Y:S02]  /*773b0*/  @P0 STG.E.U8 desc[UR56][R30.64], R251 ;  /* 0x000000fb1e000986 */ /* 0x0001e4000c101138 */
[----:B0-----:R-:W-:-:S05]  /*773c0*/  PRMT R251, R252, 0x7772, RZ ;  /* 0x00007772fcfb7816 */ /* 0x001fca00000000ff */
[----:B------:R0:W-:Y:S02]  /*773d0*/  @P2 STG.E.U8 desc[UR56][R28.64], R251 ;  /* 0x000000fb1c002986 */ /* 0x0001e4000c101138 */
[----:B0-----:R-:W-:-:S05]  /*773e0*/  PRMT R251, R252, 0x7773, RZ ;  /* 0x00007773fcfb7816 */ /* 0x001fca00000000ff */
[----:B------:R0:W-:Y:S04]  /*773f0*/  @P5 STG.E.U8 desc[UR56][R228.64], R251 ;  /* 0x000000fbe4005986 */ /* 0x0001e8000c101138 */
[----:B0-----:R-:W2:Y:S04]  /*77400*/  LDL.LU.64 R228, [R1+0x2028] ;  /* 0x0020280001e47983 */ /* 0x001ea80000300a00 */
[----:B------:R-:W3:Y:S04]  /*77410*/  LDL.LU.64 R32, [R1+0x2020] ;  /* 0x0020200001207983 */ /* 0x000ee80000300a00 */
[----:B------:R-:W4:Y:S04]  /*77420*/  LDL.LU.64 R36, [R1+0x2018] ;  /* 0x0020180001247983 */ /* 0x000f280000300a00 */
[----:B------:R-:W2:Y:S04]  /*77430*/  LDL.LU R252, [R1+0x30] ;  /* 0x0000300001fc7983 */ /* 0x000ea80000300800 */
[----:B------:R-:W4:Y:S04]  /*77440*/  LDL.LU.64 R230, [R1+0x2010] ;  /* 0x0020100001e67983 */ /* 0x000f280000300a00 */
[----:B------:R-:W4:Y:S04]  /*77450*/  LDL.LU.64 R30, [R1+0x2008] ;  /* 0x00200800011e7983 */ /* 0x000f280000300a00 */
[----:B------:R-:W4:Y:S04]  /*77460*/  LDL.LU.64 R28, [R1+0x2000] ;  /* 0x00200000011c7983 */ /* 0x000f280000300a00 */
[----:B------:R-:W4:Y:S01]  /*77470*/  LDL.LU R61, [R1+0x20] ;  /* 0x00002000013d7983 */ /* 0x000f220000300800 */
[----:B------:R-:W-:-:S02]  /*77480*/  LOP3.LUT P3, RZ, R223, 0x20000000, RZ, 0xc0, !PT ;  /* 0x20000000dfff7812 */ /* 0x000fc4000786c0ff */
        /* <DEDUP_REMOVED lines=11> */
[----:B------:R-:W-:-:S11]  /*77540*/  LOP3.LUT R224, R224, 0xffff7fff, RZ, 0xc0, !PT ;  /* 0xffff7fffe0e07812 */ /* 0x000fd600078ec0ff */
[----:B------:R-:W-:Y:S02]  /*77550*/  @P6 LOP3.LUT R224, R224, 0x8000, RZ, 0xfc, !PT ;  /* 0x00008000e0e06812 */ /* 0x000fe400078efcff */
[----:B------:R-:W-:Y:S02]  /*77560*/  LOP3.LUT P6, RZ, R225, 0x20, RZ, 0xc0, !PT ;  /* 0x00000020e1ff7812 */ /* 0x000fe400078cc0ff */
[----:B------:R-:W-:Y:S02]  /*77570*/  LOP3.LUT R224, R224, 0xfffeffff, RZ, 0xc0, !PT ;  /* 0xfffeffffe0e07812 */ /* 0x000fe400078ec0ff */
[----:B--2---:R-:W-:-:S05]  /*77580*/  PRMT R251, R252, 0x7770, RZ ;  /* 0x00007770fcfb7816 */ /* 0x004fca00000000ff */
[----:B------:R0:W-:Y:S04]  /*77590*/  @P3 STG.E.U8 desc[UR56][R228.64], R251 ;  /* 0x000000fbe4003986 */ /* 0x0001e8000c101138 */
[----:B0-----:R-:W2:Y:S01]  /*775a0*/  LDL.LU.64 R228, [R1+0x1ff8] ;  /* 0x001ff80001e47983 */ /* 0x001ea20000300a00 */
[----:B------:R-:W-:-:S03]  /*775b0*/  PRMT R251, R252, 0x7771, RZ ;  /* 0x00007771fcfb7816 */ /* 0x000fc600000000ff */
[----:B------:R-:W2:Y:S04]  /*775c0*/  LDL.LU.64 R220, [R1+0x1ff0] ;  /* 0x001ff00001dc7983 */ /* 0x000ea80000300a00 */
[----:B---3--:R0:W-:Y:S04]  /*775d0*/  @P0 STG.E.U8 desc[UR56][R32.64], R251 ;  /* 0x000000fb20000986 */ /* 0x0081e8000c101138 */
[----:B------:R-:W3:Y:S04]  /*775e0*/  LDL.LU.64 R58, [R1+0x1fe8] ;  /* 0x001fe800013a7983 */ /* 0x000ee80000300a00 */
[----:B0-----:R-:W3:Y:S01]  /*775f0*/  LDL.LU R32, [R1+0x34] ;  /* 0x0000340001207983 */ /* 0x001ee20000300800 */
[----:B------:R-:W-:-:S02]  /*77600*/  @P6 LOP3.LUT R224, R224, 0x10000, RZ, 0xfc, !PT ;  /* 0x00010000e0e06812 */ /* 0x000fc400078efcff */
[----:B------:R-:W-:Y:S01]  /*77610*/  LOP3.LUT P6, RZ, R225, 0x10, RZ, 0xc0, !PT ;  /* 0x00000010e1ff7812 */ /* 0x000fe200078cc0ff */
[----:B------:R-:W3:Y:S01]  /*77620*/  LDL.LU.64 R54, [R1+0x1fe0] ;  /* 0x001fe00001367983 */ /* 0x000ee20000300a00 */
[----:B------:R-:W-:-:S03]  /*77630*/  LOP3.LUT R224, R224, 0xfffdffff, RZ, 0xc0, !PT ;  /* 0xfffdffffe0e07812 */ /* 0x000fc600078ec0ff */
[----:B------:R-:W3:Y:S01]  /*77640*/  LDL.LU.64 R56, [R1+0x1fd8] ;  /* 0x001fd80001387983 */ /* 0x000ee20000300a00 */
[----:B------:R-:W-:-:S03]  /*77650*/  LOP3.LUT P2, RZ, R223, 0x80000000, RZ, 0xc0, !PT ;  /* 0x80000000dfff7812 */ /* 0x000fc6000784c0ff */
[----:B------:R-:W3:Y:S04]  /*77660*/  LDL.LU.64 R52, [R1+0x1fd0] ;  /* 0x001fd00001347983 */ /* 0x000ee80000300a00 */
[----:B------:R-:W-:Y:S01]  /*77670*/  @P6 LOP3.LUT R224, R224, 0x20000, RZ, 0xfc, !PT ;  /* 0x00020000e0e06812 */ /* 0x000fe200078efcff */
[----:B------:R-:W3:Y:S01]  /*77680*/  LDL.LU R33, [R1+0x24] ;  /* 0x0000240001217983 */ /* 0x000ee20000300800 */
[C---:B------:R-:W-:Y:S02]  /*77690*/  LOP3.LUT P6, RZ, R225.reuse, 0x8, RZ, 0xc0, !PT ;  /* 0x00000008e1ff7812 */ /* 0x040fe400078cc0ff */
[----:B------:R-:W-:Y:S01]  /*776a0*/  LOP3.LUT R224, R224, 0xfffbffff, RZ, 0xc0, !PT ;  /* 0xfffbffffe0e07812 */ /* 0x000fe200078ec0ff */
[----:B------:R-:W3:Y:S01]  /*776b0*/  LDL.LU.64 R38, [R1+0x1fc8] ;  /* 0x001fc80001267983 */ /* 0x000ee20000300a00 */
[----:B------:R-:W-:-:S02]  /*776c0*/  LOP3.LUT P5, RZ, R225, 0x1, RZ, 0xc0, !PT ;  /* 0x00000001e1ff7812 */ /* 0x000fc400078ac0ff */
[----:B------:R-:W-:Y:S01]  /*776d0*/  PRMT R251, R252, 0x7772, RZ ;  /* 0x00007772fcfb7816 */ /* 0x000fe200000000ff */
[----:B------:R-:W3:Y:S06]  /*776e0*/  LDL.LU.64 R34, [R1+0x1fc0] ;  /* 0x001fc00001227983 */ /* 0x000eec0000300a00 */
[----:B------:R-:W-:Y:S02]  /*776f0*/  @P6 LOP3.LUT R224, R224, 0x40000, RZ, 0xfc, !PT ;  /* 0x00040000e0e06812 */ /* 0x000fe400078efcff */
[----:B------:R-:W-:Y:S02]  /*77700*/  LOP3.LUT P6, RZ, R225, 0x4, RZ, 0xc0, !PT ;  /* 0x00000004e1ff7812 */ /* 0x000fe400078cc0ff */
[----:B------:R-:W-:Y:S01]  /*77710*/  LOP3.LUT R224, R224, 0xfff7ffff, RZ, 0xc0, !PT ;  /* 0xfff7ffffe0e07812 */ /* 0x000fe200078ec0ff */
[----:B----4-:R0:W-:Y:S10]  /*77720*/  @P2 STG.E.U8 desc[UR56][R36.64], R251 ;  /* 0x000000fb24002986 */ /* 0x0101f4000c101138 */
[----:B------:R-:W-:-:S02]  /*77730*/  @P6 LOP3.LUT R224, R224, 0x80000, RZ, 0xfc, !PT ;  /* 0x00080000e0e06812 */ /* 0x000fc400078efcff */
[----:B------:R-:W-:Y:S01]  /*77740*/  LOP3.LUT P6, RZ, R225, 0x2, RZ, 0xc0, !PT ;  /* 0x00000002e1ff7812 */ /* 0x000fe200078cc0ff */
[----:B0-----:R-:W4:Y:S01]  /*77750*/  LDL.LU.64 R36, [R1+0x1fb8] ;  /* 0x001fb80001247983 */ /* 0x001f220000300a00 */
[----:B------:R-:W-:-:S05]  /*77760*/  PRMT R251, R252, 0x7773, RZ ;  /* 0x00007773fcfb7816 */ /* 0x000fca00000000ff */
[----:B------:R0:W-:Y:S02]  /*77770*/  @P5 STG.E.U8 desc[UR56][R230.64], R251 ;  /* 0x000000fbe6005986 */ /* 0x0001e4000c101138 */
[----:B0-----:R-:W-:Y:S02]  /*77780*/  PRMT R251, R61, 0x7770, RZ ;  /* 0x000077703dfb7816 */ /* 0x001fe400000000ff */
[----:B------:R-:W4:Y:S04]  /*77790*/  LDL.LU.64 R230, [R1+0x1fb0] ;  /* 0x001fb00001e67983 */ /* 0x000f280000300a00 */
[----:B------:R0:W-:Y:S01]  /*777a0*/  @P6 STG.E.U8 desc[UR56][R30.64], R251 ;  /* 0x000000fb1e006986 */ /* 0x0001e2000c101138 */
[----:B------:R-:W-:-:S03]  /*777b0*/  LOP3.LUT P6, RZ, R224, 0x80000, RZ, 0xc0, !PT ;  /* 0x00080000e0ff7812 */ /* 0x000fc600078cc0ff */
[----:B------:R-:W4:Y:S01]  /*777c0*/  LDL.LU R252, [R1+0x38] ;  /* 0x0000380001fc7983 */ /* 0x000f220000300800 */
[----:B0-----:R-:W-:-:S03]  /*777d0*/  PRMT R251, R61, 0x7771, RZ ;  /* 0x000077713dfb7816 */ /* 0x001fc600000000ff */
[----:B------:R-:W4:Y:S06]  /*777e0*/  LDL.LU.64 R30, [R1+0x1fa8] ;  /* 0x001fa800011e7983 */ /* 0x000f2c0000300a00 */
[----:B------:R0:W-:Y:S01]  /*777f0*/  @P6 STG.E.U8 desc[UR56][R28.64], R251 ;  /* 0x000000fb1c006986 */ /* 0x0001e2000c101138 */
[----:B------:R-:W-:-:S03]  /*77800*/  LOP3.LUT P6, RZ, R224, 0x40000, RZ, 0xc0, !PT ;  /* 0x00040000e0ff7812 */ /* 0x000fc600078cc0ff */
[----:B0-----:R-:W4:Y:S01]  /*77810*/  LDL.LU.64 R28, [R1+0x1fa0] ;  /* 0x001fa000011c7983 */ /* 0x001f220000300a00 */
[----:B------:R-:W-:-:S09]  /*77820*/  PRMT R251, R61, 0x7772, RZ ;  /* 0x000077723dfb7816 */ /* 0x000fd200000000ff */
[----:B--2---:R0:W-:Y:S04]  /*77830*/  @P6 STG.E.U8 desc[UR56][R228.64], R251 ;  /* 0x000000fbe4006986 */ /* 0x0041e8000c101138 */
[----:B0-----:R-:W2:Y:S01]  /*77840*/  LDL.LU.64 R228, [R1+0x1f98] ;  /* 0x001f980001e47983 */ /* 0x001ea20000300a00 */
[----:B------:R-:W-:Y:S02]  /*77850*/  LOP3.LUT P6, RZ, R224, 0x20000, RZ, 0xc0, !PT ;  /* 0x00020000e0ff7812 */ /* 0x000fe400078cc0ff */
[----:B------:R-:W-:-:S11]  /*77860*/  PRMT R251, R61, 0x7773, RZ ;  /* 0x000077733dfb7816 */ /* 0x000fd600000000ff */
[----:B------:R3:W-:Y:S01]  /*77870*/  @P6 STG.E.U8 desc[UR56][R220.64], R251 ;  /* 0x000000fbdc006986 */ /* 0x0007e2000c101138 */
[----:B------:R-:W-:Y:S02]  /*77880*/  LOP3.LUT P6, RZ, R224, 0x10000, RZ, 0xc0, !PT ;  /* 0x00010000e0ff7812 */ /* 0x000fe400078cc0ff */
[----:B---3--:R-:W-:-:S11]  /*77890*/  PRMT R251, R32, 0x7770, RZ ;  /* 0x0000777020fb7816 */ /* 0x008fd600000000ff */
        /* <DEDUP_REMOVED lines=11> */
[C---:B------:R-:W-:Y:S02]  /*77950*/  LOP3.LUT P1, RZ, R225.reuse, 0x400, RZ, 0xc0, !PT ;  /* 0x00000400e1ff7812 */ /* 0x040fe4000782c0ff */
[----:B------:R-:W-:Y:S02]  /*77960*/  LOP3.LUT P4, RZ, R225, 0x800, RZ, 0xc0, !PT ;  /* 0x00000800e1ff7812 */ /* 0x000fe4000788c0ff */
[----:B0-----:R-:W-:-:S07]  /*77970*/  PRMT R251, R33, 0x7770, RZ ;  /* 0x0000777021fb7816 */ /* 0x001fce00000000ff */
[----:B------:R0:W-:Y:S01]  /*77980*/  @P6 STG.E.U8 desc[UR56][R38.64], R251 ;  /* 0x000000fb26006986 */ /* 0x0001e2000c101138 */
[----:B------:R-:W-:Y:S02]  /*77990*/  LOP3.LUT P3, RZ, R225, 0x1000, RZ, 0xc0, !PT ;  /* 0x00001000e1ff7812 */ /* 0x000fe4000786c0ff */
[----:B0-----:R-:W-:-:S05]  /*779a0*/  PRMT R251, R33, 0x7771, RZ ;  /* 0x0000777121fb7816 */ /* 0x001fca00000000ff */
[----:B------:R0:W-:Y:S01]  /*779b0*/  @P1 STG.E.U8 desc[UR56][R34.64], R251 ;  /* 0x000000fb22001986 */ /* 0x0001e2000c101138 */
[----:B------:R-:W-:Y:S02]  /*779c0*/  LOP3.LUT P0, RZ, R225, 0x2000, RZ, 0xc0, !PT ;  /* 0x00002000e1ff7812 */ /* 0x000fe4000780c0ff */
[----:B0-----:R-:W-:-:S05]  /*779d0*/  PRMT R251, R33, 0x7772, RZ ;  /* 0x0000777221fb7816 */ /* 0x001fca00000000ff */
[----:B----4-:R0:W-:Y:S01]  /*779e0*/  @P4 STG.E.U8 desc[UR56][R36.64], R251 ;  /* 0x000000fb24004986 */ /* 0x0101e2000c101138 */
[----:B------:R-:W-:Y:S02]  /*779f0*/  LOP3.LUT P2, RZ, R225, 0x4000, RZ, 0xc0, !PT ;  /* 0x00004000e1ff7812 */ /* 0x000fe4000784c0ff */
[----:B0-----:R-:W-:Y:S01]  /*77a00*/  PRMT R251, R33, 0x7773, RZ ;  /* 0x0000777321fb7816 */ /* 0x001fe200000000ff */
[----:B------:R-:W3:Y:S04]  /*77a10*/  LDL.LU.64 R36, [R1+0x1f88] ;  /* 0x001f880001247983 */ /* 0x000ee80000300a00 */
[----:B------:R0:W-:Y:S01]  /*77a20*/  @P3 STG.E.U8 desc[UR56][R230.64], R251 ;  /* 0x000000fbe6003986 */ /* 0x0001e2000c101138 */
[----:B------:R-:W-:-:S03]  /*77a30*/  LOP3.LUT P5, RZ, R225, 0x8000, RZ, 0xc0, !PT ;  /* 0x00008000e1ff7812 */ /* 0x000fc600078ac0ff */
[----:B------:R-:W4:Y:S01]  /*77a40*/  LDL.LU.64 R32, [R1+0x1f80] ;  /* 0x001f800001207983 */ /* 0x000f220000300a00 */
[----:B0-----:R-:W-:-:S03]  /*77a50*/  PRMT R251, R252, 0x7770, RZ ;  /* 0x00007770fcfb7816 */ /* 0x001fc600000000ff */
[----:B------:R-:W4:Y:S04]  /*77a60*/  LDL.LU.64 R230, [R1+0x1f78] ;  /* 0x001f780001e67983 */ /* 0x000f280000300a00 */
[----:B------:R0:W-:Y:S02]  /*77a70*/  @P0 STG.E.U8 desc[UR56][R30.64], R251 ;  /* 0x000000fb1e000986 */ /* 0x0001e4000c101138 */
[----:B0-----:R-:W-:-:S05]  /*77a80*/  PRMT R251, R252, 0x7771, RZ ;  /* 0x00007771fcfb7816 */ /* 0x001fca00000000ff */
[----:B------:R0:W-:Y:S02]  /*77a90*/  @P2 STG.E.U8 desc[UR56][R28.64], R251 ;  /* 0x000000fb1c002986 */ /* 0x0001e4000c101138 */
[----:B0-----:R-:W-:Y:S02]  /*77aa0*/  PRMT R251, R252, 0x7772, RZ ;  /* 0x00007772fcfb7816 */ /* 0x001fe400000000ff */
[----:B------:R-:W-:-:S03]  /*77ab0*/  LOP3.LUT P3, RZ, R225, 0x10000, RZ, 0xc0, !PT ;  /* 0x00010000e1ff7812 */ /* 0x000fc6000786c0ff */
[----:B--2---:R0:W-:Y:S04]  /*77ac0*/  @P5 STG.E.U8 desc[UR56][R228.64], R251 ;  /* 0x000000fbe4005986 */ /* 0x0041e8000c101138 */
[----:B0-----:R-:W2:Y:S04]  /*77ad0*/  LDL.LU R229, [R1+0x28] ;  /* 0x0000280001e57983 */ /* 0x001ea80000300800 */
[----:B------:R-:W4:Y:S01]  /*77ae0*/  LDL.LU.64 R30, [R1+0x1f70] ;  /* 0x001f7000011e7983 */ /* 0x000f220000300a00 */
[----:B------:R-:W-:-:S03]  /*77af0*/  PRMT R251, R252, 0x7773, RZ ;  /* 0x00007773fcfb7816 */ /* 0x000fc600000000ff */
[----:B------:R-:W4:Y:S04]  /*77b00*/  LDL.LU R59, [R1+0x3c] ;  /* 0x00003c00013b7983 */ /* 0x000f280000300800 */
[----:B------:R0:W-:Y:S04]  /*77b10*/  @P3 STG.E.U8 desc[UR56][R226.64], R251 ;  /* 0x000000fbe2003986 */ /* 0x0001e8000c101138 */
[----:B0-----:R-:W4:Y:S04]  /*77b20*/  LDL.LU.64 R226, [R1+0x24d0] ;  /* 0x0024d00001e27983 */ /* 0x001f280000300a00 */
[----:B------:R-:W4:Y:S01]  /*77b30*/  LDL.LU.64 R28, [R1+0x1f68] ;  /* 0x001f6800011c7983 */ /* 0x000f220000300a00 */
[----:B------:R-:W-:-:S02]  /*77b40*/  LOP3.LUT P6, RZ, R225, 0x10000000, RZ, 0xc0, !PT ;  /* 0x10000000e1ff7812 */ /* 0x000fc400078cc0ff */
[----:B------:R-:W-:Y:S01]  /*77b50*/  LOP3.LUT R224, R224, 0xffffffef, RZ, 0xc0, !PT ;  /* 0xffffffefe0e07812 */ /* 0x000fe200078ec0ff */
[----:B------:R-:W4:Y:S04]  /*77b60*/  LDL.LU.64 R60, [R1+0x1f60] ;  /* 0x001f6000013c7983 */ /* 0x000f280000300a00 */
[----:B------:R-:W4:Y:S04]  /*77b70*/  LDL.LU.64 R220, [R1+0x1f58] ;  /* 0x001f580001dc7983 */ /* 0x000f280000300a00 */
[----:B------:R-:W4:Y:S02]  /*77b80*/  LDL.LU.64 R54, [R1+0x1f50] ;  /* 0x001f500001367983 */ /* 0x000f240000300a00 */
[----:B------:R-:W-:-:S02]  /*77b90*/  @P6 LOP3.LUT R224, R224, 0x10, RZ, 0xfc, !PT ;  /* 0x00000010e0e06812 */ /* 0x000fc400078efcff */
[----:B------:R-:W-:Y:S01]  /*77ba0*/  LOP3.LUT P6, RZ, R225, 0x8000000, RZ, 0xc0, !PT ;  /* 0x08000000e1ff7812 */ /* 0x000fe200078cc0ff */
[----:B------:R-:W4:Y:S01]  /*77bb0*/  LDL.LU R228, [R1+0x2c] ;  /* 0x00002c0001e47983 */ /* 0x000f220000300800 */
[----:B------:R-:W-:-:S03]  /*77bc0*/  LOP3.LUT R224, R224, 0xffffffdf, RZ, 0xc0, !PT ;  /* 0xffffffdfe0e07812 */ /* 0x000fc600078ec0ff */
[----:B------:R-:W4:Y:S04]  /*77bd0*/  LDL.LU.64 R56, [R1+0x1f48] ;  /* 0x001f480001387983 */ /* 0x000f280000300a00 */
[----:B------:R-:W4:Y:S04]  /*77be0*/  LDL.LU.64 R52, [R1+0x1f40] ;  /* 0x001f400001347983 */ /* 0x000f280000300a00 */
[----:B------:R-:W-:Y:S01]  /*77bf0*/  @P6 LOP3.LUT R224, R224, 0x20, RZ, 0xfc, !PT ;  /* 0x00000020e0e06812 */ /* 0x000fe200078efcff */
[----:B------:R-:W4:Y:S01]  /*77c00*/  LDL.LU.64 R38, [R1+0x1f38] ;  /* 0x001f380001267983 */ /* 0x000f220000300a00 */
[----:B------:R-:W-:-:S02]  /*77c10*/  LOP3.LUT P6, RZ, R225, 0x4000000, RZ, 0xc0, !PT ;  /* 0x04000000e1ff7812 */ /* 0x000fc400078cc0ff */
[----:B------:R-:W-:Y:S01]  /*77c20*/  LOP3.LUT R224, R224, 0xffffffbf, RZ, 0xc0, !PT ;  /* 0xffffffbfe0e07812 */ /* 0x000fe200078ec0ff */
[----:B------:R-:W4:Y:S01]  /*77c30*/  LDL.LU.64 R34, [R1+0x1f30] ;  /* 0x001f300001227983 */ /* 0x000f220000300a00 */
[C---:B------:R-:W-:Y:S02]  /*77c40*/  LOP3.LUT P0, RZ, R225.reuse, 0x20000, RZ, 0xc0, !PT ;  /* 0x00020000e1ff7812 */ /* 0x040fe4000780c0ff */
[----:B------:R-:W-:Y:S01]  /*77c50*/  LOP3.LUT P2, RZ, R225, 0x40000, RZ, 0xc0, !PT ;  /* 0x00040000e1ff7812 */ /* 0x000fe2000784c0ff */
[----:B------:R-:W4:Y:S06]  /*77c60*/  LDL.LU R252, [R1+0xa0] ;  /* 0x0000a00001fc7983 */ /* 0x000f2c0000300800 */
        /* <DEDUP_REMOVED lines=13> */
[C---:B------:R-:W-:Y:S02]  /*77d40*/  LOP3.LUT P6, RZ, R225.reuse, 0x200000, RZ, 0xc0, !PT ;  /* 0x00200000e1ff7812 */ /* 0x040fe400078cc0ff */
[----:B------:R-:W-:Y:S02]  /*77d50*/  LOP3.LUT R224, R224, 0xfffff7ff, RZ, 0xc0, !PT ;  /* 0xfffff7ffe0e07812 */ /* 0x000fe400078ec0ff */
[C---:B------:R-:W-:Y:S02]  /*77d60*/  LOP3.LUT P5, RZ, R225.reuse, 0x80000, RZ, 0xc0, !PT ;  /* 0x00080000e1ff7812 */ /* 0x040fe400078ac0ff */
[C---:B------:R-:W-:Y:S02]  /*77d70*/  LOP3.LUT P1, RZ, R225.reuse, 0x20000000, RZ, 0xc0, !PT ;  /* 0x20000000e1ff7812 */ /* 0x040fe4000782c0ff */
[----:B------:R-:W-:-:S02]  /*77d80*/  LOP3.LUT P4, RZ, R225, 0x40000000, RZ, 0xc0, !PT ;  /* 0x40000000e1ff7812 */ /* 0x000fc4000788c0ff */
[----:B------:R-:W-:-:S03]  /*77d90*/  LOP3.LUT P3, RZ, R225, 0x80000000, RZ, 0xc0, !PT ;  /* 0x80000000e1ff7812 */ /* 0x000fc6000786c0ff */
[----:B------:R-:W-:Y:S02]  /*77da0*/  @P6 LOP3.LUT R224, R224, 0x800, RZ, 0xfc, !PT ;  /* 0x00000800e0e06812 */ /* 0x000fe400078efcff */
[----:B------:R-:W-:Y:S02]  /*77db0*/  LOP3.LUT P6, RZ, R225, 0x100000, RZ, 0xc0, !PT ;  /* 0x00100000e1ff7812 */ /* 0x000fe400078cc0ff */
[C---:B--2---:R-:W-:Y:S02]  /*77dc0*/  PRMT R251, R229.reuse, 0x7770, RZ ;  /* 0x00007770e5fb7816 */ /* 0x044fe400000000ff */
[----:B------:R-:W-:-:S03]  /*77dd0*/  PRMT R225, R229, 0x7771, RZ ;  /* 0x00007771e5e17816 */ /* 0x000fc600000000ff */
[----:B---3--:R0:W-:Y:S04]  /*77de0*/  @P0 STG.E.U8 desc[UR56][R36.64], R251 ;  /* 0x000000fb24000986 */ /* 0x0081e8000c101138 */
[----:B----4-:R1:W-:Y:S04]  /*77df0*/  @P2 STG.E.U8 desc[UR56][R32.64], R225 ;  /* 0x000000e120002986 */ /* 0x0103e8000c101138 */
[----:B0-----:R-:W2:Y:S01]  /*77e00*/  LDL.LU.64 R36, [R1+0x1f28] ;  /* 0x001f280001247983 */ /* 0x001ea20000300a00 */
[----:B-1----:R-:W-:-:S03]  /*77e10*/  PRMT R225, R229, 0x7772, RZ ;  /* 0x00007772e5e17816 */ /* 0x002fc600000000ff */
[----:B------:R-:W3:Y:S04]  /*77e20*/  LDL.LU.64 R32, [R1+0x1f20] ;  /* 0x001f200001207983 */ /* 0x000ee80000300a00 */
[----:B------:R0:W-:Y:S02]  /*77e30*/  @P5 STG.E.U8 desc[UR56][R230.64], R225 ;  /* 0x000000e1e6005986 */ /* 0x0001e4000c101138 */
[----:B0-----:R-:W-:Y:S02]  /*77e40*/  PRMT R225, R229, 0x7773, RZ ;  /* 0x00007773e5e17816 */ /* 0x001fe400000000ff */
[----:B------:R-:W4:Y:S04]  /*77e50*/  LDL.LU.64 R230, [R1+0x1f18] ;  /* 0x001f180001e67983 */ /* 0x000f280000300a00 */
[----:B------:R0:W-:Y:S01]  /*77e60*/  @P6 STG.E.U8 desc[UR56][R30.64], R225 ;  /* 0x000000e11e006986 */ /* 0x0001e2000c101138 */
[----:B------:R-:W-:-:S03]  /*77e70*/  LOP3.LUT P6, RZ, R224, 0x800, RZ, 0xc0, !PT ;  /* 0x00000800e0ff7812 */ /* 0x000fc600078cc0ff */
[----:B0-----:R-:W4:Y:S01]  /*77e80*/  LDL.LU.64 R30, [R1+0x1f10] ;  /* 0x001f1000011e7983 */ /* 0x001f220000300a00 */
[----:B------:R-:W-:-:S03]  /*77e90*/  PRMT R225, R59, 0x7770, RZ ;  /* 0x000077703be17816 */ /* 0x000fc600000000ff */
[----:B------:R-:W4:Y:S06]  /*77ea0*/  LDL.LU R229, [R1+0x90] ;  /* 0x0000900001e57983 */ /* 0x000f2c0000300800 */
[----:B------:R0:W-:Y:S04]  /*77eb0*/  @P6 STG.E.U8 desc[UR56][R28.64], R225 ;  /* 0x000000e11c006986 */ /* 0x0001e8000c101138 */
[----:B0-----:R-:W4:Y:S01]  /*77ec0*/  LDL.LU.64 R28, [R1+0x1f08] ;  /* 0x001f0800011c7983 */ /* 0x001f220000300a00 */
[----:B------:R-:W-:-:S02]  /*77ed0*/  LOP3.LUT P6, RZ, R224, 0x400, RZ, 0xc0, !PT ;  /* 0x00000400e0ff7812 */ /* 0x000fc400078cc0ff */
        /* <DEDUP_REMOVED lines=21> */
[----:B0-----:R-:W-:Y:S02]  /*78030*/  PRMT R225, R252, 0x7770, RZ ;  /* 0x00007770fce17816 */ /* 0x001fe400000000ff */
[C---:B------:R-:W-:Y:S02]  /*78040*/  LOP3.LUT P2, RZ, R226.reuse, 0x2, RZ, 0xc0, !PT ;  /* 0x00000002e2ff7812 */ /* 0x040fe4000784c0ff */
[----:B------:R-:W-:Y:S01]  /*78050*/  LOP3.LUT P5, RZ, R226, 0x4, RZ, 0xc0, !PT ;  /* 0x00000004e2ff7812 */ /* 0x000fe200078ac0ff */
[----:B--2---:R0:W-:Y:S02]  /*78060*/  @P1 STG.E.U8 desc[UR56][R36.64], R225 ;  /* 0x000000e124001986 */ /* 0x0041e4000c101138 */
[----:B0-----:R-:W-:-:S05]  /*78070*/  PRMT R225, R252, 0x7771, RZ ;  /* 0x00007771fce17816 */ /* 0x001fca00000000ff */
[----:B---3--:R0:W-:Y:S02]  /*78080*/  @P4 STG.E.U8 desc[UR56][R32.64], R225 ;  /* 0x000000e120004986 */ /* 0x0081e4000c101138 */
[----:B0-----:R-:W-:-:S05]  /*78090*/  PRMT R225, R252, 0x7772, RZ ;  /* 0x00007772fce17816 */ /* 0x001fca00000000ff */
[----:B----4-:R0:W-:Y:S02]  /*780a0*/  @P3 STG.E.U8 desc[UR56][R230.64], R225 ;  /* 0x000000e1e6003986 */ /* 0x0101e4000c101138 */
        /* <DEDUP_REMOVED lines=9> */
[----:B------:R-:W4:Y:S04]  /*78140*/  LDL.LU.64 R30, [R1+0x1ee8] ;  /* 0x001ee800011e7983 */ /* 0x000f280000300a00 */
[----:B------:R-:W4:Y:S04]  /*78150*/  LDL.LU.64 R32, [R1+0x1ee0] ;  /* 0x001ee00001207983 */ /* 0x000f280000300a00 */
[----:B------:R-:W4:Y:S04]  /*78160*/  LDL.LU.64 R230, [R1+0x1ed8] ;  /* 0x001ed80001e67983 */ /* 0x000f280000300a00 */
[----:B------:R-:W4:Y:S01]  /*78170*/  LDL.LU R252, [R1+0xa4] ;  /* 0x0000a40001fc7983 */ /* 0x000f220000300800 */
[----:B------:R-:W-:-:S03]  /*78180*/  LOP3.LUT P3, RZ, R226, 0x8, RZ, 0xc0, !PT ;  /* 0x00000008e2ff7812 */ /* 0x000fc6000786c0ff */
[----:B------:R-:W4:Y:S01]  /*78190*/  LDL.LU.64 R28, [R1+0x1ed0] ;  /* 0x001ed000011c7983 */ /* 0x000f220000300a00 */
[----:B------:R-:W-:-:S03]  /*781a0*/  PRMT R225, R229, 0x7772, RZ ;  /* 0x00007772e5e17816 */ /* 0x000fc600000000ff */
[----:B------:R-:W4:Y:S01]  /*781b0*/  LDL.LU R59, [R1+0x94] ;  /* 0x00009400013b7983 */ /* 0x000f220000300800 */
[C---:B------:R-:W-:Y:S02]  /*781c0*/  LOP3.LUT P6, RZ, R226.reuse, 0x8000, RZ, 0xc0, !PT ;  /* 0x00008000e2ff7812 */ /* 0x040fe400078cc0ff */
[----:B------:R-:W-:Y:S02]  /*781d0*/  LOP3.LUT P0, RZ, R226, 0x10, RZ, 0xc0, !PT ;  /* 0x00000010e2ff7812 */ /* 0x000fe4000780c0ff */
[----:B------:R-:W-:Y:S02]  /*781e0*/  LOP3.LUT R224, R224, 0xfffffffe, RZ, 0xc0, !PT ;  /* 0xfffffffee0e07812 */ /* 0x000fe400078ec0ff */
[C---:B------:R-:W-:Y:S02]  /*781f0*/  LOP3.LUT P2, RZ, R226.reuse, 0x20, RZ, 0xc0, !PT ;  /* 0x00000020e2ff7812 */ /* 0x040fe4000784c0ff */
[----:B------:R-:W-:Y:S01]  /*78200*/  LOP3.LUT P5, RZ, R226, 0x40, RZ, 0xc0, !PT ;  /* 0x00000040e2ff7812 */ /* 0x000fe200078ac0ff */
[----:B---3--:R0:W-:Y:S02]  /*78210*/  @P3 STG.E.U8 desc[UR56][R34.64], R225 ;  /* 0x000000e122003986 */ /* 0x0081e4000c101138 */
[----:B0-----:R-:W-:-:S02]  /*78220*/  PRMT R225, R229, 0x7773, RZ ;  /* 0x00007773e5e17816 */ /* 0x001fc400000000ff */
[----:B------:R-:W3:Y:S01]  /*78230*/  LDL.LU.64 R228, [R1+0x1ec8] ;  /* 0x001ec80001e47983 */ /* 0x000ee20000300a00 */
[----:B--2---:R-:W-:-:S03]  /*78240*/  LOP3.LUT R7, R7, 0xefffffff, RZ, 0xc0, !PT ;  /* 0xefffffff07077812 */ /* 0x004fc600078ec0ff */
[----:B------:R-:W2:Y:S01]  /*78250*/  LDL.LU.64 R60, [R1+0x1ec0] ;  /* 0x001ec000013c7983 */ /* 0x000ea20000300a00 */
[----:B------:R-:W-:Y:S02]  /*78260*/  @P6 LOP3.LUT R7, R7, 0x10000000, RZ, 0xfc, !PT ;  /* 0x1000000007076812 */ /* 0x000fe400078efcff */
[----:B------:R-:W-:Y:S01]  /*78270*/  LOP3.LUT P6, RZ, R226, 0x4000, RZ, 0xc0, !PT ;  /* 0x00004000e2ff7812 */ /* 0x000fe200078cc0ff */
[----:B------:R-:W2:Y:S01]  /*78280*/  LDL.LU.64 R220, [R1+0x1eb8] ;  /* 0x001eb80001dc7983 */ /* 0x000ea20000300a00 */
[----:B------:R-:W-:-:S03]  /*78290*/  LOP3.LUT R7, R7, 0xdfffffff, RZ, 0xc0, !PT ;  /* 0xdfffffff07077812 */ /* 0x000fc600078ec0ff */
[----:B------:R-:W2:Y:S08]  /*782a0*/  LDL.LU.64 R54, [R1+0x1eb0] ;  /* 0x001eb00001367983 */ /* 0x000eb00000300a00 */
[----:B------:R-:W-:Y:S02]  /*782b0*/  @P6 LOP3.LUT R7, R7, 0x20000000, RZ, 0xfc, !PT ;  /* 0x2000000007076812 */ /* 0x000fe400078efcff */
[----:B------:R-:W-:-:S02]  /*782c0*/  LOP3.LUT P6, RZ, R226, 0x2000, RZ, 0xc0, !PT ;  /* 0x00002000e2ff7812 */ /* 0x000fc400078cc0ff */
[----:B------:R-:W-:-:S11]  /*782d0*/  LOP3.LUT R7, R7, 0xbfffffff, RZ, 0xc0, !PT ;  /* 0xbfffffff07077812 */ /* 0x000fd600078ec0ff */
[----:B------:R-:W-:Y:S02]  /*782e0*/  @P6 LOP3.LUT R7, R7, 0x40000000, RZ, 0xfc, !PT ;  /* 0x4000000007076812 */ /* 0x000fe400078efcff */
[----:B------:R-:W-:Y:S02]  /*782f0*/  LOP3.LUT P6, RZ, R226, 0x1000, RZ, 0xc0, !PT ;  /* 0x00001000e2ff7812 */ /* 0x000fe400078cc0ff */
[----:B------:R-:W-:-:S11]  /*78300*/  LOP3.LUT R7, R7, 0x7fffffff, RZ, 0xc0, !PT ;  /* 0x7fffffff07077812 */ /* 0x000fd600078ec0ff */
[----:B------:R-:W-:Y:S02]  /*78310*/  @P6 LOP3.LUT R7, R7, 0x80000000, RZ, 0xfc, !PT ;  /* 0x8000000007076812 */ /* 0x000fe400078efcff */
[----:B------:R-:W-:Y:S01]  /*78320*/  LOP3.LUT P6, RZ, R226, 0x800, RZ, 0xc0, !PT ;  /* 0x00000800e2ff7812 */ /* 0x000fe200078cc0ff */
[----:B----4-:R0:W-:-:S12]  /*78330*/  @P0 STG.E.U8 desc[UR56][R36.64], R225 ;  /* 0x000000e124000986 */ /* 0x0101d8000c101138 */
[----:B------:R-:W-:Y:S02]  /*78340*/  @P6 LOP3.LUT R224, R224, 0x1, RZ, 0xfc, !PT ;  /* 0x00000001e0e06812 */ /* 0x000fe400078efcff */
[----:B------:R-:W-:Y:S02]  /*78350*/  LOP3.LUT P6, RZ, R226, 0x400, RZ, 0xc0, !PT ;  /* 0x00000400e2ff7812 */ /* 0x000fe400078cc0ff */
[----:B------:R-:W-:Y:S02]  /*78360*/  LOP3.LUT R224, R224, 0xfffffffd, RZ, 0xc0, !PT ;  /* 0xfffffffde0e07812 */ /* 0x000fe400078ec0ff */
[----:B0-----:R-:W-:-:S05]  /*78370*/  PRMT R225, R252, 0x7770, RZ ;  /* 0x00007770fce17816 */ /* 0x001fca00000000ff */
[----:B------:R0:W-:Y:S04]  /*78380*/  @P2 STG.E.U8 desc[UR56][R30.64], R225 ;  /* 0x000000e11e002986 */ /* 0x0001e8000c101138 */
[----:B------:R-:W-:Y:S02]  /*78390*/  @P6 LOP3.LUT R224, R224, 0x2, RZ, 0xfc, !PT ;  /* 0x00000002e0e06812 */ /* 0x000fe400078efcff */
[----:B------:R-:W-:Y:S01]  /*783a0*/  LOP3.LUT P6, RZ, R226, 0x200, RZ, 0xc0, !PT ;  /* 0x00000200e2ff7812 */ /* 0x000fe200078cc0ff */
[----:B0-----:R-:W4:Y:S01]  /*783b0*/  LDL.LU R30, [R1+0xa8] ;  /* 0x0000a800011e7983 */ /* 0x001f220000300800 */
[----:B------:R-:W-:-:S03]  /*783c0*/  LOP3.LUT R224, R224, 0xfffffffb, RZ, 0xc0, !PT ;  /* 0xfffffffbe0e07812 */ /* 0x000fc600078ec0ff */
[----:B------:R-:W4:Y:S08]  /*783d0*/  LDL.LU.64 R56, [R1+0x1ea8] ;  /* 0x001ea80001387983 */ /* 0x000f300000300a00 */
[----:B------:R-:W-:Y:S01]  /*783e0*/  @P6 LOP3.LUT R224, R224, 0x4, RZ, 0xfc, !PT ;  /* 0x00000004e0e06812 */ /* 0x000fe200078efcff */
[----:B------:R-:W4:Y:S01]  /*783f0*/  LDL.LU.64 R52, [R1+0x1ea0] ;  /* 0x001ea00001347983 */ /* 0x000f220000300a00 */
[----:B------:R-:W-:-:S02]  /*78400*/  LOP3.LUT P6, RZ, R226, 0x100, RZ, 0xc0, !PT ;  /* 0x00000100e2ff7812 */ /* 0x000fc400078cc0ff */
[----:B------:R-:W-:Y:S01]  /*78410*/  LOP3.LUT R224, R224, 0xfffffff7, RZ, 0xc0, !PT ;  /* 0xfffffff7e0e07812 */ /* 0x000fe200078ec0ff */
[----:B------:R-:W4:Y:S01]  /*78420*/  LDL.LU R31, [R1+0x98] ;  /* 0x00009800011f7983 */ /* 0x000f220000300800 */
[----:B------:R-:W-:-:S03]  /*78430*/  PRMT R225, R252, 0x7771, RZ ;  /* 0x00007771fce17816 */ /* 0x000fc600000000ff */
[----:B------:R-:W4:Y:S06]  /*78440*/  LDL.LU.64 R38, [R1+0x1e98] ;  /* 0x001e980001267983 */ /* 0x000f2c0000300a00 */
[----:B------:R-:W-:Y:S01]  /*78450*/  @P6 LOP3.LUT R224, R224, 0x8, RZ, 0xfc, !PT ;  /* 0x00000008e0e06812 */ /* 0x000fe200078efcff */
[----:B------:R0:W-:Y:S01]  /*78460*/  @P5 STG.E.U8 desc[UR56][R32.64], R225 ;  /* 0x000000e120005986 */ /* 0x0001e2000c101138 */
[----:B------:R-:W-:-:S03]  /*78470*/  LOP3.LUT P6, RZ, R226, 0x80, RZ, 0xc0, !PT ;  /* 0x00000080e2ff7812 */ /* 0x000fc600078cc0ff */
[----:B------:R-:W4:Y:S04]  /*78480*/  LDL.LU.64 R34, [R1+0x1e90] ;  /* 0x001e900001227983 */ /* 0x000f280000300a00 */
[----:B------:R-:W4:Y:S01]  /*78490*/  LDL.LU.64 R36, [R1+0x1e88] ;  /* 0x001e880001247983 */ /* 0x000f220000300a00 */
[----:B0-----:R-:W-:-:S03]  /*784a0*/  PRMT R225, R252, 0x7772, RZ ;  /* 0x00007772fce17816 */ /* 0x001fc600000000ff */
[----:B------:R-:W4:Y:S04]  /*784b0*/  LDL.LU.64 R32, [R1+0x1e80] ;  /* 0x001e800001207983 */ /* 0x000f280000300a00 */
[----:B------:R0:W-:Y:S01]  /*784c0*/  @P6 STG.E.U8 desc[UR56][R230.64], R225 ;  /* 0x000000e1e6006986 */ /* 0x0001e2000c101138 */
[----:B------:R-:W-:Y:S02]  /*784d0*/  LOP3.LUT P6, RZ, R224, 0x8, RZ, 0xc0, !PT ;  /* 0x00000008e0ff7812 */ /* 0x000fe400078cc0ff */
[----:B0-----:R-:W-:Y:S01]  /*784e0*/  PRMT R225, R252, 0x7773, RZ ;  /* 0x00007773fce17816 */ /* 0x001fe200000000ff */
[----:B------:R-:W4:Y:S10]  /*784f0*/  LDL.LU.64 R230, [R1+0x1e78] ;  /* 0x001e780001e67983 */ /* 0x000f340000300a00 */
[----:B------:R0:W-:Y:S01]  /*78500*/  @P6 STG.E.U8 desc[UR56][R28.64], R225 ;  /* 0x000000e11c006986 */ /* 0x0001e2000c101138 */
[----:B------:R-:W-:-:S03]  /*78510*/  LOP3.LUT P6, RZ, R224, 0x4, RZ, 0xc0, !PT ;  /* 0x00000004e0ff7812 */ /* 0x000fc600078cc0ff */
[----:B0-----:R-:W4:Y:S01]  /*78520*/  LDL.LU.64 R28, [R1+0x1e70] ;  /* 0x001e7000011c7983 */ /* 0x001f220000300a00 */
[----:B------:R-:W-:-:S03]  /*78530*/  PRMT R225, R59, 0x7770, RZ ;  /* 0x000077703be17816 */ /* 0x000fc600000000ff */
[----:B------:R-:W4:Y:S06]  /*78540*/  LDL.LU R252, [R1+0xac] ;  /* 0x0000ac0001fc7983 */ /* 0x000f2c0000300800 */
[----:B---3--:R0:W-:Y:S04]  /*78550*/  @P6 STG.E.U8 desc[UR56][R228.64], R225 ;  /* 0x000000e1e4006986 */ /* 0x0081e8000c101138 */
[----:B0-----:R-:W3:Y:S01]  /*78560*/  LDL.LU.64 R228, [R1+0x1e68] ;  /* 0x001e680001e47983 */ /* 0x001ee20000300a00 */
[----:B------:R-:W-:-:S02]  /*78570*/  LOP3.LUT P6, RZ, R224, 0x2, RZ, 0xc0, !PT ;  /* 0x00000002e0ff7812 */ /* 0x000fc400078cc0ff */
[----:B------:R-:W-:-:S11]  /*78580*/  PRMT R225, R59, 0x7771, RZ ;  /* 0x000077713be17816 */ /* 0x000fd600000000ff */
[----:B--2---:R0:W-:Y:S01]  /*78590*/  @P6 STG.E.U8 desc[UR56][R60.64], R225 ;  /* 0x000000e13c006986 */ /* 0x0041e2000c101138 */
[----:B------:R-:W-:Y:S02]  /*785a0*/  LOP3.LUT P6, RZ, R224, 0x1, RZ, 0xc0, !PT ;  /* 0x00000001e0ff7812 */ /* 0x000fe400078cc0ff */
[----:B------:R-:W-:Y:S02]  /*785b0*/  PRMT R224, R59, 0x7772, RZ ;  /* 0x000077723be07816 */ /* 0x000fe400000000ff */
[C---:B------:R-:W-:Y:S02]  /*785c0*/  LOP3.LUT P1, RZ, R226.reuse, 0x10000, RZ, 0xc0, !PT ;  /* 0x00010000e2ff7812 */ /* 0x040fe4000782c0ff */
[C---:B------:R-:W-:Y:S02]  /*785d0*/  LOP3.LUT P4, RZ, R226.reuse, 0x20000, RZ, 0xc0, !PT ;  /* 0x00020000e2ff7812 */ /* 0x040fe4000788c0ff */
[C---:B------:R-:W-:Y:S02]  /*785e0*/  LOP3.LUT P3, RZ, R226.reuse, 0x40000, RZ, 0xc0, !PT ;  /* 0x00040000e2ff7812 */ /* 0x040fe4000786c0ff */
[----:B------:R-:W-:Y:S01]  /*785f0*/  LOP3.LUT P0, RZ, R226, 0x80000, RZ, 0xc0, !PT ;  /* 0x00080000e2ff7812 */ /* 0x000fe2000780c0ff */
[----:B0-----:R-:W2:Y:S04]  /*78600*/  LDL.LU.64 R60, [R1+0x24c0] ;  /* 0x0024c000013c7983 */ /* 0x001ea80000300a00 */
[----:B------:R0:W-:Y:S01]  /*78610*/  @P6 STG.E.U8 desc[UR56][R220.64], R224 ;  /* 0x000000e0dc006986 */ /* 0x0001e2000c101138 */
[----:B------:R-:W-:-:S02]  /*78620*/  LOP3.LUT P6, RZ, R7, 0x80000000, RZ, 0xc0, !PT ;  /* 0x8000000007ff7812 */ /* 0x000fc400078cc0ff */
[----:B0-----:R-:W-:-:S11]  /*78630*/  PRMT R224, R59, 0x7773, RZ ;  /* 0x000077733be07816 */ /* 0x001fd600000000ff */
[----:B------:R4:W-:Y:S01]  /*78640*/  @P6 STG.E.U8 desc[UR56][R54.64], R224 ;  /* 0x000000e036006986 */ /* 0x0009e2000c101138 */
[----:B------:R-:W-:Y:S02]  /*78650*/  LOP3.LUT P6, RZ, R7, 0x40000000, RZ, 0xc0, !PT ;  /* 0x4000000007ff7812 */ /* 0x000fe400078cc0ff */
[----:B----4-:R-:W-:-:S11]  /*78660*/  PRMT R224, R30, 0x7770, RZ ;  /* 0x000077701ee07816 */ /* 0x010fd600000000ff */
[----:B------:R0:W-:Y:S01]  /*78670*/  @P6 STG.E.U8 desc[UR56][R56.64], R224 ;  /* 0x000000e038006986 */ /* 0x0001e2000c101138 */
[----:B------:R-:W-:Y:S02]  /*78680*/  LOP3.LUT P6, RZ, R7, 0x20000000, RZ, 0xc0, !PT ;  /* 0x2000000007ff7812 */ /* 0x000fe400078cc0ff */
[----:B0-----:R-:W-:-:S11]  /*78690*/  PRMT R224, R30, 0x7771, RZ ;  /* 0x000077711ee07816 */ /* 0x001fd600000000ff */
[----:B------:R0:W-:Y:S01]  /*786a0*/  @P6 STG.E.U8 desc[UR56][R52.64], R224 ;  /* 0x000000e034006986 */ /* 0x0001e2000c101138 */
[----:B------:R-:W-:Y:S02]  /*786b0*/  LOP3.LUT P6, RZ, R7, 0x10000000, RZ, 0xc0, !PT ;  /* 0x1000000007ff7812 */ /* 0x000fe400078cc0ff */
[----:B0-----:R-:W-:-:S11]  /*786c0*/  PRMT R224, R30, 0x7772, RZ ;  /* 0x000077721ee07816 */ /* 0x001fd600000000ff */
[----:B------:R0:W-:Y:S02]  /*786d0*/  @P6 STG.E.U8 desc[UR56][R38.64], R224 ;  /* 0x000000e026006986 */ /* 0x0001e4000c101138 */
[----:B0-----:R-:W-:-:S05]  /*786e0*/  PRMT R224, R30, 0x7773, RZ ;  /* 0x000077731ee07816 */ /* 0x001fca00000000ff */
[----:B------:R0:W-:Y:S01]  /*786f0*/  @P1 STG.E.U8 desc[UR56][R34.64], R224 ;  /* 0x000000e022001986 */ /* 0x0001e2000c101138 */
[----:B------:R-:W-:Y:S02]  /*78700*/  LOP3.LUT P2, RZ, R226, 0x100000, RZ, 0xc0, !PT ;  /* 0x00100000e2ff7812 */ /* 0x000fe4000784c0ff */
[----:B0-----:R-:W-:-:S05]  /*78710*/  PRMT R224, R31, 0x7770, RZ ;  /* 0x000077701fe07816 */ /* 0x001fca00000000ff */
[----:B------:R0:W-:Y:S01]  /*78720*/  @P4 STG.E.U8 desc[UR56][R36.64], R224 ;  /* 0x000000e024004986 */ /* 0x0001e2000c101138 */
[----:B------:R-:W-:Y:S02]  /*78730*/  LOP3.LUT P5, RZ, R226, 0x200000, RZ, 0xc0, !PT ;  /* 0x00200000e2ff7812 */ /* 0x000fe400078ac0ff */
[----:B0-----:R-:W-:-:S05]  /*78740*/  PRMT R224, R31, 0x7771, RZ ;  /* 0x000077711fe07816 */ /* 0x001fca00000000ff */
[----:B------:R0:W-:Y:S02]  /*78750*/  @P3 STG.E.U8 desc[UR56][R32.64], R224 ;  /* 0x000000e020003986 */ /* 0x0001e4000c101138 */
[----:B0-----:R-:W-:-:S05]  /*78760*/  PRMT R224, R31, 0x7772, RZ ;  /* 0x000077721fe07816 */ /* 0x001fca00000000ff */
[----:B------:R0:W-:Y:S02]  /*78770*/  @P0 STG.E.U8 desc[UR56][R230.64], R224 ;  /* 0x000000e0e6000986 */ /* 0x0001e4000c101138 */
[----:B0-----:R-:W-:-:S05]  /*78780*/  PRMT R224, R31, 0x7773, RZ ;  /* 0x000077731fe07816 */ /* 0x001fca00000000ff */
[----:B------:R0:W-:Y:S02]  /*78790*/  @P2 STG.E.U8 desc[UR56][R28.64], R224 ;  /* 0x000000e01c002986 */ /* 0x0001e4000c101138 */
[----:B0-----:R-:W-:-:S05]  /*787a0*/  PRMT R224, R252, 0x7770, RZ ;  /* 0x00007770fce07816 */ /* 0x001fca00000000ff */
[----:B---3--:R0:W-:Y:S04]  /*787b0*/  @P5 STG.E.U8 desc[UR56][R228.64], R224 ;  /* 0x000000e0e4005986 */ /* 0x0081e8000c101138 */
[----:B0-----:R-:W3:Y:S04]  /*787c0*/  LDL.LU.64 R228, [R1+0x1e60] ;  /* 0x001e600001e47983 */ /* 0x001ee80000300a00 */
[----:B------:R-:W4:Y:S04]  /*787d0*/  LDL.LU.64 R34, [R1+0x1e58] ;  /* 0x001e580001227983 */ /* 0x000f280000300a00 */
[----:B------:R-:W2:Y:S04]  /*787e0*/  LDL.LU.64 R32, [R1+0x1e50] ;  /* 0x001e500001207983 */ /* 0x000ea80000300a00 */
[----:B------:R-:W2:Y:S04]  /*787f0*/  LDL.LU.64 R230, [R1+0x1e48] ;  /* 0x001e480001e67983 */ /* 0x000ea80000300a00 */
[----:B------:R-:W2:Y:S04]  /*78800*/  LDL.LU.64 R30, [R1+0x1e40] ;  /* 0x001e4000011e7983 */ /* 0x000ea80000300a00 */
[----:B------:R-:W2:Y:S04]  /*78810*/  LDL.LU.64 R28, [R1+0x1e38] ;  /* 0x001e3800011c7983 */ /* 0x000ea80000300a00 */
[----:B------:R-:W2:Y:S01]  /*78820*/  LDL.LU R251, [R1+0x9c] ;  /* 0x00009c0001fb7983 */ /* 0x000ea20000300800 */
[----:B------:R-:W-:-:S02]  /*78830*/  LOP3.LUT P3, RZ, R226, 0x400000, RZ, 0xc0, !PT ;  /* 0x00400000e2ff7812 */ /* 0x000fc4000786c0ff */
[----:B------:R-:W-:Y:S02]  /*78840*/  PRMT R224, R252, 0x7771, RZ ;  /* 0x00007771fce07816 */ /* 0x000fe400000000ff */
        /* <DEDUP_REMOVED lines=12> */
[----:B------:R-:W-:Y:S01]  /*78910*/  LOP3.LUT P6, RZ, R226, 0x40000000, RZ, 0xc0, !PT ;  /* 0x40000000e2ff7812 */ /* 0x000fe200078cc0ff */
[----:B---3--:R0:W-:Y:S04]  /*78920*/  @P3 STG.E.U8 desc[UR56][R228.64], R224 ;  /* 0x000000e0e4003986 */ /* 0x0081e8000c101138 */
[----:B0-----:R-:W3:Y:S04]  /*78930*/  LDL.LU.64 R228, [R1+0x1e30] ;  /* 0x001e300001e47983 */ /* 0x001ee80000300a00 */
[----:B------:R-:W3:Y:S04]  /*78940*/  LDL.LU R36, [R1+0x80] ;  /* 0x0000800001247983 */ /* 0x000ee80000300800 */
[----:B------:R-:W3:Y:S01]  /*78950*/  LDL.LU.64 R220, [R1+0x1e28] ;  /* 0x001e280001dc7983 */ /* 0x000ee20000300a00 */
[----:B------:R-:W-:-:S03]  /*78960*/  LOP3.LUT R7, R7, 0xfeffffff, RZ, 0xc0, !PT ;  /* 0xfeffffff07077812 */ /* 0x000fc600078ec0ff */
[----:B------:R-:W3:Y:S01]  /*78970*/  LDL.LU.64 R58, [R1+0x1e20] ;  /* 0x001e2000013a7983 */ /* 0x000ee20000300a00 */
[----:B------:R-:W-:Y:S02]  /*78980*/  @P6 LOP3.LUT R7, R7, 0x1000000, RZ, 0xfc, !PT ;  /* 0x0100000007076812 */ /* 0x000fe400078efcff */
[----:B------:R-:W-:Y:S01]  /*78990*/  LOP3.LUT P6, RZ, R226, 0x20000000, RZ, 0xc0, !PT ;  /* 0x20000000e2ff7812 */ /* 0x000fe200078cc0ff */
[----:B------:R-:W3:Y:S01]  /*789a0*/  LDL.LU.64 R54, [R1+0x1e18] ;  /* 0x001e180001367983 */ /* 0x000ee20000300a00 */
[----:B------:R-:W-:-:S03]  /*789b0*/  LOP3.LUT R7, R7, 0xfdffffff, RZ, 0xc0, !PT ;  /* 0xfdffffff07077812 */ /* 0x000fc600078ec0ff */
[----:B------:R-:W3:Y:S01]  /*789c0*/  LDL.LU.64 R56, [R1+0x1e10] ;  /* 0x001e100001387983 */ /* 0x000ee20000300a00 */
[C---:B------:R-:W-:Y:S02]  /*789d0*/  LOP3.LUT P0, RZ, R226.reuse, 0x800000, RZ, 0xc0, !PT ;  /* 0x00800000e2ff7812 */ /* 0x040fe4000780c0ff */
[C---:B------:R-:W-:Y:S01]  /*789e0*/  LOP3.LUT P2, RZ, R226.reuse, 0x1000000, RZ, 0xc0, !PT ;  /* 0x01000000e2ff7812 */ /* 0x040fe2000784c0ff */
[----:B------:R-:W3:Y:S04]  /*789f0*/  LDL.LU R37, [R1+0x70] ;  /* 0x0000700001257983 */ /* 0x000ee80000300800 */
[----:B------:R-:W-:Y:S01]  /*78a00*/  @P6 LOP3.LUT R7, R7, 0x2000000, RZ, 0xfc, !PT ;  /* 0x0200000007076812 */ /* 0x000fe200078efcff */
[----:B------:R-:W3:Y:S01]  /*78a10*/  LDL.LU.64 R52, [R1+0x1e08] ;  /* 0x001e080001347983 */ /* 0x000ee20000300a00 */
[----:B------:R-:W-:-:S02]  /*78a20*/  LOP3.LUT P6, RZ, R226, 0x10000000, RZ, 0xc0, !PT ;  /* 0x10000000e2ff7812 */ /* 0x000fc400078cc0ff */
[----:B------:R-:W-:Y:S01]  /*78a30*/  LOP3.LUT R7, R7, 0xfbffffff, RZ, 0xc0, !PT ;  /* 0xfbffffff07077812 */ /* 0x000fe200078ec0ff */
[----:B------:R-:W3:Y:S01]  /*78a40*/  LDL.LU.64 R38, [R1+0x1e00] ;  /* 0x001e000001267983 */ /* 0x000ee20000300a00 */
[----:B------:R-:W-:-:S09]  /*78a50*/  PRMT R224, R252, 0x7772, RZ ;  /* 0x00007772fce07816 */ /* 0x000fd200000000ff */
[----:B------:R-:W-:Y:S02]  /*78a60*/  @P6 LOP3.LUT R7, R7, 0x4000000, RZ, 0xfc, !PT ;  /* 0x0400000007076812 */ /* 0x000fe400078efcff */
[C---:B------:R-:W-:Y:S01]  /*78a70*/  LOP3.LUT P6, RZ, R226.reuse, 0x8000000, RZ, 0xc0, !PT ;  /* 0x08000000e2ff7812 */ /* 0x040fe200078cc0ff */
[----:B----4-:R0:W-:Y:S01]  /*78a80*/  @P0 STG.E.U8 desc[UR56][R34.64], R224 ;  /* 0x000000e022000986 */ /* 0x0101e2000c101138 */
[----:B------:R-:W-:Y:S02]  /*78a90*/  LOP3.LUT P5, RZ, R226, 0x2000000, RZ, 0xc0, !PT ;  /* 0x02000000e2ff7812 */ /* 0x000fe400078ac0ff */
[----:B------:R-:W-:Y:S02]  /*78aa0*/  LOP3.LUT R7, R7, 0xf7ffffff, RZ, 0xc0, !PT ;  /* 0xf7ffffff07077812 */ /* 0x000fe400078ec0ff */
[----:B0-----:R-:W-:-:S07]  /*78ab0*/  PRMT R224, R252, 0x7773, RZ ;  /* 0x00007773fce07816 */ /* 0x001fce00000000ff */
[----:B------:R-:W-:Y:S01]  /*78ac0*/  @P6 LOP3.LUT R7, R7, 0x8000000, RZ, 0xfc, !PT ;  /* 0x0800000007076812 */ /* 0x000fe200078efcff */
[----:B------:R-:W4:Y:S01]  /*78ad0*/  LDL.LU R252, [R1+0x84] ;  /* 0x0000840001fc7983 */ /* 0x000f220000300800 */
[----:B------:R-:W-:-:S03]  /*78ae0*/  LOP3.LUT P6, RZ, R226, 0x4000000, RZ, 0xc0, !PT ;  /* 0x04000000e2ff7812 */ /* 0x000fc600078cc0ff */
[----:B--2---:R0:W-:Y:S04]  /*78af0*/  @P2 STG.E.U8 desc[UR56][R32.64], R224 ;  /* 0x000000e020002986 */ /* 0x0041e8000c101138 */
[----:B------:R-:W2:Y:S01]  /*78b00*/  LDL.LU.64 R34, [R1+0x1df8] ;  /* 0x001df80001227983 */ /* 0x000ea20000300a00 */
[----:B0-----:R-:W-:-:S03]  /*78b10*/  PRMT R224, R251, 0x7770, RZ ;  /* 0x00007770fbe07816 */ /* 0x001fc600000000ff */
[----:B------:R-:W4:Y:S04]  /*78b20*/  LDL.LU.64 R32, [R1+0x1df0] ;  /* 0x001df00001207983 */ /* 0x000f280000300a00 */
[----:B------:R0:W-:Y:S02]  /*78b30*/  @P5 STG.E.U8 desc[UR56][R230.64], R224 ;  /* 0x000000e0e6005986 */ /* 0x0001e4000c101138 */
[----:B0-----:R-:W-:Y:S02]  /*78b40*/  PRMT R224, R251, 0x7771, RZ ;  /* 0x00007771fbe07816 */ /* 0x001fe400000000ff */
[----:B------:R-:W4:Y:S04]  /*78b50*/  LDL.LU.64 R230, [R1+0x1de8] ;  /* 0x001de80001e67983 */ /* 0x000f280000300a00 */
[----:B------:R0:W-:Y:S01]  /*78b60*/  @P6 STG.E.U8 desc[UR56][R30.64], R224 ;  /* 0x000000e01e006986 */ /* 0x0001e2000c101138 */
[----:B------:R-:W-:-:S02]  /*78b70*/  LOP3.LUT P6, RZ, R7, 0x8000000, RZ, 0xc0, !PT ;  /* 0x0800000007ff7812 */ /* 0x000fc400078cc0ff */
[----:B0-----:R-:W-:Y:S01]  /*78b80*/  PRMT R224, R251, 0x7772, RZ ;  /* 0x00007772fbe07816 */ /* 0x001fe200000000ff */
[----:B------:R-:W4:Y:S10]  /*78b90*/  LDL.LU.64 R30, [R1+0x1de0] ;  /* 0x001de000011e7983 */ /* 0x000f340000300a00 */
[----:B------:R0:W-:Y:S01]  /*78ba0*/  @P6 STG.E.U8 desc[UR56][R28.64], R224 ;  /* 0x000000e01c006986 */ /* 0x0001e2000c101138 */
[----:B------:R-:W-:-:S03]  /*78bb0*/  LOP3.LUT P6, RZ, R7, 0x4000000, RZ, 0xc0, !PT ;  /* 0x0400000007ff7812 */ /* 0x000fc600078cc0ff */
[----:B0-----:R-:W4:Y:S01]  /*78bc0*/  LDL.LU.64 R28, [R1+0x1dd8] ;  /* 0x001dd800011c7983 */ /* 0x001f220000300a00 */
[----:B------:R-:W-:-:S09]  /*78bd0*/  PRMT R224, R251, 0x7773, RZ ;  /* 0x00007773fbe07816 */ /* 0x000fd200000000ff */
[----:B---3--:R0:W-:Y:S04]  /*78be0*/  @P6 STG.E.U8 desc[UR56][R228.64], R224 ;  /* 0x000000e0e4006986 */ /* 0x0081e8000c101138 */
        /* <DEDUP_REMOVED lines=23> */
[----:B--2---:R0:W-:Y:S01]  /*78d60*/  @P1 STG.E.U8 desc[UR56][R34.64], R224 ;  /* 0x000000e022001986 */ /* 0x0041e2000c101138 */
[----:B------:R-:W-:Y:S02]  /*78d70*/  LOP3.LUT P0, RZ, R227, 0x40, RZ, 0xc0, !PT ;  /* 0x00000040e3ff7812 */ /* 0x000fe4000780c0ff */
[----:B0-----:R-:W-:-:S05]  /*78d80*/  PRMT R224, R37, 0x7773, RZ ;  /* 0x0000777325e07816 */ /* 0x001fca00000000ff */
[----:B----4-:R0:W-:Y:S01]  /*78d90*/  @P4 STG.E.U8 desc[UR56][R32.64], R224 ;  /* 0x000000e020004986 */ /* 0x0101e2000c101138 */
        /* <DEDUP_REMOVED lines=9> */
[----:B---3--:R0:W-:Y:S04]  /*78e30*/  @P5 STG.E.U8 desc[UR56][R228.64], R224 ;  /* 0x000000e0e4005986 */ /* 0x0081e8000c101138 */
[----:B0-----:R-:W2:Y:S04]  /*78e40*/  LDL.LU.64 R228, [R1+0x1dc8] ;  /* 0x001dc80001e47983 */ /* 0x001ea80000300a00 */
[----:B------:R-:W3:Y:S04]  /*78e50*/  LDL.LU.64 R34, [R1+0x1dc0] ;  /* 0x001dc00001227983 */ /* 0x000ee80000300a00 */
[----:B------:R-:W4:Y:S04]  /*78e60*/  LDL.LU.64 R36, [R1+0x1db8] ;  /* 0x001db80001247983 */ /* 0x000f280000300a00 */
[----:B------:R-:W2:Y:S04]  /*78e70*/  LDL.LU R31, [R1+0x74] ;  /* 0x00007400011f7983 */ /* 0x000ea80000300800 */
[----:B------:R-:W4:Y:S04]  /*78e80*/  LDL.LU.64 R32, [R1+0x1db0] ;  /* 0x001db00001207983 */ /* 0x000f280000300a00 */
[----:B------:R-:W4:Y:S04]  /*78e90*/  LDL.LU.64 R230, [R1+0x1da8] ;  /* 0x001da80001e67983 */ /* 0x000f280000300a00 */
[----:B------:R-:W4:Y:S01]  /*78ea0*/  LDL.LU R251, [R1+0x88] ;  /* 0x0000880001fb7983 */ /* 0x000f220000300800 */
[----:B------:R-:W-:-:S03]  /*78eb0*/  LOP3.LUT P3, RZ, R227, 0x200, RZ, 0xc0, !PT ;  /* 0x00000200e3ff7812 */ /* 0x000fc6000786c0ff */
[----:B------:R-:W4:Y:S01]  /*78ec0*/  LDL.LU.64 R28, [R1+0x1da0] ;  /* 0x001da000011c7983 */ /* 0x000f220000300a00 */
        /* <DEDUP_REMOVED lines=16> */
[----:B0-----:R-:W2:Y:S04]  /*78fd0*/  LDL.LU.64 R228, [R1+0x1d98] ;  /* 0x001d980001e47983 */ /* 0x001ea80000300a00 */
[----:B------:R-:W2:Y:S04]  /*78fe0*/  LDL.LU R30, [R1+0x78] ;  /* 0x00007800011e7983 */ /* 0x000ea80000300800 */
[----:B------:R-:W2:Y:S04]  /*78ff0*/  LDL.LU.64 R220, [R1+0x1d90] ;  /* 0x001d900001dc7983 */ /* 0x000ea80000300a00 */
[----:B------:R-:W2:Y:S01]  /*79000*/  LDL.LU.64 R58, [R1+0x1d88] ;  /* 0x001d8800013a7983 */ /* 0x000ea20000300a00 */
[----:B------:R-:W-:-:S02]  /*79010*/  @P6 LOP3.LUT R7, R7, 0x10000, RZ, 0xfc, !PT ;  /* 0x0001000007076812 */ /* 0x000fc400078efcff */
[----:B------:R-:W-:Y:S01]  /*79020*/  LOP3.LUT P6, RZ, R227, 0x10000, RZ, 0xc0, !PT ;  /* 0x00010000e3ff7812 */ /* 0x000fe200078cc0ff */
[----:B------:R-:W2:Y:S01]  /*79030*/  LDL.LU.64 R54, [R1+0x1d80] ;  /* 0x001d800001367983 */ /* 0x000ea20000300a00 */
[----:B------:R-:W-:-:S03]  /*79040*/  LOP3.LUT R7, R7, 0xfffdffff, RZ, 0xc0, !PT ;  /* 0xfffdffff07077812 */ /* 0x000fc600078ec0ff */
[----:B------:R-:W2:Y:S01]  /*79050*/  LDL.LU.64 R56, [R1+0x1d78] ;  /* 0x001d780001387983 */ /* 0x000ea20000300a00 */
[C---:B------:R-:W-:Y:S02]  /*79060*/  LOP3.LUT P0, RZ, R227.reuse, 0x400, RZ, 0xc0, !PT ;  /* 0x00000400e3ff7812 */ /* 0x040fe4000780c0ff */
[----:B------:R-:W-:Y:S01]  /*79070*/  LOP3.LUT P2, RZ, R227, 0x800, RZ, 0xc0, !PT ;  /* 0x00000800e3ff7812 */ /* 0x000fe2000784c0ff */
[----:B------:R-:W2:Y:S04]  /*79080*/  LDL.LU R252, [R1+0x8c] ;  /* 0x00008c0001fc7983 */ /* 0x000ea80000300800 */
[----:B------:R-:W-:Y:S01]  /*79090*/  @P6 LOP3.LUT R7, R7, 0x20000, RZ, 0xfc, !PT ;  /* 0x0002000007076812 */ /* 0x000fe200078efcff */
[----:B------:R-:W2:Y:S01]  /*790a0*/  LDL.LU.64 R52, [R1+0x1d70] ;  /* 0x001d700001347983 */ /* 0x000ea20000300a00 */
[----:B------:R-:W-:-:S02]  /*790b0*/  LOP3.LUT P6, RZ, R227, 0x8000, RZ, 0xc0, !PT ;  /* 0x00008000e3ff7812 */ /* 0x000fc400078cc0ff */
[----:B------:R-:W-:Y:S01]  /*790c0*/  LOP3.LUT R7, R7, 0xfffbffff, RZ, 0xc0, !PT ;  /* 0xfffbffff07077812 */ /* 0x000fe200078ec0ff */
[----:B------:R-:W2:Y:S01]  /*790d0*/  LDL.LU.64 R38, [R1+0x1d68] ;  /* 0x001d680001267983 */ /* 0x000ea20000300a00 */
[----:B------:R-:W-:-:S09]  /*790e0*/  PRMT R224, R31, 0x7771, RZ ;  /* 0x000077711fe07816 */ /* 0x000fd200000000ff */
[----:B------:R-:W-:Y:S02]  /*790f0*/  @P6 LOP3.LUT R7, R7, 0x40000, RZ, 0xfc, !PT ;  /* 0x0004000007076812 */ /* 0x000fe400078efcff */
[C---:B------:R-:W-:Y:S01]  /*79100*/  LOP3.LUT P6, RZ, R227.reuse, 0x4000, RZ, 0xc0, !PT ;  /* 0x00004000e3ff7812 */ /* 0x040fe200078cc0ff */
[----:B---3--:R0:W-:Y:S01]  /*79110*/  @P0 STG.E.U8 desc[UR56][R34.64], R224 ;  /* 0x000000e022000986 */ /* 0x0081e2000c101138 */
[----:B------:R-:W-:Y:S02]  /*79120*/  LOP3.LUT P5, RZ, R227, 0x1000, RZ, 0xc0, !PT ;  /* 0x00001000e3ff7812 */ /* 0x000fe400078ac0ff */
[----:B------:R-:W-:Y:S02]  /*79130*/  LOP3.LUT R7, R7, 0xfff7ffff, RZ, 0xc0, !PT ;  /* 0xfff7ffff07077812 */ /* 0x000fe400078ec0ff */
[----:B0-----:R-:W-:Y:S01]  /*79140*/  PRMT R224, R31, 0x7772, RZ ;  /* 0x000077721fe07816 */ /* 0x001fe200000000ff */
[----:B------:R-:W3:Y:S06]  /*79150*/  LDL.LU.64 R34, [R1+0x1d60] ;  /* 0x001d600001227983 */ /* 0x000eec0000300a00 */
[----:B------:R-:W-:-:S02]  /*79160*/  @P6 LOP3.LUT R7, R7, 0x80000, RZ, 0xfc, !PT ;  /* 0x0008000007076812 */ /* 0x000fc400078efcff */
[----:B------:R-:W-:Y:S01]  /*79170*/  LOP3.LUT P6, RZ, R227, 0x2000, RZ, 0xc0, !PT ;  /* 0x00002000e3ff7812 */ /* 0x000fe200078cc0ff */
[----:B----4-:R0:W-:Y:S02]  /*79180*/  @P2 STG.E.U8 desc[UR56][R36.64], R224 ;  /* 0x000000e024002986 */ /* 0x0101e4000c101138 */
[----:B0-----:R-:W-:Y:S02]  /*79190*/  PRMT R224, R31, 0x7773, RZ ;  /* 0x000077731fe07816 */ /* 0x001fe400000000ff */
[----:B------:R-:W4:Y:S04]  /*791a0*/  LDL.LU.64 R36, [R1+0x1d58] ;  /* 0x001d580001247983 */ /* 0x000f280000300a00 */
[----:B------:R0:W-:Y:S02]  /*791b0*/  @P5 STG.E.U8 desc[UR56][R32.64], R224 ;  /* 0x000000e020005986 */ /* 0x0001e4000c101138 */
[----:B0-----:R-:W-:-:S02]  /*791c0*/  PRMT R224, R251, 0x7770, RZ ;  /* 0x00007770fbe07816 */ /* 0x001fc400000000ff */
[----:B------:R-:W4:Y:S04]  /*791d0*/  LDL.LU.64 R32, [R1+0x1d50] ;  /* 0x001d500001207983 */ /* 0x000f280000300a00 */
[----:B------:R0:W-:Y:S01]  /*791e0*/  @P6 STG.E.U8 desc[UR56][R230.64], R224 ;  /* 0x000000e0e6006986 */ /* 0x0001e2000c101138 */
[----:B------:R-:W-:Y:S02]  /*791f0*/  LOP3.LUT P6, RZ, R7, 0x80000, RZ, 0xc0, !PT ;  /* 0x0008000007ff7812 */ /* 0x000fe400078cc0ff */
[----:B0-----:R-:W-:Y:S01]  /*79200*/  PRMT R224, R251, 0x7771, RZ ;  /* 0x00007771fbe07816 */ /* 0x001fe200000000ff */
[----:B------:R-:W4:Y:S04]  /*79210*/  LDL.LU.64 R230, [R1+0x1d48] ;  /* 0x001d480001e67983 */ /* 0x000f280000300a00 */
[----:B------:R-:W4:Y:S06]  /*79220*/  LDL.LU R31, [R1+0x7c] ;  /* 0x00007c00011f7983 */ /* 0x000f2c0000300800 */
        /* <DEDUP_REMOVED lines=28> */
[----:B---3--:R0:W-:Y:S01]  /*793f0*/  @P1 STG.E.U8 desc[UR56][R34.64], R224 ;  /* 0x000000e022001986 */ /* 0x0081e2000c101138 */
        /* <DEDUP_REMOVED lines=12> */
[----:B--2---:R0:W-:Y:S04]  /*794c0*/  @P5 STG.E.U8 desc[UR56][R228.64], R224 ;  /* 0x000000e0e4005986 */ /* 0x0041e8000c101138 */
[----:B0-----:R-:W2:Y:S04]  /*794d0*/  LDL.LU.64 R228, [R1+0x24b0] ;  /* 0x0024b00001e47983 */ /* 0x001ea80000300a00 */
[----:B------:R-:W3:Y:S04]  /*794e0*/  LDL.LU.64 R28, [R1+0x1d30] ;  /* 0x001d3000011c7983 */ /* 0x000ee80000300a00 */
[----:B------:R-:W4:Y:S04]  /*794f0*/  LDL.LU.64 R32, [R1+0x1d28] ;  /* 0x001d280001207983 */ /* 0x000f280000300a00 */
[----:B------:R-:W4:Y:S04]  /*79500*/  LDL.LU.64 R34, [R1+0x1d20] ;  /* 0x001d200001227983 */ /* 0x000f280000300a00 */
[----:B------:R-:W4:Y:S04]  /*79510*/  LDL.LU.64 R36, [R1+0x1d18] ;  /* 0x001d180001247983 */ /* 0x000f280000300a00 */
[----:B------:R-:W4:Y:S04]  /*79520*/  LDL.LU R252, [R1+0x60] ;  /* 0x0000600001fc7983 */ /* 0x000f280000300800 */
[----:B------:R-:W4:Y:S04]  /*79530*/  LDL.LU.64 R230, [R1+0x1d10] ;  /* 0x001d100001e67983 */ /* 0x000f280000300a00 */
[----:B------:R-:W4:Y:S01]  /*79540*/  LDL.LU R251, [R1+0x10] ;  /* 0x0000100001fb7983 */ /* 0x000f220000300800 */
[----:B------:R-:W-:-:S02]  /*79550*/  PRMT R224, R31, 0x7773, RZ ;  /* 0x000077731fe07816 */ /* 0x000fc400000000ff */
[----:B------:R-:W-:Y:S01]  /*79560*/  LOP3.LUT P3, RZ, R227, 0x10000000, RZ, 0xc0, !PT ;  /* 0x10000000e3ff7812 */ /* 0x000fe2000786c0ff */
[----:B------:R-:W4:Y:S01]  /*79570*/  LDL.LU.64 R30, [R1+0x1d08] ;  /* 0x001d0800011e7983 */ /* 0x000f220000300a00 */
[----:B------:R-:W-:Y:S02]  /*79580*/  LOP3.LUT R7, R7, 0xffffffef, RZ, 0xc0, !PT ;  /* 0xffffffef07077812 */ /* 0x000fe400078ec0ff */
[C---:B------:R-:W-:Y:S02]  /*79590*/  LOP3.LUT P0, RZ, R227.reuse, 0x20000000, RZ, 0xc0, !PT ;  /* 0x20000000e3ff7812 */ /* 0x040fe4000780c0ff */
[C---:B------:R-:W-:Y:S02]  /*795a0*/  LOP3.LUT P2, RZ, R227.reuse, 0x40000000, RZ, 0xc0, !PT ;  /* 0x40000000e3ff7812 */ /* 0x040fe4000784c0ff */
[----:B------:R-:W-:-:S05]  /*795b0*/  LOP3.LUT P5, RZ, R227, 0x80000000, RZ, 0xc0, !PT ;  /* 0x80000000e3ff7812 */ /* 0x000fca00078ac0ff */
[----:B---3--:R0:W-:Y:S04]  /*795c0*/  @P3 STG.E.U8 desc[UR56][R28.64], R224 ;  /* 0x000000e01c003986 */ /* 0x0081e8000c101138 */
[----:B0-----:R-:W3:Y:S01]  /*795d0*/  LDL.LU.64 R28, [R1+0x1d00] ;  /* 0x001d0000011c7983 */ /* 0x001ee20000300a00 */
[----:B--2---:R-:W-:-:S03]  /*795e0*/  LOP3.LUT P6, RZ, R228, 0x100, RZ, 0xc0, !PT ;  /* 0x00000100e4ff7812 */ /* 0x004fc600078cc0ff */
[----:B------:R-:W2:Y:S01]  /*795f0*/  LDL.LU.64 R220, [R1+0x1cf8] ;  /* 0x001cf80001dc7983 */ /* 0x000ea20000300a00 */
[----:B----4-:R-:W-:-:S03]  /*79600*/  PRMT R224, R252, 0x7770, RZ ;  /* 0x00007770fce07816 */ /* 0x010fc600000000ff */
[----:B------:R-:W4:Y:S06]  /*79610*/  LDL.LU.64 R56, [R1+0x1cf0] ;  /* 0x001cf00001387983 */ /* 0x000f2c0000300a00 */
        /* <DEDUP_REMOVED lines=11> */
[----:B------:R-:W-:Y:S01]  /*796d0*/  LOP3.LUT R7, R7, 0xfffffeff, RZ, 0xc0, !PT ;  /* 0xfffffeff07077812 */ /* 0x000fe200078ec0ff */
[----:B------:R0:W-:Y:S10]  /*796e0*/  @P0 STG.E.U8 desc[UR56][R32.64], R224 ;  /* 0x000000e020000986 */ /* 0x0001f4000c101138 */
[----:B------:R-:W-:-:S02]  /*796f0*/  @P6 LOP3.LUT R7, R7, 0x100, RZ, 0xfc, !PT ;  /* 0x0000010007076812 */ /* 0x000fc400078efcff */
[----:B------:R-:W-:Y:S01]  /*79700*/  LOP3.LUT P6, RZ, R228, 0x8, RZ, 0xc0, !PT ;  /* 0x00000008e4ff7812 */ /* 0x000fe200078cc0ff */
[----:B0-----:R-:W4:Y:S01]  /*79710*/  LDL.LU R32, [R1+0x64] ;  /* 0x0000640001207983 */ /* 0x001f220000300800 */
[----:B------:R-:W-:-:S03]  /*79720*/  LOP3.LUT R7, R7, 0xfffffdff, RZ, 0xc0, !PT ;  /* 0xfffffdff07077812 */ /* 0x000fc600078ec0ff */
[----:B------:R-:W4:Y:S04]  /*79730*/  LDL.LU.64 R226, [R1+0x1ce8] ;  /* 0x001ce80001e27983 */ /* 0x000f280000300a00 */
[----:B------:R-:W4:Y:S04]  /*79740*/  LDL.LU.64 R58, [R1+0x1ce0] ;  /* 0x001ce000013a7983 */ /* 0x000f280000300a00 */
        /* <DEDUP_REMOVED lines=9> */
[----:B------:R-:W-:Y:S02]  /*797e0*/  LOP3.LUT P6, RZ, R228, 0x2, RZ, 0xc0, !PT ;  /* 0x00000002e4ff7812 */ /* 0x000fe400078cc0ff */
[----:B------:R-:W-:Y:S01]  /*797f0*/  LOP3.LUT R7, R7, 0xfffff7ff, RZ, 0xc0, !PT ;  /* 0xfffff7ff07077812 */ /* 0x000fe200078ec0ff */
[----:B------:R-:W4:Y:S01]  /*79800*/  LDL.LU.64 R38, [R1+0x1cc8] ;  /* 0x001cc80001267983 */ /* 0x000f220000300a00 */
[----:B0-----:R-:W-:-:S03]  /*79810*/  PRMT R224, R252, 0x7772, RZ ;  /* 0x00007772fce07816 */ /* 0x001fc600000000ff */
[----:B------:R-:W4:Y:S06]  /*79820*/  LDL.LU.64 R34, [R1+0x1cc0] ;  /* 0x001cc00001227983 */ /* 0x000f2c0000300a00 */
[----:B------:R-:W-:Y:S02]  /*79830*/  @P6 LOP3.LUT R7, R7, 0x800, RZ, 0xfc, !PT ;  /* 0x0000080007076812 */ /* 0x000fe400078efcff */
[----:B------:R-:W-:Y:S01]  /*79840*/  LOP3.LUT P6, RZ, R228, 0x1, RZ, 0xc0, !PT ;  /* 0x00000001e4ff7812 */ /* 0x000fe200078cc0ff */
[----:B------:R0:W-:Y:S02]  /*79850*/  @P5 STG.E.U8 desc[UR56][R36.64], R224 ;  /* 0x000000e024005986 */ /* 0x0001e4000c101138 */
[----:B0-----:R-:W-:-:S02]  /*79860*/  PRMT R224, R252, 0x7773, RZ ;  /* 0x00007773fce07816 */ /* 0x001fc400000000ff */
[----:B------:R-:W4:Y:S08]  /*79870*/  LDL.LU.64 R36, [R1+0x1cb8] ;  /* 0x001cb80001247983 */ /* 0x000f300000300a00 */
        /* <DEDUP_REMOVED lines=13> */
[----:B--2---:R0:W-:Y:S01]  /*79950*/  @P6 STG.E.U8 desc[UR56][R220.64], R224 ;  /* 0x000000e0dc006986 */ /* 0x0041e2000c101138 */
[----:B------:R-:W-:Y:S02]  /*79960*/  LOP3.LUT P6, RZ, R7, 0x100, RZ, 0xc0, !PT ;  /* 0x0000010007ff7812 */ /* 0x000fe400078cc0ff */
[----:B0-----:R-:W-:Y:S01]  /*79970*/  PRMT R224, R251, 0x7773, RZ ;  /* 0x00007773fbe07816 */ /* 0x001fe200000000ff */
[----:B------:R-:W2:Y:S10]  /*79980*/  LDL.LU.64 R220, [R1+0x24a8] ;  /* 0x0024a80001dc7983 */ /* 0x000eb40000300a00 */
[----:B----4-:R0:W-:Y:S01]  /*79990*/  @P6 STG.E.U8 desc[UR56][R56.64], R224 ;  /* 0x000000e038006986 */ /* 0x0101e2000c101138 */
[----:B------:R-:W-:-:S02]  /*799a0*/  LOP3.LUT P6, RZ, R7, 0x80, RZ, 0xc0, !PT ;  /* 0x0000008007ff7812 */ /* 0x000fc400078cc0ff */
[C---:B------:R-:W-:Y:S02]  /*799b0*/  LOP3.LUT P1, RZ, R228.reuse, 0x200, RZ, 0xc0, !PT ;  /* 0x00000200e4ff7812 */ /* 0x040fe4000782c0ff */
[C---:B------:R-:W-:Y:S02]  /*799c0*/  LOP3.LUT P4, RZ, R228.reuse, 0x400, RZ, 0xc0, !PT ;  /* 0x00000400e4ff7812 */ /* 0x040fe4000788c0ff */
[C---:B------:R-:W-:Y:S02]  /*799d0*/  LOP3.LUT P3, RZ, R228.reuse, 0x800, RZ, 0xc0, !PT ;  /* 0x00000800e4ff7812 */ /* 0x040fe4000786c0ff */
[C---:B------:R-:W-:Y:S02]  /*799e0*/  LOP3.LUT P0, RZ, R228.reuse, 0x1000, RZ, 0xc0, !PT ;  /* 0x00001000e4ff7812 */ /* 0x040fe4000780c0ff */
[----:B------:R-:W-:Y:S01]  /*799f0*/  LOP3.LUT P2, RZ, R228, 0x2000, RZ, 0xc0, !PT ;  /* 0x00002000e4ff7812 */ /* 0x000fe2000784c0ff */
[----:B0-----:R-:W4:Y:S01]  /*79a00*/  LDL.LU.64 R56, [R1+0x24a0] ;  /* 0x0024a00001387983 */ /* 0x001f220000300a00 */
[----:B------:R-:W-:-:S05]  /*79a10*/  PRMT R224, R32, 0x7770, RZ ;  /* 0x0000777020e07816 */ /* 0x000fca00000000ff */
        /* <DEDUP_REMOVED lines=11> */
[----:B------:R0:W-:Y:S02]  /*79ad0*/  @P1 STG.E.U8 desc[UR56][R38.64], R224 ;  /* 0x000000e026001986 */ /* 0x0001e4000c101138 */
        /* <DEDUP_REMOVED lines=12> */
[----:B------:R-:W2:Y:S04]  /*79ba0*/  LDL.LU.64 R54, [R1+0x1c90] ;  /* 0x001c900001367983 */ /* 0x000ea80000300a00 */
[----:B------:R-:W4:Y:S04]  /*79bb0*/  LDL.LU.64 R38, [R1+0x1c88] ;  /* 0x001c880001267983 */ /* 0x000f280000300a00 */
[----:B------:R-:W4:Y:S04]  /*79bc0*/  LDL.LU.64 R34, [R1+0x1c80] ;  /* 0x001c800001227983 */ /* 0x000f280000300a00 */
[----:B------:R-:W4:Y:S04]  /*79bd0*/  LDL.LU.64 R36, [R1+0x1c78] ;  /* 0x001c780001247983 */ /* 0x000f280000300a00 */
[----:B------:R-:W4:Y:S04]  /*79be0*/  LDL.LU R33, [R1+0x18] ;  /* 0x0000180001217983 */ /* 0x000f280000300800 */
[----:B------:R-:W4:Y:S04]  /*79bf0*/  LDL.LU.64 R230, [R1+0x1c70] ;  /* 0x001c700001e67983 */ /* 0x000f280000300a00 */
[----:B------:R-:W4:Y:S01]  /*79c00*/  LDL.LU R52, [R1+0x6c] ;  /* 0x00006c0001347983 */ /* 0x000f220000300800 */
[----:B------:R-:W-:-:S03]  /*79c10*/  LOP3.LUT P3, RZ, R228, 0x8000, RZ, 0xc0, !PT ;  /* 0x00008000e4ff7812 */ /* 0x000fc6000786c0ff */
[----:B------:R-:W4:Y:S01]  /*79c20*/  LDL.LU.64 R30, [R1+0x1c68] ;  /* 0x001c6800011e7983 */ /* 0x000f220000300a00 */
        /* <DEDUP_REMOVED lines=15> */
[----:B---3--:R0:W-:Y:S04]  /*79d20*/  @P3 STG.E.U8 desc[UR56][R28.64], R224 ;  /* 0x000000e01c003986 */ /* 0x0081e8000c101138 */
[----:B0-----:R-:W3:Y:S06]  /*79d30*/  LDL.LU.64 R28, [R1+0x1c60] ;  /* 0x001c6000011c7983 */ /* 0x001eec0000300a00 */
[----:B------:R-:W-:-:S02]  /*79d40*/  @P6 LOP3.LUT R7, R7, 0x1, RZ, 0xfc, !PT ;  /* 0x0000000107076812 */ /* 0x000fc400078efcff */
[C---:B------:R-:W-:Y:S01]  /*79d50*/  LOP3.LUT P6, RZ, R228.reuse, 0x400000, RZ, 0xc0, !PT ;  /* 0x00400000e4ff7812 */ /* 0x040fe200078cc0ff */
[----:B------:R-:W3:Y:S01]  /*79d60*/  LDL.LU.64 R226, [R1+0x1c50] ;  /* 0x001c500001e27983 */ /* 0x000ee20000300a00 */
[----:B------:R-:W-:Y:S02]  /*79d70*/  LOP3.LUT R7, R7, 0xfffffffd, RZ, 0xc0, !PT ;  /* 0xfffffffd07077812 */ /* 0x000fe400078ec0ff */
[C---:B------:R-:W-:Y:S01]  /*79d80*/  LOP3.LUT P0, RZ, R228.reuse, 0x10000, RZ, 0xc0, !PT ;  /* 0x00010000e4ff7812 */ /* 0x040fe2000780c0ff */
[----:B------:R-:W3:Y:S01]  /*79d90*/  LDL.LU R53, [R1+0x1c] ;  /* 0x00001c0001357983 */ /* 0x000ee20000300800 */
[----:B------:R-:W-:Y:S02]  /*79da0*/  LOP3.LUT P2, RZ, R228, 0x20000, RZ, 0xc0, !PT ;  /* 0x00020000e4ff7812 */ /* 0x000fe4000784c0ff */
[----:B------:R-:W-:Y:S01]  /*79db0*/  PRMT R224, R252, 0x7773, RZ ;  /* 0x00007773fce07816 */ /* 0x000fe200000000ff */
[----:B------:R-:W3:Y:S04]  /*79dc0*/  LDL.LU.64 R58, [R1+0x1c48] ;  /* 0x001c4800013a7983 */ /* 0x000ee80000300a00 */
[----:B------:R-:W-:-:S02]  /*79dd0*/  @P6 LOP3.LUT R7, R7, 0x2, RZ, 0xfc, !PT ;  /* 0x0000000207076812 */ /* 0x000fc400078efcff */
[C---:B------:R-:W-:Y:S02]  /*79de0*/  LOP3.LUT P6, RZ, R228.reuse, 0x200000, RZ, 0xc0, !PT ;  /* 0x00200000e4ff7812 */ /* 0x040fe400078cc0ff */
[----:B------:R-:W-:Y:S01]  /*79df0*/  LOP3.LUT R7, R7, 0xfffffffb, RZ, 0xc0, !PT ;  /* 0xfffffffb07077812 */ /* 0x000fe200078ec0ff */
[----:B--2---:R0:W-:Y:S01]  /*79e00*/  @P0 STG.E.U8 desc[UR56][R54.64], R224 ;  /* 0x000000e036000986 */ /* 0x0041e2000c101138 */
[----:B------:R-:W-:-:S09]  /*79e10*/  LOP3.LUT P5, RZ, R228, 0x40000, RZ, 0xc0, !PT ;  /* 0x00040000e4ff7812 */ /* 0x000fd200078ac0ff */
[----:B------:R-:W-:Y:S02]  /*79e20*/  @P6 LOP3.LUT R7, R7, 0x4, RZ, 0xfc, !PT ;  /* 0x0000000407076812 */ /* 0x000fe400078efcff */
[----:B------:R-:W-:Y:S01]  /*79e30*/  LOP3.LUT P6, RZ, R228, 0x100000, RZ, 0xc0, !PT ;  /* 0x00100000e4ff7812 */ /* 0x000fe200078cc0ff */
[----:B0-----:R-:W2:Y:S01]  /*79e40*/  LDL.LU.64 R54, [R1+0x1c40] ;  /* 0x001c400001367983 */ /* 0x001ea20000300a00 */
[----:B------:R-:W-:Y:S02]  /*79e50*/  LOP3.LUT R7, R7, 0xfffffff7, RZ, 0xc0, !PT ;  /* 0xfffffff707077812 */ /* 0x000fe400078ec0ff */
[----:B----4-:R-:W-:Y:S01]  /*79e60*/  PRMT R224, R33, 0x7770, RZ ;  /* 0x0000777021e07816 */ /* 0x010fe200000000ff */
[----:B------:R-:W4:Y:S04]  /*79e70*/  LDL.LU R252, [R1] ;  /* 0x0000000001fc7983 */ /* 0x000f280000300800 */
[----:B------:R0:W-:Y:S04]  /*79e80*/  @P2 STG.E.U8 desc[UR56][R38.64], R224 ;  /* 0x000000e026002986 */ /* 0x0001e8000c101138 */
[----:B------:R-:W-:-:S02]  /*79e90*/  @P6 LOP3.LUT R7, R7, 0x8, RZ, 0xfc, !PT ;  /* 0x0000000807076812 */ /* 0x000fc400078efcff */
[----:B------:R-:W-:Y:S02]  /*79ea0*/  LOP3.LUT P6, RZ, R228, 0x80000, RZ, 0xc0, !PT ;  /* 0x00080000e4ff7812 */ /* 0x000fe400078cc0ff */
[C---:B0-----:R-:W-:Y:S01]  /*79eb0*/  PRMT R224, R33.reuse, 0x7771, RZ ;  /* 0x0000777121e07816 */ /* 0x041fe200000000ff */
        /* <DEDUP_REMOVED lines=10> */
[----:B------:R-:W4:Y:S01]  /*79f60*/  LDL.LU.64 R32, [R1+0x1c18] ;  /* 0x001c180001207983 */ /* 0x000f220000300a00 */
[----:B0-----:R-:W-:-:S03]  /*79f70*/  PRMT R224, R52, 0x7770, RZ ;  /* 0x0000777034e07816 */ /* 0x001fc600000000ff */
[----:B------:R-:W4:Y:S06]  /*79f80*/  LDL.LU.64 R230, [R1+0x1c10] ;  /* 0x001c100001e67983 */ /* 0x000f2c0000300a00 */
[----:B------:R0:W-:Y:S01]  /*79f90*/  @P6 STG.E.U8 desc[UR56][R30.64], R224 ;  /* 0x000000e01e006986 */ /* 0x0001e2000c101138 */
[C---:B------:R-:W-:Y:S02]  /*79fa0*/  LOP3.LUT P6, RZ, R7.reuse, 0x2, RZ, 0xc0, !PT ;  /* 0x0000000207ff7812 */ /* 0x040fe400078cc0ff */
[----:B0-----:R-:W-:Y:S01]  /*79fb0*/  PRMT R224, R52, 0x7771, RZ ;  /* 0x0000777134e07816 */ /* 0x001fe200000000ff */
[----:B------:R-:W4:Y:S10]  /*79fc0*/  LDL.LU.64 R30, [R1+0x1c08] ;  /* 0x001c0800011e7983 */ /* 0x000f340000300a00 */
[----:B---3--:R0:W-:Y:S04]  /*79fd0*/  @P6 STG.E.U8 desc[UR56][R28.64], R224 ;  /* 0x000000e01c006986 */ /* 0x0081e8000c101138 */
[----:B0-----:R-:W3:Y:S04]  /*79fe0*/  LDL.LU.64 R28, [R1+0x2498] ;  /* 0x00249800011c7983 */ /* 0x001ee80000300a00 */
[----:B------:R-:W2:Y:S01]  /*79ff0*/  LDL.LU.64 R224, [R1+0x1c58] ;  /* 0x001c580001e07983 */ /* 0x000ea20000300a00 */
[----:B------:R-:W-:-:S02]  /*7a000*/  LOP3.LUT P6, RZ, R7, 0x1, RZ, 0xc0, !PT ;  /* 0x0000000107ff7812 */ /* 0x000fc400078cc0ff */
[----:B------:R-:W-:-:S11]  /*7a010*/  PRMT R7, R52, 0x7772, RZ ;  /* 0x0000777234077816 */ /* 0x000fd600000000ff */
[----:B--2---:R0:W-:Y:S01]  /*7a020*/  @P6 STG.E.U8 desc[UR56][R224.64], R7 ;  /* 0x00000007e0006986 */ /* 0x0041e2000c101138 */
        /* <DEDUP_REMOVED lines=11> */
[----:B---3--:R0:W-:Y:S04]  /*7a0e0*/  @P6 STG.E.U8 desc[UR56][R28.64], R7 ;  /* 0x000000071c006986 */ /* 0x0081e8000c101138 */
[----:B0-----:R-:W2:Y:S01]  /*7a0f0*/  LDL.LU.64 R28, [R1+0x2490] ;  /* 0x00249000011c7983 */ /* 0x001ea20000300a00 */
[C---:B------:R-:W-:Y:S02]  /*7a100*/  LOP3.LUT P1, RZ, R228.reuse, 0x10000000, RZ, 0xc0, !PT ;  /* 0x10000000e4ff7812 */ /* 0x040fe4000782c0ff */
[C---:B------:R-:W-:Y:S02]  /*7a110*/  LOP3.LUT P4, RZ, R228.reuse, 0x20000000, RZ, 0xc0, !PT ;  /* 0x20000000e4ff7812 */ /* 0x040fe4000788c0ff */
[----:B------:R-:W-:Y:S02]  /*7a120*/  PRMT R7, R53, 0x7773, RZ ;  /* 0x0000777335077816 */ /* 0x000fe400000000ff */
[----:B------:R-:W-:-:S02]  /*7a130*/  LOP3.LUT P3, RZ, R228, 0x40000000, RZ, 0xc0, !PT ;  /* 0x40000000e4ff7812 */ /* 0x000fc4000786c0ff */
[----:B------:R-:W-:-:S05]  /*7a140*/  LOP3.LUT P0, RZ, R228, 0x80000000, RZ, 0xc0, !PT ;  /* 0x80000000e4ff7812 */ /* 0x000fca000780c0ff */
[----:B----4-:R0:W-:Y:S01]  /*7a150*/  @P1 STG.E.U8 desc[UR56][R38.64], R7 ;  /* 0x0000000726001986 */ /* 0x0101e2000c101138 */
[----:B------:R-:W-:Y:S02]  /*7a160*/  LOP3.LUT P2, RZ, R229, 0x1, RZ, 0xc0, !PT ;  /* 0x00000001e5ff7812 */ /* 0x000fe4000784c0ff */
[----:B0-----:R-:W-:-:S05]  /*7a170*/  PRMT R7, R252, 0x7770, RZ ;  /* 0x00007770fc077816 */ /* 0x001fca00000000ff */
[----:B------:R0:W-:Y:S02]  /*7a180*/  @P4 STG.E.U8 desc[UR56][R34.64], R7 ;  /* 0x0000000722004986 */ /* 0x0001e4000c101138 */
[----:B0-----:R-:W-:-:S05]  /*7a190*/  PRMT R7, R252, 0x7771, RZ ;  /* 0x00007771fc077816 */ /* 0x001fca00000000ff */
[----:B------:R0:W-:Y:S02]  /*7a1a0*/  @P3 STG.E.U8 desc[UR56][R36.64], R7 ;  /* 0x0000000724003986 */ /* 0x0001e4000c101138 */
[----:B0-----:R-:W-:-:S05]  /*7a1b0*/  PRMT R7, R252, 0x7772, RZ ;  /* 0x00007772fc077816 */ /* 0x001fca00000000ff */
[----:B------:R0:W-:Y:S01]  /*7a1c0*/  @P0 STG.E.U8 desc[UR56][R32.64], R7 ;  /* 0x0000000720000986 */ /* 0x0001e2000c101138 */
[----:B------:R-:W-:Y:S02]  /*7a1d0*/  LOP3.LUT P5, RZ, R229, 0x2, RZ, 0xc0, !PT ;  /* 0x00000002e5ff7812 */ /* 0x000fe400078ac0ff */
[----:B0-----:R-:W-:-:S05]  /*7a1e0*/  PRMT R7, R252, 0x7773, RZ ;  /* 0x00007773fc077816 */ /* 0x001fca00000000ff */
[----:B------:R0:W-:Y:S04]  /*7a1f0*/  @P2 STG.E.U8 desc[UR56][R230.64], R7 ;  /* 0x00000007e6002986 */ /* 0x0001e8000c101138 */
[----:B0-----:R-:W3:Y:S01]  /*7a200*/  LDL.LU.64 R230, [R1+0x1c00] ;  /* 0x001c000001e67983 */ /* 0x001ee20000300a00 */
[----:B--2---:R-:W-:-:S05]  /*7a210*/  PRMT R7, R28, 0x7770, RZ ;  /* 0x000077701c077816 */ /* 0x004fca00000000ff */
[----:B------:R0:W-:Y:S04]  /*7a220*/  @P5 STG.E.U8 desc[UR56][R30.64], R7 ;  /* 0x000000071e005986 */ /* 0x0001e8000c101138 */
[----:B0-----:R-:W2:Y:S04]  /*7a230*/  LDL.LU.64 R30, [R1+0x1bf8] ;  /* 0x001bf800011e7983 */ /* 0x001ea80000300a00 */
[----:B------:R-:W4:Y:S04]  /*7a240*/  LDL.LU.64 R54, [R1+0x1bf0] ;  /* 0x001bf00001367983 */ /* 0x000f280000300a00 */
[----:B------:R-:W4:Y:S04]  /*7a250*/  LDL.LU.64 R52, [R1+0x1be8] ;  /* 0x001be80001347983 */ /* 0x000f280000300a00 */
[----:B------:R-:W4:Y:S04]  /*7a260*/  LDL.LU.64 R38, [R1+0x1be0] ;  /* 0x001be00001267983 */ /* 0x000f280000300a00 */
[----:B------:R-:W4:Y:S04]  /*7a270*/  LDL.LU.64 R36, [R1+0x1bd8] ;  /* 0x001bd80001247983 */ /* 0x000f280000300a00 */
[----:B------:R-:W4:Y:S04]  /*7a280*/  LDL.LU R251, [R1+0x4] ;  /* 0x0000040001fb7983 */ /* 0x000f280000300800 */
[----:B------:R-:W4:Y:S01]  /*7a290*/  LDL.LU.64 R34, [R1+0x1bd0] ;  /* 0x001bd00001227983 */ /* 0x000f220000300a00 */
[----:B------:R-:W-:-:S03]  /*7a2a0*/  LOP3.LUT P3, RZ, R229, 0x4, RZ, 0xc0, !PT ;  /* 0x00000004e5ff7812 */ /* 0x000fc6000786c0ff */
[----:B------:R-:W4:Y:S01]  /*7a2b0*/  LDL.LU.64 R32, [R1+0x1bc8] ;  /* 0x001bc80001207983 */ /* 0x000f220000300a00 */
[----:B------:R-:W-:Y:S02]  /*7a2c0*/  PRMT R7, R28, 0x7771, RZ ;  /* 0x000077711c077816 */ /* 0x000fe400000000ff */
[----:B------:R-:W-:-:S07]  /*7a2d0*/  LOP3.LUT P0, RZ, R229, 0x8, RZ, 0xc0, !PT ;  /* 0x00000008e5ff7812 */ /* 0x000fce000780c0ff */
[----:B---3--:R0:W-:Y:S04]  /*7a2e0*/  @P3 STG.E.U8 desc[UR56][R230.64], R7 ;  /* 0x00000007e6003986 */ /* 0x0081e8000c101138 */
[----:B0-----:R-:W3:Y:S01]  /*7a2f0*/  LDL.LU.64 R230, [R1+0x1bc0] ;  /* 0x001bc00001e67983 */ /* 0x001ee20000300a00 */
        /* <DEDUP_REMOVED lines=12> */
[----:B--2---:R0:W-:Y:S04]  /*7a3c0*/  @P0 STG.E.U8 desc[UR56][R30.64], R7 ;  /* 0x000000071e000986 */ /* 0x0041e8000c101138 */
[----:B0-----:R-:W2:Y:S06]  /*7a3d0*/  LDL.LU.64 R30, [R1+0x1bb8] ;  /* 0x001bb800011e7983 */ /* 0x001eac0000300a00 */
[----:B------:R-:W-:-:S02]  /*7a3e0*/  @P6 LOP3.LUT R8, R8, 0x800000, RZ, 0xfc, !PT ;  /* 0x0080000008086812 */ /* 0x000fc400078efcff */
[C---:B------:R-:W-:Y:S01]  /*7a3f0*/  LOP3.LUT P6, RZ, R229.reuse, 0x400, RZ, 0xc0, !PT ;  /* 0x00000400e5ff7812 */ /* 0x040fe200078cc0ff */
[----:B------:R-:W2:Y:S01]  /*7a400*/  LDL.LU R252, [R1+0x8] ;  /* 0x0000080001fc7983 */ /* 0x000ea20000300800 */
[----:B------:R-:W-:Y:S02]  /*7a410*/  LOP3.LUT R8, R8, 0xfeffffff, RZ, 0xc0, !PT ;  /* 0xfeffffff08087812 */ /* 0x000fe400078ec0ff */
[C---:B------:R-:W-:Y:S01]  /*7a420*/  LOP3.LUT P2, RZ, R229.reuse, 0x10, RZ, 0xc0, !PT ;  /* 0x00000010e5ff7812 */ /* 0x040fe2000784c0ff */
[----:B------:R-:W2:Y:S01]  /*7a430*/  LDL.LU.64 R224, [R1+0x1ba8] ;  /* 0x001ba80001e07983 */ /* 0x000ea20000300a00 */
[C---:B------:R-:W-:Y:S02]  /*7a440*/  LOP3.LUT P5, RZ, R229.reuse, 0x20, RZ, 0xc0, !PT ;  /* 0x00000020e5ff7812 */ /* 0x040fe400078ac0ff */
[----:B------:R-:W-:Y:S01]  /*7a450*/  PRMT R28, R28, 0x7773, RZ ;  /* 0x000077731c1c7816 */ /* 0x000fe200000000ff */
[----:B------:R-:W2:Y:S04]  /*7a460*/  LDL.LU.64 R226, [R1+0x1ba0] ;  /* 0x001ba00001e27983 */ /* 0x000ea80000300a00 */
[----:B------:R-:W-:Y:S01]  /*7a470*/  @P6 LOP3.LUT R8, R8, 0x1000000, RZ, 0xfc, !PT ;  /* 0x0100000008086812 */ /* 0x000fe200078efcff */
[----:B------:R-:W2:Y:S01]  /*7a480*/  LDL.LU.64 R58, [R1+0x1b98] ;  /* 0x001b9800013a7983 */ /* 0x000ea20000300a00 */
[----:B------:R-:W-:-:S02]  /*7a490*/  LOP3.LUT P6, RZ, R229, 0x200, RZ, 0xc0, !PT ;  /* 0x00000200e5ff7812 */ /* 0x000fc400078cc0ff */
[----:B------:R-:W-:-:S11]  /*7a4a0*/  LOP3.LUT R8, R8, 0xfdffffff, RZ, 0xc0, !PT ;  /* 0xfdffffff08087812 */ /* 0x000fd600078ec0ff */
[----:B------:R-:W-:Y:S02]  /*7a4b0*/  @P6 LOP3.LUT R8, R8, 0x2000000, RZ, 0xfc, !PT ;  /* 0x0200000008086812 */ /* 0x000fe400078efcff */
[----:B------:R-:W-:Y:S02]  /*7a4c0*/  LOP3.LUT P6, RZ, R229, 0x100, RZ, 0xc0, !PT ;  /* 0x00000100e5ff7812 */ /* 0x000fe400078cc0ff */
[----:B------:R-:W-:-:S11]  /*7a4d0*/  LOP3.LUT R8, R8, 0xfbffffff, RZ, 0xc0, !PT ;  /* 0xfbffffff08087812 */ /* 0x000fd600078ec0ff */
[----:B------:R-:W-:Y:S02]  /*7a4e0*/  @P6 LOP3.LUT R8, R8, 0x4000000, RZ, 0xfc, !PT ;  /* 0x0400000008086812 */ /* 0x000fe400078efcff */
[----:B------:R-:W-:Y:S02]  /*7a4f0*/  LOP3.LUT P6, RZ, R229, 0x80, RZ, 0xc0, !PT ;  /* 0x00000080e5ff7812 */ /* 0x000fe400078cc0ff */
[----:B------:R-:W-:Y:S02]  /*7a500*/  LOP3.LUT R8, R8, 0xf7ffffff, RZ, 0xc0, !PT ;  /* 0xf7ffffff08087812 */ /* 0x000fe400078ec0ff */
[----:B----4-:R-:W-:Y:S01]  /*7a510*/  PRMT R7, R251, 0x7770, RZ ;  /* 0x00007770fb077816 */ /* 0x010fe200000000ff */
[----:B------:R0:W-:Y:S08]  /*7a520*/  @P2 STG.E.U8 desc[UR56][R54.64], R28 ;  /* 0x0000001c36002986 */ /* 0x0001f0000c101138 */
[----:B------:R-:W-:-:S02]  /*7a530*/  @P6 LOP3.LUT R8, R8, 0x8000000, RZ, 0xfc, !PT ;  /* 0x0800000008086812 */ /* 0x000fc400078efcff */
[----:B------:R-:W-:Y:S01]  /*7a540*/  LOP3.LUT P6, RZ, R229, 0x40, RZ, 0xc0, !PT ;  /* 0x00000040e5ff7812 */ /* 0x000fe200078cc0ff */
[----:B------:R1:W-:Y:S04]  /*7a550*/  @P5 STG.E.U8 desc[UR56][R52.64], R7 ;  /* 0x0000000734005986 */ /* 0x0003e8000c101138 */
[----:B0-----:R-:W4:Y:S01]  /*7a560*/  LDL.LU.64 R54, [R1+0x1b90] ;  /* 0x001b900001367983 */ /* 0x001f220000300a00 */
[----:B-1----:R-:W-:-:S03]  /*7a570*/  PRMT R7, R251, 0x7771, RZ ;  /* 0x00007771fb077816 */ /* 0x002fc600000000ff */
[----:B------:R-:W4:Y:S04]  /*7a580*/  LDL.LU.64 R52, [R1+0x1b88] ;  /* 0x001b880001347983 */ /* 0x000f280000300a00 */
[----:B------:R0:W-:Y:S01]  /*7a590*/  @P6 STG.E.U8 desc[UR56][R38.64], R7 ;  /* 0x0000000726006986 */ /* 0x0001e2000c101138 */
[C---:B------:R-:W-:Y:S02]  /*7a5a0*/  LOP3.LUT P6, RZ, R8.reuse, 0x8000000, RZ, 0xc0, !PT ;  /* 0x0800000008ff7812 */ /* 0x040fe400078cc0ff */
[----:B0-----:R-:W-:Y:S01]  /*7a5b0*/  PRMT R7, R251, 0x7772, RZ ;  /* 0x00007772fb077816 */ /* 0x001fe200000000ff */
[----:B------:R-:W4:Y:S10]  /*7a5c0*/  LDL.LU.64 R38, [R1+0x1b80] ;  /* 0x001b800001267983 */ /* 0x000f340000300a00 */
[----:B------:R0:W-:Y:S01]  /*7a5d0*/  @P6 STG.E.U8 desc[UR56][R36.64], R7 ;  /* 0x0000000724006986 */ /* 0x0001e2000c101138 */
[----:B------:R-:W-:-:S02]  /*7a5e0*/  LOP3.LUT P6, RZ, R8, 0x4000000, RZ, 0xc0, !PT ;  /* 0x0400000008ff7812 */ /* 0x000fc400078cc0ff */
        /* <DEDUP_REMOVED lines=10> */
[----:B---3--:R0:W-:Y:S01]  /*7a690*/  @P6 STG.E.U8 desc[UR56][R230.64], R7 ;  /* 0x00000007e6006986 */ /* 0x0081e2000c101138 */
[----:B------:R-:W-:-:S02]  /*7a6a0*/  LOP3.LUT P6, RZ, R8, 0x800000, RZ, 0xc0, !PT ;  /* 0x0080000008ff7812 */ /* 0x000fc400078cc0ff */
[----:B0-----:R-:W-:Y:S01]  /*7a6b0*/  PRMT R7, R29, 0x7772, RZ ;  /* 0x000077721d077816 */ /* 0x001fe200000000ff */
[----:B------:R-:W3:Y:S10]  /*7a6c0*/  LDL.LU.64 R230, [R1+0x2478] ;  /* 0x0024780001e67983 */ /* 0x000ef40000300a00 */
[----:B--2---:R0:W-:Y:S04]  /*7a6d0*/  @P6 STG.E.U8 desc[UR56][R30.64], R7 ;  /* 0x000000071e006986 */ /* 0x0041e8000c101138 */
[----:B0-----:R-:W2:Y:S01]  /*7a6e0*/  LDL.LU.64 R30, [R1+0x2470] ;  /* 0x00247000011e7983 */ /* 0x001ea20000300a00 */
[----:B------:R-:W-:-:S02]  /*7a6f0*/  LOP3.LUT P6, RZ, R8, 0x400000, RZ, 0xc0, !PT ;  /* 0x0040000008ff7812 */ /* 0x000fc400078cc0ff */
[----:B------:R-:W-:Y:S02]  /*7a700*/  PRMT R29, R29, 0x7773, RZ ;  /* 0x000077731d1d7816 */ /* 0x000fe400000000ff */
[----:B------:R-:W-:Y:S02]  /*7a710*/  PRMT R7, R252, 0x7770, RZ ;  /* 0x00007770fc077816 */ /* 0x000fe400000000ff */
[C---:B------:R-:W-:Y:S02]  /*7a720*/  LOP3.LUT P1, RZ, R229.reuse, 0x8000, RZ, 0xc0, !PT ;  /* 0x00008000e5ff7812 */ /* 0x040fe4000782c0ff */
[----:B------:R-:W-:-:S05]  /*7a730*/  LOP3.LUT P4, RZ, R229, 0x10000, RZ, 0xc0, !PT ;  /* 0x00010000e5ff7812 */ /* 0x000fca000788c0ff */
[----:B--2---:R0:W-:Y:S04]  /*7a740*/  @P6 STG.E.U8 desc[UR56][R30.64], R29 ;  /* 0x0000001d1e006986 */ /* 0x0041e8000c101138 */
[----:B0-----:R-:W2:Y:S01]  /*7a750*/  LDL.LU.64 R30, [R1+0x2468] ;  /* 0x00246800011e7983 */ /* 0x001ea20000300a00 */
[----:B------:R-:W-:-:S13]  /*7a760*/  LOP3.LUT P6, RZ, R8, 0x200000, RZ, 0xc0, !PT ;  /* 0x0020000008ff7812 */ /* 0x000fda00078cc0ff */
[----:B------:R0:W-:Y:S01]  /*7a770*/  @P6 STG.E.U8 desc[UR56][R224.64], R7 ;  /* 0x00000007e0006986 */ /* 0x0001e2000c101138 */
[----:B------:R-:W-:Y:S02]  /*7a780*/  LOP3.LUT P6, RZ, R8, 0x100000, RZ, 0xc0, !PT ;  /* 0x0010000008ff7812 */ /* 0x000fe400078cc0ff */
[----:B0-----:R-:W-:-:S11]  /*7a790*/  PRMT R7, R252, 0x7771, RZ ;  /* 0x00007771fc077816 */ /* 0x001fd600000000ff */
[----:B------:R0:W-:Y:S01]  /*7a7a0*/  @P6 STG.E.U8 desc[UR56][R226.64], R7 ;  /* 0x00000007e2006986 */ /* 0x0001e2000c101138 */
[----:B------:R-:W-:Y:S02]  /*7a7b0*/  LOP3.LUT P3, RZ, R229, 0x20000, RZ, 0xc0, !PT ;  /* 0x00020000e5ff7812 */ /* 0x000fe4000786c0ff */
[----:B0-----:R-:W-:-:S05]  /*7a7c0*/  PRMT R7, R252, 0x7772, RZ ;  /* 0x00007772fc077816 */ /* 0x001fca00000000ff */
[----:B------:R0:W-:Y:S01]  /*7a7d0*/  @P1 STG.E.U8 desc[UR56][R58.64], R7 ;  /* 0x000000073a001986 */ /* 0x0001e2000c101138 */
[----:B------:R-:W-:Y:S02]  /*7a7e0*/  LOP3.LUT P0, RZ, R229, 0x40000, RZ, 0xc0, !PT ;  /* 0x00040000e5ff7812 */ /* 0x000fe4000780c0ff */
[----:B0-----:R-:W-:-:S05]  /*7a7f0*/  PRMT R7, R252, 0x7773, RZ ;  /* 0x00007773fc077816 */ /* 0x001fca00000000ff */
[----:B----4-:R2:W-:Y:S01]  /*7a800*/  @P4 STG.E.U8 desc[UR56][R54.64], R7 ;  /* 0x0000000736004986 */ /* 0x0105e2000c101138 */
[C---:B------:R-:W-:Y:S02]  /*7a810*/  LOP3.LUT P2, RZ, R229.reuse, 0x80000, RZ, 0xc0, !PT ;  /* 0x00080000e5ff7812 */ /* 0x040fe4000784c0ff */
[----:B------:R-:W-:Y:S02]  /*7a820*/  LOP3.LUT P5, RZ, R229, 0x100000, RZ, 0xc0, !PT ;  /* 0x00100000e5ff7812 */ /* 0x000fe400078ac0ff */
[----:B--2---:R-:W-:-:S05]  /*7a830*/  PRMT R7, R30, 0x7770, RZ ;  /* 0x000077701e077816 */ /* 0x004fca00000000ff */
[----:B------:R0:W-:Y:S02]  /*7a840*/  @P3 STG.E.U8 desc[UR56][R52.64], R7 ;  /* 0x0000000734003986 */ /* 0x0001e4000c101138 */
[----:B0-----:R-:W-:-:S05]  /*7a850*/  PRMT R7, R30, 0x7771, RZ ;  /* 0x000077711e077816 */ /* 0x001fca00000000ff */
[----:B------:R0:W-:Y:S02]  /*7a860*/  @P0 STG.E.U8 desc[UR56][R38.64], R7 ;  /* 0x0000000726000986 */ /* 0x0001e4000c101138 */
[C---:B0-----:R-:W-:Y:S02]  /*7a870*/  PRMT R7, R30.reuse, 0x7772, RZ ;  /* 0x000077721e077816 */ /* 0x041fe400000000ff */
[----:B------:R-:W-:-:S03]  /*7a880*/  PRMT R30, R30, 0x7773, RZ ;  /* 0x000077731e1e7816 */ /* 0x000fc600000000ff */
[----:B------:R-:W-:Y:S04]  /*7a890*/  @P2 STG.E.U8 desc[UR56][R36.64], R7 ;  /* 0x0000000724002986 */ /* 0x000fe8000c101138 */
[----:B---3--:R0:W-:Y:S04]  /*7a8a0*/  @P5 STG.E.U8 desc[UR56][R230.64], R30 ;  /* 0x0000001ee6005986 */ /* 0x0081e8000c101138 */
[----:B0-----:R-:W2:Y:S04]  /*7a8b0*/  LDL.LU.64 R230, [R1+0x2460] ;  /* 0x0024600001e67983 */ /* 0x001ea80000300a00 */
[----:B------:R-:W3:Y:S04]  /*7a8c0*/  LDL.LU.64 R224, [R1+0x1b68] ;  /* 0x001b680001e07983 */ /* 0x000ee80000300a00 */
[----:B------:R-:W4:Y:S04]  /*7a8d0*/  LDL.LU.64 R36, [R1+0x1b60] ;  /* 0x001b600001247983 */ /* 0x000f280000300a00 */
[----:B------:R-:W4:Y:S04]  /*7a8e0*/  LDL.LU.64 R226, [R1+0x1b58] ;  /* 0x001b580001e27983 */ /* 0x000f280000300a00 */
[----:B------:R-:W3:Y:S04]  /*7a8f0*/  LDL.LU R252, [R1+0xc] ;  /* 0x00000c0001fc7983 */ /* 0x000ee80000300800 */
[----:B------:R-:W4:Y:S04]  /*7a900*/  LDL.LU.64 R58, [R1+0x1b50] ;  /* 0x001b5000013a7983 */ /* 0x000f280000300a00 */
[----:B------:R-:W4:Y:S04]  /*7a910*/  LDL.LU.64 R54, [R1+0x1b48] ;  /* 0x001b480001367983 */ /* 0x000f280000300a00 */
[----:B------:R-:W4:Y:S04]  /*7a920*/  LDL.LU.64 R52, [R1+0x1b40] ;  /* 0x001b400001347983 */ /* 0x000f280000300a00 */
[----:B------:R-:W4:Y:S01]  /*7a930*/  LDL.LU.64 R38, [R1+0x1b38] ;  /* 0x001b380001267983 */ /* 0x000f220000300a00 */
[----:B------:R-:W-:-:S02]  /*7a940*/  LOP3.LUT R8, R8, 0xffffefff, RZ, 0xc0, !PT ;  /* 0xffffefff08087812 */ /* 0x000fc400078ec0ff */
[C---:B------:R-:W-:Y:S02]  /*7a950*/  LOP3.LUT P3, RZ, R229.reuse, 0x200000, RZ, 0xc0, !PT ;  /* 0x00200000e5ff7812 */ /* 0x040fe4000786c0ff */
[C---:B------:R-:W-:Y:S02]  /*7a960*/  LOP3.LUT P0, RZ, R229.reuse, 0x400000, RZ, 0xc0, !PT ;  /* 0x00400000e5ff7812 */ /* 0x040fe4000780c0ff */
[C---:B------:R-:W-:Y:S02]  /*7a970*/  LOP3.LUT P2, RZ, R229.reuse, 0x800000, RZ, 0xc0, !PT ;  /* 0x00800000e5ff7812 */ /* 0x040fe4000784c0ff */
[----:B------:R-:W-:Y:S02]  /*7a980*/  LOP3.LUT P5, RZ, R229, 0x1000000, RZ, 0xc0, !PT ;  /* 0x01000000e5ff7812 */ /* 0x000fe400078ac0ff */
[----:B--2---:R-:W-:-:S13]  /*7a990*/  LOP3.LUT P6, RZ, R230, 0x2, RZ, 0xc0, !PT ;  /* 0x00000002e6ff7812 */ /* 0x004fda00078cc0ff */
        /* <DEDUP_REMOVED lines=18> */
[----:B---3--:R-:W-:-:S05]  /*7aac0*/  PRMT R7, R252, 0x7770, RZ ;  /* 0x00007770fc077816 */ /* 0x008fca00000000ff */
[----:B------:R0:W-:Y:S04]  /*7aad0*/  @P3 STG.E.U8 desc[UR56][R224.64], R7 ;  /* 0x00000007e0003986 */ /* 0x0001e8000c101138 */
[----:B------:R-:W-:Y:S02]  /*7aae0*/  @P6 LOP3.LUT R8, R8, 0x40000, RZ, 0xfc, !PT ;  /* 0x0004000008086812 */ /* 0x000fe400078efcff */
[----:B------:R-:W-:Y:S02]  /*7aaf0*/  LOP3.LUT P6, RZ, R229, 0x4000000, RZ, 0xc0, !PT ;  /* 0x04000000e5ff7812 */ /* 0x000fe400078cc0ff */
[----:B0-----:R-:W-:Y:S02]  /*7ab00*/  PRMT R7, R252, 0x7771, RZ ;  /* 0x00007771fc077816 */ /* 0x001fe400000000ff */
[----:B------:R-:W-:-:S03]  /*7ab10*/  LOP3.LUT R8, R8, 0xfff7ffff, RZ, 0xc0, !PT ;  /* 0xfff7ffff08087812 */ /* 0x000fc600078ec0ff */
[----:B----4-:R0:W-:Y:S06]  /*7ab20*/  @P0 STG.E.U8 desc[UR56][R36.64], R7 ;  /* 0x0000000724000986 */ /* 0x0101ec000c101138 */
[----:B------:R-:W-:Y:S02]  /*7ab30*/  @P6 LOP3.LUT R8, R8, 0x80000, RZ, 0xfc, !PT ;  /* 0x0008000008086812 */ /* 0x000fe400078efcff */
[----:B------:R-:W-:Y:S02]  /*7ab40*/  LOP3.LUT P6, RZ, R229, 0x2000000, RZ, 0xc0, !PT ;  /* 0x02000000e5ff7812 */ /* 0x000fe400078cc0ff */
[C---:B0-----:R-:W-:Y:S01]  /*7ab50*/  PRMT R7, R252.reuse, 0x7772, RZ ;  /* 0x00007772fc077816 */ /* 0x041fe200000000ff */
[----:B------:R-:W2:Y:S04]  /*7ab60*/  LDL.LU.64 R36, [R1+0x1b28] ;  /* 0x001b280001247983 */ /* 0x000ea80000300a00 */
[----:B------:R0:W-:Y:S04]  /*7ab70*/  @P2 STG.E.U8 desc[UR56][R226.64], R7 ;  /* 0x00000007e2002986 */ /* 0x0001e8000c101138 */
[----:B------:R-:W3:Y:S04]  /*7ab80*/  LDL.LU.64 R228, [R1+0x1b10] ;  /* 0x001b100001e47983 */ /* 0x000ee80000300a00 */
[----:B------:R-:W4:Y:S01]  /*7ab90*/  LDL.LU.64 R28, [R1+0x1b08] ;  /* 0x001b0800011c7983 */ /* 0x000f220000300a00 */
[----:B0-----:R-:W-:-:S03]  /*7aba0*/  PRMT R7, R252, 0x7773, RZ ;  /* 0x00007773fc077816 */ /* 0x001fc600000000ff */
[----:B------:R-:W4:Y:S04]  /*7abb0*/  LDL.LU.64 R224, [R1+0x1b00] ;  /* 0x001b000001e07983 */ /* 0x000f280000300a00 */
[----:B------:R0:W-:Y:S04]  /*7abc0*/  @P5 STG.E.U8 desc[UR56][R58.64], R7 ;  /* 0x000000073a005986 */ /* 0x0001e8000c101138 */
[----:B------:R-:W4:Y:S01]  /*7abd0*/  LDL.LU.64 R226, [R1+0x1af8] ;  /* 0x001af80001e27983 */ /* 0x000f220000300a00 */
[----:B0-----:R-:W-:-:S03]  /*7abe0*/  PRMT R7, R31, 0x7770, RZ ;  /* 0x000077701f077816 */ /* 0x001fc600000000ff */
        /* <DEDUP_REMOVED lines=11> */
[----:B------:R-:W-:Y:S01]  /*7aca0*/  PRMT R31, R31, 0x7773, RZ ;  /* 0x000077731f1f7816 */ /* 0x000fe200000000ff */
[----:B0-----:R-:W4:Y:S10]  /*7acb0*/  LDL.LU.64 R38, [R1+0x1ad8] ;  /* 0x001ad80001267983 */ /* 0x001f340000300a00 */
[----:B------:R0:W-:Y:S04]  /*7acc0*/  @P6 STG.E.U8 desc[UR56][R32.64], R31 ;  /* 0x0000001f20006986 */ /* 0x0001e8000c101138 */
[----:B0-----:R-:W2:Y:S01]  /*7acd0*/  LDL.LU.64 R32, [R1+0x2458] ;  /* 0x0024580001207983 */ /* 0x001ea20000300a00 */
[----:B------:R-:W-:-:S03]  /*7ace0*/  LOP3.LUT P6, RZ, R8, 0x10000, RZ, 0xc0, !PT ;  /* 0x0001000008ff7812 */ /* 0x000fc600078cc0ff */
[----:B------:R-:W3:Y:S01]  /*7acf0*/  LDL.LU.64 R30, [R1+0x1b18] ;  /* 0x001b1800011e7983 */ /* 0x000ee20000300a00 */
[----:B--2---:R-:W-:-:S09]  /*7ad00*/  PRMT R7, R32, 0x7770, RZ ;  /* 0x0000777020077816 */ /* 0x004fd200000000ff */
[----:B------:R0:W-:Y:S04]  /*7ad10*/  @P6 STG.E.U8 desc[UR56][R36.64], R7 ;  /* 0x0000000724006986 */ /* 0x0001e8000c101138 */
[----:B0-----:R-:W2:Y:S01]  /*7ad20*/  LDL.LU.64 R36, [R1+0x2450] ;  /* 0x0024500001247983 */ /* 0x001ea20000300a00 */
[----:B------:R-:W-:Y:S02]  /*7ad30*/  LOP3.LUT P6, RZ, R8, 0x8000, RZ, 0xc0, !PT ;  /* 0x0000800008ff7812 */ /* 0x000fe400078cc0ff */
[----:B------:R-:W-:-:S11]  /*7ad40*/  PRMT R7, R32, 0x7771, RZ ;  /* 0x0000777120077816 */ /* 0x000fd600000000ff */
[----:B--2---:R0:W-:Y:S04]  /*7ad50*/  @P6 STG.E.U8 desc[UR56][R36.64], R7 ;  /* 0x0000000724006986 */ /* 0x0041e8000c101138 */
[----:B0-----:R-:W2:Y:S01]  /*7ad60*/  LDL.LU.64 R36, [R1+0x2448] ;  /* 0x0024480001247983 */ /* 0x001ea20000300a00 */
[----:B------:R-:W-:Y:S02]  /*7ad70*/  LOP3.LUT P6, RZ, R8, 0x4000, RZ, 0xc0, !PT ;  /* 0x0000400008ff7812 */ /* 0x000fe400078cc0ff */
[C---:B------:R-:W-:Y:S02]  /*7ad80*/  PRMT R7, R32.reuse, 0x7772, RZ ;  /* 0x0000777220077816 */ /* 0x040fe400000000ff */
[----:B------:R-:W-:-:S09]  /*7ad90*/  PRMT R32, R32, 0x7773, RZ ;  /* 0x0000777320207816 */ /* 0x000fd200000000ff */
[----:B---3--:R2:W-:Y:S01]  /*7ada0*/  @P6 STG.E.U8 desc[UR56][R30.64], R7 ;  /* 0x000000071e006986 */ /* 0x0085e2000c101138 */
[----:B------:R-:W-:Y:S02]  /*7adb0*/  LOP3.LUT P6, RZ, R8, 0x2000, RZ, 0xc0, !PT ;  /* 0x0000200008ff7812 */ /* 0x000fe400078cc0ff */
[----:B------:R-:W-:-:S11]  /*7adc0*/  LOP3.LUT P1, RZ, R230, 0x4, RZ, 0xc0, !PT ;  /* 0x00000004e6ff7812 */ /* 0x000fd6000782c0ff */
[----:B------:R-:W-:Y:S01]  /*7add0*/  @P6 STG.E.U8 desc[UR56][R228.64], R32 ;  /* 0x00000020e4006986 */ /* 0x000fe2000c101138 */
[----:B------:R-:W-:Y:S02]  /*7ade0*/  LOP3.LUT P6, RZ, R8, 0x1000, RZ, 0xc0, !PT ;  /* 0x0000100008ff7812 */ /* 0x000fe400078cc0ff */
[C---:B------:R-:W-:Y:S02]  /*7adf0*/  LOP3.LUT P4, RZ, R230.reuse, 0x8, RZ, 0xc0, !PT ;  /* 0x00000008e6ff7812 */ /* 0x040fe4000788c0ff */
[C---:B------:R-:W-:Y:S02]  /*7ae00*/  LOP3.LUT P3, RZ, R230.reuse, 0x10, RZ, 0xc0, !PT ;  /* 0x00000010e6ff7812 */ /* 0x040fe4000786c0ff */
[C---:B------:R-:W-:Y:S02]  /*7ae10*/  LOP3.LUT P0, RZ, R230.reuse, 0x20, RZ, 0xc0, !PT ;  /* 0x00000020e6ff7812 */ /* 0x040fe4000780c0ff */
[C---:B------:R-:W-:Y:S02]  /*7ae20*/  LOP3.LUT P2, RZ, R230.reuse, 0x40, RZ, 0xc0, !PT ;  /* 0x00000040e6ff7812 */ /* 0x040fe4000784c0ff */
[----:B------:R-:W-:-:S02]  /*7ae30*/  LOP3.LUT P5, RZ, R230, 0x80, RZ, 0xc0, !PT ;  /* 0x00000080e6ff7812 */ /* 0x000fc400078ac0ff */
[----:B--2---:R-:W-:-:S05]  /*7ae40*/  PRMT R7, R36, 0x7770, RZ ;  /* 0x0000777024077816 */ /* 0x004fca00000000ff */
[----:B----4-:R0:W-:Y:S02]  /*7ae50*/  @P6 STG.E.U8 desc[UR56][R28.64], R7 ;  /* 0x000000071c006986 */ /* 0x0101e4000c101138 */
[----:B0-----:R-:W-:-:S05]  /*7ae60*/  PRMT R7, R36, 0x7771, RZ ;  /* 0x0000777124077816 */ /* 0x001fca00000000ff */
[----:B------:R0:W-:Y:S02]  /*7ae70*/  @P1 STG.E.U8 desc[UR56][R224.64], R7 ;  /* 0x00000007e0001986 */ /* 0x0001e4000c101138 */
[C---:B0-----:R-:W-:Y:S02]  /*7ae80*/  PRMT R7, R36.reuse, 0x7772, RZ ;  /* 0x0000777224077816 */ /* 0x041fe400000000ff */
[----:B------:R-:W-:-:S03]  /*7ae90*/  PRMT R36, R36, 0x7773, RZ ;  /* 0x0000777324247816 */ /* 0x000fc600000000ff */
[----:B------:R0:W-:Y:S04]  /*7aea0*/  @P4 STG.E.U8 desc[UR56][R226.64], R7 ;  /* 0x00000007e2004986 */ /* 0x0001e8000c101138 */
[----:B------:R-:W-:Y:S01]  /*7aeb0*/  @P3 STG.E.U8 desc[UR56][R58.64], R36 ;  /* 0x000000243a003986 */ /* 0x000fe2000c101138 */
        /* <DEDUP_REMOVED lines=8> */
[----:B------:R-:W4:Y:S01]  /*7af40*/  LDL.LU.64 R226, [R1+0x1ac0] ;  /* 0x001ac00001e27983 */ /* 0x000f220000300a00 */
[----:B------:R-:W-:-:S02]  /*7af50*/  LOP3.LUT P3, RZ, R230, 0x100, RZ, 0xc0, !PT ;  /* 0x00000100e6ff7812 */ /* 0x000fc4000786c0ff */
[C---:B------:R-:W-:Y:S01]  /*7af60*/  LOP3.LUT P0, RZ, R230.reuse, 0x200, RZ, 0xc0, !PT ;  /* 0x00000200e6ff7812 */ /* 0x040fe2000780c0ff */
[----:B------:R-:W4:Y:S01]  /*7af70*/  LDL.LU.64 R58, [R1+0x1ab0] ;  /* 0x001ab000013a7983 */ /* 0x000f220000300a00 */
[C---:B------:R-:W-:Y:S02]  /*7af80*/  LOP3.LUT P2, RZ, R230.reuse, 0x400, RZ, 0xc0, !PT ;  /* 0x00000400e6ff7812 */ /* 0x040fe4000784c0ff */
[----:B------:R-:W-:Y:S01]  /*7af90*/  PRMT R33, R33, 0x7773, RZ ;  /* 0x0000777321217816 */ /* 0x000fe200000000ff */
[----:B------:R-:W4:Y:S01]  /*7afa0*/  LDL.LU.64 R54, [R1+0x1aa8] ;  /* 0x001aa80001367983 */ /* 0x000f220000300a00 */
[----:B------:R-:W-:Y:S02]  /*7afb0*/  PRMT R7, R37, 0x7770, RZ ;  /* 0x0000777025077816 */ /* 0x000fe400000000ff */
[C---:B------:R-:W-:Y:S01]  /*7afc0*/  LOP3.LUT P5, RZ, R230.reuse, 0x800, RZ, 0xc0, !PT ;  /* 0x00000800e6ff7812 */ /* 0x040fe200078ac0ff */
[----:B------:R-:W4:Y:S01]  /*7afd0*/  LDL.LU.64 R52, [R1+0x1aa0] ;  /* 0x001aa00001347983 */ /* 0x000f220000300a00 */
[----:B------:R-:W-:-:S02]  /*7afe0*/  LOP3.LUT P6, RZ, R230, 0x100000, RZ, 0xc0, !PT ;  /* 0x00100000e6ff7812 */ /* 0x000fc400078cc0ff */
        /* <DEDUP_REMOVED lines=11> */
[----:B---3--:R1:W-:Y:S04]  /*7b0a0*/  @P0 STG.E.U8 desc[UR56][R224.64], R7 ;  /* 0x00000007e0000986 */ /* 0x0083e8000c101138 */
[----:B0-----:R-:W2:Y:S01]  /*7b0b0*/  LDL.LU.64 R38, [R1+0x1a98] ;  /* 0x001a980001267983 */ /* 0x001ea20000300a00 */
[----:B-1----:R-:W-:-:S03]  /*7b0c0*/  PRMT R7, R37, 0x7771, RZ ;  /* 0x0000777125077816 */ /* 0x002fc600000000ff */
[----:B------:R-:W3:Y:S04]  /*7b0d0*/  LDL.LU.64 R32, [R1+0x1a80] ;  /* 0x001a800001207983 */ /* 0x000ee80000300a00 */
[----:B----4-:R0:W-:Y:S04]  /*7b0e0*/  @P2 STG.E.U8 desc[UR56][R226.64], R7 ;  /* 0x00000007e2002986 */ /* 0x0101e8000c101138 */
[----:B------:R-:W4:Y:S01]  /*7b0f0*/  LDL.LU.64 R30, [R1+0x1a78] ;  /* 0x001a7800011e7983 */ /* 0x000f220000300a00 */
[----:B0-----:R-:W-:-:S05]  /*7b100*/  PRMT R7, R37, 0x7772, RZ ;  /* 0x0000777225077816 */ /* 0x001fca00000000ff */
[----:B------:R0:W-:Y:S04]  /*7b110*/  @P5 STG.E.U8 desc[UR56][R34.64], R7 ;  /* 0x0000000722005986 */ /* 0x0001e8000c101138 */
[----:B0-----:R-:W2:Y:S01]  /*7b120*/  LDL.LU.64 R34, [R1+0x2440] ;  /* 0x0024400001227983 */ /* 0x001ea20000300a00 */
[----:B------:R-:W-:Y:S02]  /*7b130*/  @P6 LOP3.LUT R8, R8, 0x80, RZ, 0xfc, !PT ;  /* 0x0000008008086812 */ /* 0x000fe400078efcff */
[----:B------:R-:W-:Y:S01]  /*7b140*/  LOP3.LUT P6, RZ, R230, 0x10000, RZ, 0xc0, !PT ;  /* 0x00010000e6ff7812 */ /* 0x000fe200078cc0ff */
[----:B------:R-:W4:Y:S01]  /*7b150*/  LDL.LU.64 R228, [R1+0x1a70] ;  /* 0x001a700001e47983 */ /* 0x000f220000300a00 */
[----:B------:R-:W-:Y:S02]  /*7b160*/  LOP3.LUT R8, R8, 0xfffffeff, RZ, 0xc0, !PT ;  /* 0xfffffeff08087812 */ /* 0x000fe400078ec0ff */
[----:B------:R-:W-:Y:S01]  /*7b170*/  PRMT R37, R37, 0x7773, RZ ;  /* 0x0000777325257816 */ /* 0x000fe200000000ff */
[----:B------:R-:W4:Y:S08]  /*7b180*/  LDL.LU.64 R28, [R1+0x1a68] ;  /* 0x001a6800011c7983 */ /* 0x000f300000300a00 */
        /* <DEDUP_REMOVED lines=10> */
[----:B------:R-:W-:-:S13]  /*7b230*/  LOP3.LUT P6, RZ, R230, 0x1000, RZ, 0xc0, !PT ;  /* 0x00001000e6ff7812 */ /* 0x000fda00078cc0ff */
[----:B------:R0:W-:Y:S01]  /*7b240*/  @P6 STG.E.U8 desc[UR56][R58.64], R37 ;  /* 0x000000253a006986 */ /* 0x0001e2000c101138 */
[----:B------:R-:W-:-:S03]  /*7b250*/  LOP3.LUT P6, RZ, R8, 0x800, RZ, 0xc0, !PT ;  /* 0x0000080008ff7812 */ /* 0x000fc600078cc0ff */
[----:B0-----:R-:W3:Y:S04]  /*7b260*/  LDL.LU.64 R36, [R1+0x1a88] ;  /* 0x001a880001247983 */ /* 0x001ee80000300a00 */
[----:B------:R-:W4:Y:S04]  /*7b270*/  LDL.LU.64 R224, [R1+0x1a60] ;  /* 0x001a600001e07983 */ /* 0x000f280000300a00 */
[----:B------:R-:W4:Y:S04]  /*7b280*/  LDL.LU.64 R226, [R1+0x1a58] ;  /* 0x001a580001e27983 */ /* 0x000f280000300a00 */
[----:B------:R-:W4:Y:S01]  /*7b290*/  LDL.LU.64 R58, [R1+0x1a50] ;  /* 0x001a5000013a7983 */ /* 0x000f220000300a00 */
[----:B--2---:R-:W-:-:S05]  /*7b2a0*/  PRMT R7, R34, 0x7770, RZ ;  /* 0x0000777022077816 */ /* 0x004fca00000000ff */
[----:B------:R0:W-:Y:S01]  /*7b2b0*/  @P6 STG.E.U8 desc[UR56][R54.64], R7 ;  /* 0x0000000736006986 */ /* 0x0001e2000c101138 */
[----:B------:R-:W-:Y:S02]  /*7b2c0*/  LOP3.LUT P6, RZ, R8, 0x400, RZ, 0xc0, !PT ;  /* 0x0000040008ff7812 */ /* 0x000fe400078cc0ff */
[----:B0-----:R-:W-:Y:S01]  /*7b2d0*/  PRMT R7, R34, 0x7771, RZ ;  /* 0x0000777122077816 */ /* 0x001fe200000000ff */
[----:B------:R-:W2:Y:S10]  /*7b2e0*/  LDL.LU.64 R54, [R1+0x1a48] ;  /* 0x001a480001367983 */ /* 0x000eb40000300a00 */
[----:B------:R0:W-:Y:S01]  /*7b2f0*/  @P6 STG.E.U8 desc[UR56][R52.64], R7 ;  /* 0x0000000734006986 */ /* 0x0001e2000c101138 */
[----:B------:R-:W-:-:S02]  /*7b300*/  LOP3.LUT P6, RZ, R8, 0x200, RZ, 0xc0, !PT ;  /* 0x0000020008ff7812 */ /* 0x000fc400078cc0ff */
[----:B0-----:R-:W-:Y:S01]  /*7b310*/  PRMT R7, R34, 0x7772, RZ ;  /* 0x0000777222077816 */ /* 0x001fe200000000ff */
[----:B------:R-:W2:Y:S10]  /*7b320*/  LDL.LU.64 R52, [R1+0x2438] ;  /* 0x0024380001347983 */ /* 0x000eb40000300a00 */
[----:B------:R0:W-:Y:S04]  /*7b330*/  @P6 STG.E.U8 desc[UR56][R38.64], R7 ;  /* 0x0000000726006986 */ /* 0x0001e8000c101138 */
[----:B0-----:R-:W3:Y:S01]  /*7b340*/  LDL.LU.64 R38, [R1+0x2430] ;  /* 0x0024300001267983 */ /* 0x001ee20000300a00 */
[----:B------:R-:W-:-:S02]  /*7b350*/  LOP3.LUT P6, RZ, R8, 0x100, RZ, 0xc0, !PT ;  /* 0x0000010008ff7812 */ /* 0x000fc400078cc0ff */
[----:B------:R-:W-:-:S11]  /*7b360*/  PRMT R34, R34, 0x7773, RZ ;  /* 0x0000777322227816 */ /* 0x000fd600000000ff */
[----:B---3--:R0:W-:Y:S04]  /*7b370*/  @P6 STG.E.U8 desc[UR56][R38.64], R34 ;  /* 0x0000002226006986 */ /* 0x0081e8000c101138 */
[----:B0-----:R-:W3:Y:S01]  /*7b380*/  LDL.LU.64 R38, [R1+0x2428] ;  /* 0x0024280001267983 */ /* 0x001ee20000300a00 */
[----:B------:R-:W-:Y:S02]  /*7b390*/  LOP3.LUT P6, RZ, R8, 0x80, RZ, 0xc0, !PT ;  /* 0x0000008008ff7812 */ /* 0x000fe400078cc0ff */
[C---:B------:R-:W-:Y:S02]  /*7b3a0*/  LOP3.LUT P1, RZ, R230.reuse, 0x200000, RZ, 0xc0, !PT ;  /* 0x00200000e6ff7812 */ /* 0x040fe4000782c0ff */
[C---:B------:R-:W-:Y:S02]  /*7b3b0*/  LOP3.LUT P4, RZ, R230.reuse, 0x400000, RZ, 0xc0, !PT ;  /* 0x00400000e6ff7812 */ /* 0x040fe4000788c0ff */
[----:B------:R-:W-:-:S02]  /*7b3c0*/  LOP3.LUT P3, RZ, R230, 0x800000, RZ, 0xc0, !PT ;  /* 0x00800000e6ff7812 */ /* 0x000fc4000786c0ff */
[C---:B------:R-:W-:Y:S02]  /*7b3d0*/  LOP3.LUT P0, RZ, R230.reuse, 0x1000000, RZ, 0xc0, !PT ;  /* 0x01000000e6ff7812 */ /* 0x040fe4000780c0ff */
[C---:B------:R-:W-:Y:S02]  /*7b3e0*/  LOP3.LUT P2, RZ, R230.reuse, 0x2000000, RZ, 0xc0, !PT ;  /* 0x02000000e6ff7812 */ /* 0x040fe4000784c0ff */
[----:B------:R-:W-:Y:S02]  /*7b3f0*/  LOP3.LUT P5, RZ, R230, 0x4000000, RZ, 0xc0, !PT ;  /* 0x04000000e6ff7812 */ /* 0x000fe400078ac0ff */
[----:B---3--:R-:W-:-:S05]  /*7b400*/  PRMT R7, R38, 0x7770, RZ ;  /* 0x0000777026077816 */ /* 0x008fca00000000ff */
[----:B------:R0:W-:Y:S01]  /*7b410*/  @P6 STG.E.U8 desc[UR56][R36.64], R7 ;  /* 0x0000000724006986 */ /* 0x0001e2000c101138 */
[----:B------:R-:W-:Y:S02]  /*7b420*/  LOP3.LUT P6, RZ, R8, 0x40, RZ, 0xc0, !PT ;  /* 0x0000004008ff7812 */ /* 0x000fe400078cc0ff */
[----:B0-----:R-:W-:-:S11]  /*7b430*/  PRMT R7, R38, 0x7771, RZ ;  /* 0x0000777126077816 */ /* 0x001fd600000000ff */
[----:B------:R0:W-:Y:S01]  /*7b440*/  @P6 STG.E.U8 desc[UR56][R32.64], R7 ;  /* 0x0000000720006986 */ /* 0x0001e2000c101138 */
[----:B------:R-:W-:Y:S02]  /*7b450*/  LOP3.LUT P6, RZ, R8, 0x20, RZ, 0xc0, !PT ;  /* 0x0000002008ff7812 */ /* 0x000fe400078cc0ff */
[----:B0-----:R-:W-:-:S11]  /*7b460*/  PRMT R7, R38, 0x7772, RZ ;  /* 0x0000777226077816 */ /* 0x001fd600000000ff */
[----:B----4-:R0:W-:Y:S01]  /*7b470*/  @P6 STG.E.U8 desc[UR56][R30.64], R7 ;  /* 0x000000071e006986 */ /* 0x0101e2000c101138 */
[----:B------:R-:W-:Y:S02]  /*7b480*/  LOP3.LUT P6, RZ, R8, 0x10, RZ, 0xc0, !PT ;  /* 0x0000001008ff7812 */ /* 0x000fe400078cc0ff */
[----:B------:R-:W-:Y:S02]  /*7b490*/  PRMT R38, R38, 0x7773, RZ ;  /* 0x0000777326267816 */ /* 0x000fe400000000ff */
[----:B0-----:R-:W-:-:S09]  /*7b4a0*/  PRMT R7, R35, 0x7770, RZ ;  /* 0x0000777023077816 */ /* 0x001fd200000000ff */
[----:B------:R-:W-:Y:S04]  /*7b4b0*/  @P6 STG.E.U8 desc[UR56][R228.64], R38 ;  /* 0x00000026e4006986 */ /* 0x000fe8000c101138 */
[----:B------:R0:W-:Y:S02]  /*7b4c0*/  @P1 STG.E.U8 desc[UR56][R28.64], R7 ;  /* 0x000000071c001986 */ /* 0x0001e4000c101138 */
[----:B0-----:R-:W-:-:S05]  /*7b4d0*/  PRMT R7, R35, 0x7771, RZ ;  /* 0x0000777123077816 */ /* 0x001fca00000000ff */
[----:B------:R0:W-:Y:S02]  /*7b4e0*/  @P4 STG.E.U8 desc[UR56][R224.64], R7 ;  /* 0x00000007e0004986 */ /* 0x0001e4000c101138 */
[C---:B0-----:R-:W-:Y:S02]  /*7b4f0*/  PRMT R7, R35.reuse, 0x7772, RZ ;  /* 0x0000777223077816 */ /* 0x041fe400000000ff */
[----:B------:R-:W-:-:S03]  /*7b500*/  PRMT R35, R35, 0x7773, RZ ;  /* 0x0000777323237816 */ /* 0x000fc600000000ff */
[----:B------:R0:W-:Y:S04]  /*7b510*/  @P3 STG.E.U8 desc[UR56][R226.64], R7 ;  /* 0x00000007e2003986 */ /* 0x0001e8000c101138 */
[----:B------:R-:W-:Y:S01]  /*7b520*/  @P0 STG.E.U8 desc[UR56][R58.64], R35 ;  /* 0x000000233a000986 */ /* 0x000fe2000c101138 */
[----:B0-----:R-:W-:-:S05]  /*7b530*/  PRMT R7, R39, 0x7770, RZ ;  /* 0x0000777027077816 */ /* 0x001fca00000000ff */
[----:B--2---:R0:W-:Y:S02]  /*7b540*/  @P2 STG.E.U8 desc[UR56][R54.64], R7 ;  /* 0x0000000736002986 */ /* 0x0041e4000c101138 */
[----:B0-----:R-:W-:-:S05]  /*7b550*/  PRMT R7, R39, 0x7771, RZ ;  /* 0x0000777127077816 */ /* 0x001fca00000000ff */
[----:B------:R0:W-:Y:S04]  /*7b560*/  @P5 STG.E.U8 desc[UR56][R52.64], R7 ;  /* 0x0000000734005986 */ /* 0x0001e8000c101138 */
[----:B0-----:R-:W2:Y:S04]  /*7b570*/  LDL.LU.64 R52, [R1+0x2420] ;  /* 0x0024200001347983 */ /* 0x001ea80000300a00 */
[----:B------:R-:W3:Y:S04]  /*7b580*/  LDL.LU.64 R58, [R1+0x1a38] ;  /* 0x001a3800013a7983 */ /* 0x000ee80000300a00 */
[----:B------:R-:W4:Y:S04]  /*7b590*/  LDL.LU.64 R54, [R1+0x1a30] ;  /* 0x001a300001367983 */ /* 0x000f280000300a00 */
[----:B------:R-:W2:Y:S01]  /*7b5a0*/  LDL.LU.64 R228, [R1+0x1a28] ;  /* 0x001a280001e47983 */ /* 0x000ea20000300a00 */
[----:B------:R-:W-:-:S03]  /*7b5b0*/  LOP3.LUT P3, RZ, R230, 0x8000000, RZ, 0xc0, !PT ;  /* 0x08000000e6ff7812 */ /* 0x000fc6000786c0ff */
[----:B------:R-:W2:Y:S01]  /*7b5c0*/  LDL.LU.64 R28, [R1+0x1a18] ;  /* 0x001a1800011c7983 */ /* 0x000ea20000300a00 */
[C---:B------:R-:W-:Y:S02]  /*7b5d0*/  LOP3.LUT P0, RZ, R230.reuse, 0x10000000, RZ, 0xc0, !PT ;  /* 0x10000000e6ff7812 */ /* 0x040fe4000780c0ff */
[C---:B------:R-:W-:Y:S01]  /*7b5e0*/  LOP3.LUT P2, RZ, R230.reuse, 0x20000000, RZ, 0xc0, !PT ;  /* 0x20000000e6ff7812 */ /* 0x040fe2000784c0ff */
[----:B------:R-:W2:Y:S01]  /*7b5f0*/  LDL.LU.64 R224, [R1+0x1a10] ;  /* 0x001a100001e07983 */ /* 0x000ea20000300a00 */
[C---:B------:R-:W-:Y:S02]  /*7b600*/  PRMT R7, R39.reuse, 0x7772, RZ ;  /* 0x0000777227077816 */ /* 0x040fe400000000ff */
[----:B------:R-:W-:Y:S01]  /*7b610*/  LOP3.LUT P5, RZ, R230, 0x40000000, RZ, 0xc0, !PT ;  /* 0x40000000e6ff7812 */ /* 0x000fe200078ac0ff */
[----:B------:R-:W2:Y:S01]  /*7b620*/  LDL.LU.64 R226, [R1+0x1a08] ;  /* 0x001a080001e27983 */ /* 0x000ea20000300a00 */
[----:B------:R-:W-:Y:S02]  /*7b630*/  PRMT R39, R39, 0x7773, RZ ;  /* 0x0000777327277816 */ /* 0x000fe400000000ff */
        /* <DEDUP_REMOVED lines=12> */
[----:B----4-:R0:W-:Y:S01]  /*7b700*/  @P0 STG.E.U8 desc[UR56][R54.64], R39 ;  /* 0x0000002736000986 */ /* 0x0101e2000c101138 */
[----:B--2---:R-:W-:-:S03]  /*7b710*/  PRMT R7, R52, 0x7770, RZ ;  /* 0x0000777034077816 */ /* 0x004fc600000000ff */
[----:B------:R-:W2:Y:S04]  /*7b720*/  LDL.LU.64 R58, [R1+0x1a00] ;  /* 0x001a0000013a7983 */ /* 0x000ea80000300a00 */
[----:B------:R1:W-:Y:S04]  /*7b730*/  @P2 STG.E.U8 desc[UR56][R228.64], R7 ;  /* 0x00000007e4002986 */ /* 0x0003e8000c101138 */
[----:B0-----:R-:W3:Y:S04]  /*7b740*/  LDL.LU.64 R54, [R1+0x19f8] ;  /* 0x0019f80001367983 */ /* 0x001ee80000300a00 */
[----:B------:R-:W4:Y:S01]  /*7b750*/  LDL.LU.64 R38, [R1+0x19f0] ;  /* 0x0019f00001267983 */ /* 0x000f220000300a00 */
[----:B-1----:R-:W-:-:S03]  /*7b760*/  PRMT R7, R52, 0x7771, RZ ;  /* 0x0000777134077816 */ /* 0x002fc600000000ff */
[----:B------:R-:W4:Y:S04]  /*7b770*/  LDL.LU.64 R34, [R1+0x19e8] ;  /* 0x0019e80001227983 */ /* 0x000f280000300a00 */
[----:B------:R-:W4:Y:S04]  /*7b780*/  LDL.LU.64 R36, [R1+0x19e0] ;  /* 0x0019e00001247983 */ /* 0x000f280000300a00 */
[----:B------:R0:W-:Y:S04]  /*7b790*/  @P5 STG.E.U8 desc[UR56][R56.64], R7 ;  /* 0x0000000738005986 */ /* 0x0001e8000c101138 */
[----:B0-----:R-:W2:Y:S01]  /*7b7a0*/  LDL.LU.64 R56, [R1+0x2418] ;  /* 0x0024180001387983 */ /* 0x001ea20000300a00 */
[----:B------:R-:W-:-:S02]  /*7b7b0*/  @P6 LOP3.LUT R9, R9, 0x80000000, RZ, 0xfc, !PT ;  /* 0x8000000009096812 */ /* 0x000fc400078efcff */
[C---:B------:R-:W-:Y:S01]  /*7b7c0*/  LOP3.LUT P6, RZ, R231.reuse, 0x8, RZ, 0xc0, !PT ;  /* 0x00000008e7ff7812 */ /* 0x040fe200078cc0ff */
[----:B------:R-:W4:Y:S01]  /*7b7d0*/  LDL.LU.64 R32, [R1+0x19d0] ;  /* 0x0019d00001207983 */ /* 0x000f220000300a00 */
[----:B------:R-:W-:Y:S02]  /*7b7e0*/  LOP3.LUT R8, R8, 0xfffffffe, RZ, 0xc0, !PT ;  /* 0xfffffffe08087812 */ /* 0x000fe400078ec0ff */
[----:B------:R-:W-:Y:S01]  /*7b7f0*/  PRMT R7, R52, 0x7772, RZ ;  /* 0x0000777234077816 */ /* 0x000fe200000000ff */
[----:B------:R-:W4:Y:S08]  /*7b800*/  LDL.LU.64 R30, [R1+0x19c8] ;  /* 0x0019c800011e7983 */ /* 0x000f300000300a00 */
[----:B------:R-:W-:Y:S01]  /*7b810*/  @P6 LOP3.LUT R8, R8, 0x1, RZ, 0xfc, !PT ;  /* 0x0000000108086812 */ /* 0x000fe200078efcff */
        /* <DEDUP_REMOVED lines=11> */
[----:B------:R-:W-:-:S11]  /*7b8d0*/  PRMT R52, R52, 0x7773, RZ ;  /* 0x0000777334347816 */ /* 0x000fd600000000ff */
[----:B------:R0:W-:Y:S01]  /*7b8e0*/  @P6 STG.E.U8 desc[UR56][R28.64], R7 ;  /* 0x000000071c006986 */ /* 0x0001e2000c101138 */
[----:B------:R-:W-:-:S03]  /*7b8f0*/  LOP3.LUT P6, RZ, R8, 0x8, RZ, 0xc0, !PT ;  /* 0x0000000808ff7812 */ /* 0x000fc600078cc0ff */
[----:B0-----:R-:W4:Y:S10]  /*7b900*/  LDL.LU.64 R28, [R1+0x19b8] ;  /* 0x0019b800011c7983 */ /* 0x001f340000300a00 */
[----:B------:R0:W-:Y:S01]  /*7b910*/  @P6 STG.E.U8 desc[UR56][R224.64], R52 ;  /* 0x00000034e0006986 */ /* 0x0001e2000c101138 */
[----:B------:R-:W-:-:S03]  /*7b920*/  LOP3.LUT P6, RZ, R8, 0x4, RZ, 0xc0, !PT ;  /* 0x0000000408ff7812 */ /* 0x000fc600078cc0ff */
[----:B0-----:R-:W4:Y:S01]  /*7b930*/  LDL.LU.64 R224, [R1+0x19b0] ;  /* 0x0019b00001e07983 */ /* 0x001f220000300a00 */
[----:B--2---:R-:W-:-:S09]  /*7b940*/  PRMT R7, R56, 0x7770, RZ ;  /* 0x0000777038077816 */ /* 0x004fd200000000ff */
        /* <DEDUP_REMOVED lines=8> */
[----:B---3--:R0:W-:Y:S04]  /*7b9d0*/  @P6 STG.E.U8 desc[UR56][R54.64], R7 ;  /* 0x0000000736006986 */ /* 0x0081e8000c101138 */
[----:B0-----:R-:W3:Y:S01]  /*7b9e0*/  LDL.LU.64 R54, [R1+0x2408] ;  /* 0x0024080001367983 */ /* 0x001ee20000300a00 */
[----:B------:R-:W-:-:S02]  /*7b9f0*/  LOP3.LUT P6, RZ, R9, 0x80000000, RZ, 0xc0, !PT ;  /* 0x8000000009ff7812 */ /* 0x000fc400078cc0ff */
[----:B------:R-:W-:Y:S02]  /*7ba00*/  PRMT R56, R56, 0x7773, RZ ;  /* 0x0000777338387816 */ /* 0x000fe400000000ff */
[----:B------:R-:W-:-:S09]  /*7ba10*/  PRMT R7, R53, 0x7770, RZ ;  /* 0x0000777035077816 */ /* 0x000fd200000000ff */
[----:B----4-:R-:W-:Y:S01]  /*7ba20*/  @P6 STG.E.U8 desc[UR56][R38.64], R56 ;  /* 0x0000003826006986 */ /* 0x010fe2000c101138 */
[----:B------:R-:W-:-:S13]  /*7ba30*/  LOP3.LUT P6, RZ, R9, 0x40000000, RZ, 0xc0, !PT ;  /* 0x4000000009ff7812 */ /* 0x000fda00078cc0ff */
[----:B------:R0:W-:Y:S01]  /*7ba40*/  @P6 STG.E.U8 desc[UR56][R34.64], R7 ;  /* 0x0000000722006986 */ /* 0x0001e2000c101138 */
[----:B------:R-:W-:Y:S02]  /*7ba50*/  LOP3.LUT P6, RZ, R9, 0x20000000, RZ, 0xc0, !PT ;  /* 0x2000000009ff7812 */ /* 0x000fe400078cc0ff */
[----:B0-----:R-:W-:-:S11]  /*7ba60*/  PRMT R7, R53, 0x7771, RZ ;  /* 0x0000777135077816 */ /* 0x001fd600000000ff */
[----:B------:R0:W-:Y:S01]  /*7ba70*/  @P6 STG.E.U8 desc[UR56][R36.64], R7 ;  /* 0x0000000724006986 */ /* 0x0001e2000c101138 */
[----:B------:R-:W-:Y:S02]  /*7ba80*/  LOP3.LUT P6, RZ, R9, 0x10000000, RZ, 0xc0, !PT ;  /* 0x1000000009ff7812 */ /* 0x000fe400078cc0ff */
[----:B0-----:R-:W-:-:S11]  /*7ba90*/  PRMT R7, R53, 0x7772, RZ ;  /* 0x0000777235077816 */ /* 0x001fd600000000ff */
[----:B---3--:R0:W-:Y:S04]  /*7baa0*/  @P6 STG.E.U8 desc[UR56][R54.64], R7 ;  /* 0x0000000736006986 */ /* 0x0081e8000c101138 */
[----:B0-----:R-:W3:Y:S01]  /*7bab0*/  LDL.LU.64 R54, [R1+0x2400] ;  /* 0x0024000001367983 */ /* 0x001ee20000300a00 */
[C---:B------:R-:W-:Y:S02]  /*7bac0*/  LOP3.LUT P1, RZ, R231.reuse, 0x100, RZ, 0xc0, !PT ;  /* 0x00000100e7ff7812 */ /* 0x040fe4000782c0ff */
[C---:B------:R-:W-:Y:S02]  /*7bad0*/  LOP3.LUT P4, RZ, R231.reuse, 0x200, RZ, 0xc0, !PT ;  /* 0x00000200e7ff7812 */ /* 0x040fe4000788c0ff */
[----:B------:R-:W-:Y:S02]  /*7bae0*/  LOP3.LUT P3, RZ, R231, 0x400, RZ, 0xc0, !PT ;  /* 0x00000400e7ff7812 */ /* 0x000fe4000786c0ff */
[----:B------:R-:W-:-:S02]  /*7baf0*/  PRMT R53, R53, 0x7773, RZ ;  /* 0x0000777335357816 */ /* 0x000fc400000000ff */
[----:B------:R-:W-:Y:S02]  /*7bb00*/  PRMT R7, R57, 0x7770, RZ ;  /* 0x0000777039077816 */ /* 0x000fe400000000ff */
[----:B------:R-:W-:-:S03]  /*7bb10*/  LOP3.LUT P0, RZ, R231, 0x800, RZ, 0xc0, !PT ;  /* 0x00000800e7ff7812 */ /* 0x000fc6000780c0ff */
[----:B------:R-:W-:Y:S04]  /*7bb20*/  @P1 STG.E.U8 desc[UR56][R32.64], R53 ;  /* 0x0000003520001986 */ /* 0x000fe8000c101138 */
[----:B------:R0:W-:Y:S01]  /*7bb30*/  @P4 STG.E.U8 desc[UR56][R30.64], R7 ;  /* 0x000000071e004986 */ /* 0x0001e2000c101138 */
[C---:B------:R-:W-:Y:S02]  /*7bb40*/  LOP3.LUT P2, RZ, R231.reuse, 0x1000, RZ, 0xc0, !PT ;  /* 0x00001000e7ff7812 */ /* 0x040fe4000784c0ff */
[----:B------:R-:W-:Y:S02]  /*7bb50*/  LOP3.LUT P5, RZ, R231, 0x2000, RZ, 0xc0, !PT ;  /* 0x00002000e7ff7812 */ /* 0x000fe400078ac0ff */
[----:B0-----:R-:W-:-:S05]  /*7bb60*/  PRMT R7, R57, 0x7771, RZ ;  /* 0x0000777139077816 */ /* 0x001fca00000000ff */
[----:B------:R0:W-:Y:S01]  /*7bb70*/  @P3 STG.E.U8 desc[UR56][R228.64], R7 ;  /* 0x00000007e4003986 */ /* 0x0001e2000c101138 */
[----:B------:R-:W-:Y:S02]  /*7bb80*/  LOP3.LUT P3, RZ, R231, 0x4000, RZ, 0xc0, !PT ;  /* 0x00004000e7ff7812 */ /* 0x000fe4000786c0ff */
[C---:B0-----:R-:W-:Y:S01]  /*7bb90*/  PRMT R7, R57.reuse, 0x7772, RZ ;  /* 0x0000777239077816 */ /* 0x041fe200000000ff */
[----:B------:R-:W4:Y:S01]  /*7bba0*/  LDL.LU.64 R228, [R1+0x1990] ;  /* 0x0019900001e47983 */ /* 0x000f220000300a00 */
[----:B------:R-:W-:-:S03]  /*7bbb0*/  PRMT R57, R57, 0x7773, RZ ;  /* 0x0000777339397816 */ /* 0x000fc600000000ff */
[----:B------:R0:W-:Y:S04]  /*7bbc0*/  @P0 STG.E.U8 desc[UR56][R28.64], R7 ;  /* 0x000000071c000986 */ /* 0x0001e8000c101138 */
[----:B------:R1:W-:Y:S04]  /*7bbd0*/  @P2 STG.E.U8 desc[UR56][R224.64], R57 ;  /* 0x00000039e0002986 */ /* 0x0003e8000c101138 */
[----:B0-----:R-:W4:Y:S04]  /*7bbe0*/  LDL.LU.64 R28, [R1+0x1988] ;  /* 0x00198800011c7983 */ /* 0x001f280000300a00 */
[----:B-1----:R-:W4:Y:S01]  /*7bbf0*/  LDL.LU.64 R224, [R1+0x1980] ;  /* 0x0019800001e07983 */ /* 0x002f220000300a00 */
[----:B------:R-:W-:-:S02]  /*7bc00*/  LOP3.LUT P0, RZ, R231, 0x8000, RZ, 0xc0, !PT ;  /* 0x00008000e7ff7812 */ /* 0x000fc4000780c0ff */
[----:B------:R-:W-:Y:S02]  /*7bc10*/  LOP3.LUT P6, RZ, R231, 0x4000000, RZ, 0xc0, !PT ;  /* 0x04000000e7ff7812 */ /* 0x000fe400078cc0ff */
[----:B------:R-:W-:-:S11]  /*7bc20*/  LOP3.LUT R9, R9, 0xffefffff, RZ, 0xc0, !PT ;  /* 0xffefffff09097812 */ /* 0x000fd600078ec0ff */
[----:B------:R-:W-:Y:S02]  /*7bc30*/  @P6 LOP3.LUT R9, R9, 0x100000, RZ, 0xfc, !PT ;  /* 0x0010000009096812 */ /* 0x000fe400078efcff */
[----:B------:R-:W-:Y:S02]  /*7bc40*/  LOP3.LUT P6, RZ, R231, 0x2000000, RZ, 0xc0, !PT ;  /* 0x02000000e7ff7812 */ /* 0x000fe400078cc0ff */
[----:B---3--:R-:W-:-:S05]  /*7bc50*/  PRMT R7, R54, 0x7770, RZ ;  /* 0x0000777036077816 */ /* 0x008fca00000000ff */
[----:B--2---:R0:W-:Y:S02]  /*7bc60*/  @P5 STG.E.U8 desc[UR56][R226.64], R7 ;  /* 0x00000007e2005986 */ /* 0x0041e4000c101138 */
[C---:B0-----:R-:W-:Y:S02]  /*7bc70*/  PRMT R7, R54.reuse, 0x7771, RZ ;  /* 0x0000777136077816 */ /* 0x041fe400000000ff */
[----:B------:R-:W2:Y:S04]  /*7bc80*/  LDL.LU.64 R226, [R1+0x1978] ;  /* 0x0019780001e27983 */ /* 0x000ea80000300a00 */
[----:B------:R-:W3:Y:S04]  /*7bc90*/  LDL.LU.64 R56, [R1+0x1970] ;  /* 0x0019700001387983 */ /* 0x000ee80000300a00 */
[----:B------:R0:W-:Y:S04]  /*7bca0*/  @P3 STG.E.U8 desc[UR56][R58.64], R7 ;  /* 0x000000073a003986 */ /* 0x0001e8000c101138 */
[----:B0-----:R-:W2:Y:S04]  /*7bcb0*/  LDL.LU.64 R58, [R1+0x23f8] ;  /* 0x0023f800013a7983 */ /* 0x001ea80000300a00 */
[----:B------:R-:W3:Y:S04]  /*7bcc0*/  LDL.LU.64 R52, [R1+0x1968] ;  /* 0x0019680001347983 */ /* 0x000ee80000300a00 */
[----:B------:R-:W3:Y:S01]  /*7bcd0*/  LDL.LU.64 R38, [R1+0x1960] ;  /* 0x0019600001267983 */ /* 0x000ee20000300a00 */
[----:B------:R-:W-:-:S05]  /*7bce0*/  PRMT R7, R54, 0x7772, RZ ;  /* 0x0000777236077816 */ /* 0x000fca00000000ff */
[----:B------:R0:W-:Y:S04]  /*7bcf0*/  @P0 STG.E.U8 desc[UR56][R220.64], R7 ;  /* 0x00000007dc000986 */ /* 0x0001e8000c101138 */
[----:B0-----:R-:W3:Y:S04]  /*7bd00*/  LDL.LU.64 R220, [R1+0x23f0] ;  /* 0x0023f00001dc7983 */ /* 0x001ee80000300a00 */
[----:B------:R-:W3:Y:S01]  /*7bd10*/  LDL.LU.64 R34, [R1+0x1958] ;  /* 0x0019580001227983 */ /* 0x000ee20000300a00 */
[----:B------:R-:W-:Y:S02]  /*7bd20*/  LOP3.LUT R9, R9, 0xffdfffff, RZ, 0xc0, !PT ;  /* 0xffdfffff09097812 */ /* 0x000fe400078ec0ff */
[----:B------:R-:W-:Y:S01]  /*7bd30*/  LOP3.LUT P2, RZ, R231, 0x10000, RZ, 0xc0, !PT ;  /* 0x00010000e7ff7812 */ /* 0x000fe2000784c0ff */
[----:B------:R-:W3:Y:S01]  /*7bd40*/  LDL.LU.64 R36, [R1+0x1948] ;  /* 0x0019480001247983 */ /* 0x000ee20000300a00 */
[----:B------:R-:W-:-:S02]  /*7bd50*/  @P6 LOP3.LUT R9, R9, 0x200000, RZ, 0xfc, !PT ;  /* 0x0020000009096812 */ /* 0x000fc400078efcff */
[----:B------:R-:W-:Y:S01]  /*7bd60*/  LOP3.LUT P6, RZ, R231, 0x1000000, RZ, 0xc0, !PT ;  /* 0x01000000e7ff7812 */ /* 0x000fe200078cc0ff */
[----:B------:R-:W3:Y:S01]  /*7bd70*/  LDL.LU.64 R32, [R1+0x1940] ;  /* 0x0019400001207983 */ /* 0x000ee20000300a00 */
[----:B------:R-:W-:Y:S02]  /*7bd80*/  LOP3.LUT R9, R9, 0xffbfffff, RZ, 0xc0, !PT ;  /* 0xffbfffff09097812 */ /* 0x000fe400078ec0ff */
[----:B------:R-:W-:Y:S01]  /*7bd90*/  LOP3.LUT P5, RZ, R231, 0x20000, RZ, 0xc0, !PT ;  /* 0x00020000e7ff7812 */ /* 0x000fe200078ac0ff */
[----:B------:R-:W3:Y:S08]  /*7bda0*/  LDL.LU.64 R30, [R1+0x1938] ;  /* 0x00193800011e7983 */ /* 0x000ef00000300a00 */
        /* <DEDUP_REMOVED lines=15> */
[----:B------:R-:W-:-:S09]  /*7bea0*/  PRMT R54, R54, 0x7773, RZ ;  /* 0x0000777336367816 */ /* 0x000fd200000000ff */
[----:B------:R-:W-:Y:S02]  /*7beb0*/  @P6 LOP3.LUT R9, R9, 0x8000000, RZ, 0xfc, !PT ;  /* 0x0800000009096812 */ /* 0x000fe400078efcff */
[----:B------:R-:W-:Y:S01]  /*7bec0*/  LOP3.LUT P6, RZ, R231, 0x40000, RZ, 0xc0, !PT ;  /* 0x00040000e7ff7812 */ /* 0x000fe200078cc0ff */
[----:B----4-:R0:W-:Y:S04]  /*7bed0*/  @P2 STG.E.U8 desc[UR56][R228.64], R54 ;  /* 0x00000036e4002986 */ /* 0x0101e8000c101138 */
[----:B0-----:R-:W4:Y:S01]  /*7bee0*/  LDL.LU.64 R228, [R1+0x1930] ;  /* 0x0019300001e47983 */ /* 0x001f220000300a00 */
[----:B--2---:R-:W-:-:S05]  /*7bef0*/  PRMT R7, R58, 0x7770, RZ ;  /* 0x000077703a077816 */ /* 0x004fca00000000ff */
[----:B------:R0:W-:Y:S02]  /*7bf00*/  @P5 STG.E.U8 desc[UR56][R28.64], R7 ;  /* 0x000000071c005986 */ /* 0x0001e4000c101138 */
[C---:B0-----:R-:W-:Y:S02]  /*7bf10*/  PRMT R7, R58.reuse, 0x7771, RZ ;  /* 0x000077713a077816 */ /* 0x041fe400000000ff */
[----:B------:R-:W2:Y:S04]  /*7bf20*/  LDL.LU.64 R28, [R1+0x1928] ;  /* 0x00192800011c7983 */ /* 0x000ea80000300a00 */
[----:B------:R0:W-:Y:S01]  /*7bf30*/  @P6 STG.E.U8 desc[UR56][R224.64], R7 ;  /* 0x00000007e0006986 */ /* 0x0001e2000c101138 */
[C---:B------:R-:W-:Y:S02]  /*7bf40*/  LOP3.LUT P6, RZ, R9.reuse, 0x8000000, RZ, 0xc0, !PT ;  /* 0x0800000009ff7812 */ /* 0x040fe400078cc0ff */
[----:B0-----:R-:W-:Y:S01]  /*7bf50*/  PRMT R7, R58, 0x7772, RZ ;  /* 0x000077723a077816 */ /* 0x001fe200000000ff */
[----:B------:R-:W2:Y:S10]  /*7bf60*/  LDL.LU.64 R224, [R1+0x1920] ;  /* 0x0019200001e07983 */ /* 0x000eb40000300a00 */
[----:B------:R0:W-:Y:S01]  /*7bf70*/  @P6 STG.E.U8 desc[UR56][R226.64], R7 ;  /* 0x00000007e2006986 */ /* 0x0001e2000c101138 */
[----:B------:R-:W-:-:S02]  /*7bf80*/  LOP3.LUT P6, RZ, R9, 0x4000000, RZ, 0xc0, !PT ;  /* 0x0400000009ff7812 */ /* 0x000fc400078cc0ff */
[----:B------:R-:W-:Y:S02]  /*7bf90*/  PRMT R58, R58, 0x7773, RZ ;  /* 0x000077733a3a7816 */ /* 0x000fe400000000ff */
[----:B0-----:R-:W-:Y:S01]  /*7bfa0*/  PRMT R7, R55, 0x7770, RZ ;  /* 0x0000777037077816 */ /* 0x001fe200000000ff */
[----:B------:R-:W2:Y:S08]  /*7bfb0*/  LDL.LU.64 R226, [R1+0x1918] ;  /* 0x0019180001e27983 */ /* 0x000eb00000300a00 */
[----:B---3--:R-:W-:Y:S01]  /*7bfc0*/  @P6 STG.E.U8 desc[UR56][R56.64], R58 ;  /* 0x0000003a38006986 */ /* 0x008fe2000c101138 */
[----:B------:R-:W-:-:S13]  /*7bfd0*/  LOP3.LUT P6, RZ, R9, 0x2000000, RZ, 0xc0, !PT ;  /* 0x0200000009ff7812 */ /* 0x000fda00078cc0ff */
[----:B------:R0:W-:Y:S01]  /*7bfe0*/  @P6 STG.E.U8 desc[UR56][R52.64], R7 ;  /* 0x0000000734006986 */ /* 0x0001e2000c101138 */
[----:B------:R-:W-:Y:S02]  /*7bff0*/  LOP3.LUT P6, RZ, R9, 0x1000000, RZ, 0xc0, !PT ;  /* 0x0100000009ff7812 */ /* 0x000fe400078cc0ff */
[----:B0-----:R-:W-:-:S11]  /*7c000*/  PRMT R7, R55, 0x7771, RZ ;  /* 0x0000777137077816 */ /* 0x001fd600000000ff */
[----:B------:R0:W-:Y:S01]  /*7c010*/  @P6 STG.E.U8 desc[UR56][R38.64], R7 ;  /* 0x0000000726006986 */ /* 0x0001e2000c101138 */
[----:B------:R-:W-:Y:S02]  /*7c020*/  LOP3.LUT P6, RZ, R9, 0x800000, RZ, 0xc0, !PT ;  /* 0x0080000009ff7812 */ /* 0x000fe400078cc0ff */
[----:B0-----:R-:W-:-:S11]  /*7c030*/  PRMT R7, R55, 0x7772, RZ ;  /* 0x0000777237077816 */ /* 0x001fd600000000ff */
[----:B------:R-:W-:Y:S01]  /*7c040*/  @P6 STG.E.U8 desc[UR56][R34.64], R7 ;  /* 0x0000000722006986 */ /* 0x000fe2000c101138 */
[----:B------:R-:W-:Y:S02]  /*7c050*/  LOP3.LUT P6, RZ, R9, 0x400000, RZ, 0xc0, !PT ;  /* 0x0040000009ff7812 */ /* 0x000fe400078cc0ff */
[----:B------:R-:W-:-:S11]  /*7c060*/  PRMT R55, R55, 0x7773, RZ ;  /* 0x0000777337377816 */ /* 0x000fd600000000ff */
[----:B------:R0:W-:Y:S04]  /*7c070*/  @P6 STG.E.U8 desc[UR56][R60.64], R55 ;  /* 0x000000373c006986 */ /* 0x0001e8000c101138 */
[----:B0-----:R-:W3:Y:S01]  /*7c080*/  LDL.LU.64 R60, [R1+0x23e8] ;  /* 0x0023e800013c7983 */ /* 0x001ee20000300a00 */
[----:B------:R-:W-:Y:S02]  /*7c090*/  LOP3.LUT P6, RZ, R9, 0x200000, RZ, 0xc0, !PT ;  /* 0x0020000009ff7812 */ /* 0x000fe400078cc0ff */
[----:B------:R-:W-:Y:S02]  /*7c0a0*/  PRMT R7, R59, 0x7770, RZ ;  /* 0x000077703b077816 */ /* 0x000fe400000000ff */
[----:B------:R-:W-:-:S09]  /*7c0b0*/  LOP3.LUT P1, RZ, R231, 0x8000000, RZ, 0xc0, !PT ;  /* 0x08000000e7ff7812 */ /* 0x000fd2000782c0ff */
[----:B------:R0:W-:Y:S01]  /*7c0c0*/  @P6 STG.E.U8 desc[UR56][R36.64], R7 ;  /* 0x0000000724006986 */ /* 0x0001e2000c101138 */
[----:B------:R-:W-:Y:S02]  /*7c0d0*/  LOP3.LUT P6, RZ, R9, 0x100000, RZ, 0xc0, !PT ;  /* 0x0010000009ff7812 */ /* 0x000fe400078cc0ff */
[C---:B------:R-:W-:Y:S02]  /*7c0e0*/  LOP3.LUT P4, RZ, R231.reuse, 0x10000000, RZ, 0xc0, !PT ;  /* 0x10000000e7ff7812 */ /* 0x040fe4000788c0ff */
[----:B------:R-:W-:Y:S02]  /*7c0f0*/  LOP3.LUT P3, RZ, R231, 0x20000000, RZ, 0xc0, !PT ;  /* 0x20000000e7ff7812 */ /* 0x000fe4000786c0ff */
[----:B0-----:R-:W-:-:S07]  /*7c100*/  PRMT R7, R59, 0x7771, RZ ;  /* 0x000077713b077816 */ /* 0x001fce00000000ff */
[----:B------:R0:W-:Y:S01]  /*7c110*/  @P6 STG.E.U8 desc[UR56][R32.64], R7 ;  /* 0x0000000720006986 */ /* 0x0001e2000c101138 */
[----:B------:R-:W-:Y:S02]  /*7c120*/  LOP3.LUT P0, RZ, R231, 0x40000000, RZ, 0xc0, !PT ;  /* 0x40000000e7ff7812 */ /* 0x000fe4000780c0ff */
[C---:B0-----:R-:W-:Y:S02]  /*7c130*/  PRMT R7, R59.reuse, 0x7772, RZ ;  /* 0x000077723b077816 */ /* 0x041fe400000000ff */
[----:B------:R-:W-:-:S03]  /*7c140*/  PRMT R59, R59, 0x7773, RZ ;  /* 0x000077733b3b7816 */ /* 0x000fc600000000ff */
[----:B------:R3:W-:Y:S01]  /*7c150*/  @P1 STG.E.U8 desc[UR56][R30.64], R7 ;  /* 0x000000071e001986 */ /* 0x0007e2000c101138 */
[----:B------:R-:W-:Y:S02]  /*7c160*/  LOP3.LUT P2, RZ, R231, 0x80000000, RZ, 0xc0, !PT ;  /* 0x80000000e7ff7812 */ /* 0x000fe4000784c0ff */
[----:B------:R-:W-:Y:S01]  /*7c170*/  LOP3.LUT P5, RZ, R220, 0x1, RZ, 0xc0, !PT ;  /* 0x00000001dcff7812 */ /* 0x000fe200078ac0ff */
[----:B----4-:R-:W-:Y:S01]  /*7c180*/  @P4 STG.E.U8 desc[UR56][R228.64], R59 ;  /* 0x0000003be4004986 */ /* 0x010fe2000c101138 */
[----:B---3--:R-:W-:-:S05]  /*7c190*/  PRMT R7, R60, 0x7770, RZ ;  /* 0x000077703c077816 */ /* 0x008fca00000000ff */
[----:B--2---:R0:W-:Y:S02]  /*7c1a0*/  @P3 STG.E.U8 desc[UR56][R28.64], R7 ;  /* 0x000000071c003986 */ /* 0x0041e4000c101138 */
[----:B0-----:R-:W-:-:S05]  /*7c1b0*/  PRMT R7, R60, 0x7771, RZ ;  /* 0x000077713c077816 */ /* 0x001fca00000000ff */
[----:B------:R0:W-:Y:S02]  /*7c1c0*/  @P0 STG.E.U8 desc[UR56][R224.64], R7 ;  /* 0x00000007e0000986 */ /* 0x0001e4000c101138 */
[C---:B0-----:R-:W-:Y:S02]  /*7c1d0*/  PRMT R7, R60.reuse, 0x7772, RZ ;  /* 0x000077723c077816 */ /* 0x041fe400000000ff */
[----:B------:R-:W-:-:S03]  /*7c1e0*/  PRMT R60, R60, 0x7773, RZ ;  /* 0x000077733c3c7816 */ /* 0x000fc600000000ff */
[----:B------:R-:W-:Y:S04]  /*7c1f0*/  @P2 STG.E.U8 desc[UR56][R226.64], R7 ;  /* 0x00000007e2002986 */ /* 0x000fe8000c101138 */
[----:B------:R0:W-:Y:S04]  /*7c200*/  @P5 STG.E.U8 desc[UR56][R16.64], R60 ;  /* 0x0000003c10005986 */ /* 0x0001e8000c101138 */
        /* <DEDUP_REMOVED lines=8> */
[----:B------:R-:W4:Y:S01]  /*7c290*/  LDL.LU.64 R38, [R1+0x18d0] ;  /* 0x0018d00001267983 */ /* 0x000f220000300a00 */
        /* <DEDUP_REMOVED lines=23> */
[----:B------:R-:W-:-:S07]  /*7c410*/  LOP3.LUT P2, RZ, R220, 0x8, RZ, 0xc0, !PT ;  /* 0x00000008dcff7812 */ /* 0x000fce000784c0ff */
[----:B------:R-:W-:Y:S02]  /*7c420*/  @P6 LOP3.LUT R9, R9, 0x40000, RZ, 0xfc, !PT ;  /* 0x0004000009096812 */ /* 0x000fe400078efcff */
[C---:B------:R-:W-:Y:S02]  /*7c430*/  LOP3.LUT P6, RZ, R220.reuse, 0x40, RZ, 0xc0, !PT ;  /* 0x00000040dcff7812 */ /* 0x040fe400078cc0ff */
[----:B------:R-:W-:Y:S02]  /*7c440*/  LOP3.LUT P5, RZ, R220, 0x10, RZ, 0xc0, !PT ;  /* 0x00000010dcff7812 */ /* 0x000fe400078ac0ff */
[----:B------:R-:W-:-:S09]  /*7c450*/  LOP3.LUT R9, R9, 0xfff7ffff, RZ, 0xc0, !PT ;  /* 0xfff7ffff09097812 */ /* 0x000fd200078ec0ff */
[----:B------:R-:W-:Y:S02]  /*7c460*/  @P6 LOP3.LUT R9, R9, 0x80000, RZ, 0xfc, !PT ;  /* 0x0008000009096812 */ /* 0x000fe400078efcff */
[----:B------:R-:W-:Y:S02]  /*7c470*/  LOP3.LUT P6, RZ, R220, 0x20, RZ, 0xc0, !PT ;  /* 0x00000020dcff7812 */ /* 0x000fe400078cc0ff */
[----:B--2---:R-:W-:-:S05]  /*7c480*/  PRMT R7, R16, 0x7770, RZ ;  /* 0x0000777010077816 */ /* 0x004fca00000000ff */
[----:B---3--:R0:W-:Y:S04]  /*7c490*/  @P3 STG.E.U8 desc[UR56][R36.64], R7 ;  /* 0x0000000724003986 */ /* 0x0081e8000c101138 */
[----:B0-----:R-:W2:Y:S01]  /*7c4a0*/  LDL.LU.64 R36, [R1+0x18b8] ;  /* 0x0018b80001247983 */ /* 0x001ea20000300a00 */
[----:B------:R-:W-:-:S05]  /*7c4b0*/  PRMT R7, R16, 0x7771, RZ ;  /* 0x0000777110077816 */ /* 0x000fca00000000ff */
[----:B----4-:R0:W-:Y:S02]  /*7c4c0*/  @P0 STG.E.U8 desc[UR56][R32.64], R7 ;  /* 0x0000000720000986 */ /* 0x0101e4000c101138 */
[C---:B0-----:R-:W-:Y:S02]  /*7c4d0*/  PRMT R7, R16.reuse, 0x7772, RZ ;  /* 0x0000777210077816 */ /* 0x041fe400000000ff */
[----:B------:R-:W3:Y:S04]  /*7c4e0*/  LDL.LU.64 R32, [R1+0x18a0] ;  /* 0x0018a00001207983 */ /* 0x000ee80000300a00 */
[----:B------:R0:W-:Y:S02]  /*7c4f0*/  @P2 STG.E.U8 desc[UR56][R30.64], R7 ;  /* 0x000000071e002986 */ /* 0x0001e4000c101138 */
[----:B0-----:R-:W-:-:S02]  /*7c500*/  PRMT R7, R16, 0x7773, RZ ;  /* 0x0000777310077816 */ /* 0x001fc400000000ff */
        /* <DEDUP_REMOVED lines=14> */
[----:B------:R-:W-:Y:S02]  /*7c5f0*/  PRMT R61, R61, 0x7773, RZ ;  /* 0x000077733d3d7816 */ /* 0x000fe400000000ff */
[----:B0-----:R-:W-:Y:S01]  /*7c600*/  PRMT R7, R17, 0x7770, RZ ;  /* 0x0000777011077816 */ /* 0x001fe200000000ff */
[----:B------:R-:W4:Y:S08]  /*7c610*/  LDL.LU.64 R226, [R1+0x1878] ;  /* 0x0018780001e27983 */ /* 0x000f300000300a00 */
[----:B------:R-:W-:Y:S01]  /*7c620*/  @P6 STG.E.U8 desc[UR56][R38.64], R61 ;  /* 0x0000003d26006986 */ /* 0x000fe2000c101138 */
[----:B------:R-:W-:-:S13]  /*7c630*/  LOP3.LUT P6, RZ, R9, 0x10000, RZ, 0xc0, !PT ;  /* 0x0001000009ff7812 */ /* 0x000fda00078cc0ff */
[----:B------:R0:W-:Y:S04]  /*7c640*/  @P6 STG.E.U8 desc[UR56][R62.64], R7 ;  /* 0x000000073e006986 */ /* 0x0001e8000c101138 */
[----:B0-----:R-:W3:Y:S01]  /*7c650*/  LDL.LU.64 R62, [R1+0x23d8] ;  /* 0x0023d800013e7983 */ /* 0x001ee20000300a00 */
[----:B------:R-:W-:Y:S02]  /*7c660*/  LOP3.LUT P6, RZ, R9, 0x8000, RZ, 0xc0, !PT ;  /* 0x0000800009ff7812 */ /* 0x000fe400078cc0ff */
[----:B------:R-:W-:-:S11]  /*7c670*/  PRMT R7, R17, 0x7771, RZ ;  /* 0x0000777111077816 */ /* 0x000fd600000000ff */
[----:B------:R0:W-:Y:S01]  /*7c680*/  @P6 STG.E.U8 desc[UR56][R34.64], R7 ;  /* 0x0000000722006986 */ /* 0x0001e2000c101138 */
[----:B------:R-:W-:Y:S02]  /*7c690*/  LOP3.LUT P6, RZ, R9, 0x4000, RZ, 0xc0, !PT ;  /* 0x0000400009ff7812 */ /* 0x000fe400078cc0ff */
[C---:B0-----:R-:W-:Y:S02]  /*7c6a0*/  PRMT R7, R17.reuse, 0x7772, RZ ;  /* 0x0000777211077816 */ /* 0x041fe400000000ff */
[----:B------:R-:W-:-:S09]  /*7c6b0*/  PRMT R17, R17, 0x7773, RZ ;  /* 0x0000777311117816 */ /* 0x000fd200000000ff */
[----:B--2---:R-:W-:Y:S01]  /*7c6c0*/  @P6 STG.E.U8 desc[UR56][R36.64], R7 ;  /* 0x0000000724006986 */ /* 0x004fe2000c101138 */
[----:B------:R-:W-:-:S13]  /*7c6d0*/  LOP3.LUT P6, RZ, R9, 0x2000, RZ, 0xc0, !PT ;  /* 0x0000200009ff7812 */ /* 0x000fda00078cc0ff */
[----:B------:R0:W-:Y:S04]  /*7c6e0*/  @P6 STG.E.U8 desc[UR56][R18.64], R17 ;  /* 0x0000001112006986 */ /* 0x0001e8000c101138 */
[----:B0-----:R-:W2:Y:S01]  /*7c6f0*/  LDL.LU.64 R18, [R1+0x23d0] ;  /* 0x0023d00001127983 */ /* 0x001ea20000300a00 */
[----:B------:R-:W-:Y:S02]  /*7c700*/  LOP3.LUT P6, RZ, R9, 0x1000, RZ, 0xc0, !PT ;  /* 0x0000100009ff7812 */ /* 0x000fe400078cc0ff */
[----:B------:R-:W-:Y:S02]  /*7c710*/  LOP3.LUT P1, RZ, R220, 0x1000000, RZ, 0xc0, !PT ;  /* 0x01000000dcff7812 */ /* 0x000fe4000782c0ff */
[----:B---3--:R-:W-:-:S09]  /*7c720*/  PRMT R7, R62, 0x7770, RZ ;  /* 0x000077703e077816 */ /* 0x008fd200000000ff */
[----:B------:R0:W-:Y:S04]  /*7c730*/  @P6 STG.E.U8 desc[UR56][R232.64], R7 ;  /* 0x00000007e8006986 */ /* 0x0001e8000c101138 */
[----:B0-----:R-:W3:Y:S01]  /*7c740*/  LDL.LU.64 R232, [R1+0x23c8] ;  /* 0x0023c80001e87983 */ /* 0x001ee20000300a00 */
[----:B------:R-:W-:Y:S02]  /*7c750*/  LOP3.LUT P4, RZ, R220, 0x2000000, RZ, 0xc0, !PT ;  /* 0x02000000dcff7812 */ /* 0x000fe4000788c0ff */
[----:B------:R-:W-:Y:S02]  /*7c760*/  PRMT R7, R62, 0x7771, RZ ;  /* 0x000077713e077816 */ /* 0x000fe400000000ff */
[C---:B------:R-:W-:Y:S02]  /*7c770*/  LOP3.LUT P3, RZ, R220.reuse, 0x4000000, RZ, 0xc0, !PT ;  /* 0x04000000dcff7812 */ /* 0x040fe4000786c0ff */
[C---:B------:R-:W-:Y:S01]  /*7c780*/  LOP3.LUT P0, RZ, R220.reuse, 0x8000000, RZ, 0xc0, !PT ;  /* 0x08000000dcff7812 */ /* 0x040fe2000780c0ff */
[----:B------:R0:W-:Y:S01]  /*7c790*/  @P1 STG.E.U8 desc[UR56][R32.64], R7 ;  /* 0x0000000720001986 */ /* 0x0001e2000c101138 */
[----:B------:R-:W-:-:S02]  /*7c7a0*/  LOP3.LUT P2, RZ, R220, 0x10000000, RZ, 0xc0, !PT ;  /* 0x10000000dcff7812 */ /* 0x000fc4000784c0ff */
[C---:B0-----:R-:W-:Y:S01]  /*7c7b0*/  PRMT R7, R62.reuse, 0x7772, RZ ;  /* 0x000077723e077816 */ /* 0x041fe200000000ff */
[----:B------:R-:W3:Y:S01]  /*7c7c0*/  LDL.LU.64 R32, [R1+0x1870] ;  /* 0x0018700001207983 */ /* 0x000ee20000300a00 */
[----:B------:R-:W-:-:S03]  /*7c7d0*/  PRMT R62, R62, 0x7773, RZ ;  /* 0x000077733e3e7816 */ /* 0x000fc600000000ff */
[----:B----4-:R0:W-:Y:S04]  /*7c7e0*/  @P4 STG.E.U8 desc[UR56][R30.64], R7 ;  /* 0x000000071e004986 */ /* 0x0101e8000c101138 */
[----:B------:R1:W-:Y:S04]  /*7c7f0*/  @P3 STG.E.U8 desc[UR56][R228.64], R62 ;  /* 0x0000003ee4003986 */ /* 0x0003e8000c101138 */
[----:B0-----:R-:W4:Y:S04]  /*7c800*/  LDL.LU.64 R30, [R1+0x1868] ;  /* 0x00186800011e7983 */ /* 0x001f280000300a00 */
[----:B-1----:R-:W4:Y:S01]  /*7c810*/  LDL.LU.64 R228, [R1+0x1860] ;  /* 0x0018600001e47983 */ /* 0x002f220000300a00 */
[----:B------:R-:W-:-:S02]  /*7c820*/  LOP3.LUT P5, RZ, R220, 0x20000000, RZ, 0xc0, !PT ;  /* 0x20000000dcff7812 */ /* 0x000fc400078ac0ff */
[----:B--2---:R-:W-:-:S05]  /*7c830*/  PRMT R7, R18, 0x7770, RZ ;  /* 0x0000777012077816 */ /* 0x004fca00000000ff */
[----:B------:R0:W-:Y:S02]  /*7c840*/  @P0 STG.E.U8 desc[UR56][R28.64], R7 ;  /* 0x000000071c000986 */ /* 0x0001e4000c101138 */
[C---:B0-----:R-:W-:Y:S02]  /*7c850*/  PRMT R7, R18.reuse, 0x7771, RZ ;  /* 0x0000777112077816 */ /* 0x041fe400000000ff */
[----:B------:R-:W2:Y:S04]  /*7c860*/  LDL.LU.64 R28, [R1+0x1858] ;  /* 0x00185800011c7983 */ /* 0x000ea80000300a00 */
[----:B------:R0:W-:Y:S04]  /*7c870*/  @P2 STG.E.U8 desc[UR56][R224.64], R7 ;  /* 0x00000007e0002986 */ /* 0x0001e8000c101138 */
[----:B0-----:R-:W2:Y:S01]  /*7c880*/  LDL.LU.64 R224, [R1+0x1850] ;  /* 0x0018500001e07983 */ /* 0x001ea20000300a00 */
[----:B------:R-:W-:-:S05]  /*7c890*/  PRMT R7, R18, 0x7772, RZ ;  /* 0x0000777212077816 */ /* 0x000fca00000000ff */
[----:B------:R0:W-:Y:S04]  /*7c8a0*/  @P5 STG.E.U8 desc[UR56][R226.64], R7 ;  /* 0x00000007e2005986 */ /* 0x0001e8000c101138 */
[----:B0-----:R-:W2:Y:S04]  /*7c8b0*/  LDL.LU.64 R226, [R1+0x1840] ;  /* 0x0018400001e27983 */ /* 0x001ea80000300a00 */
[----:B------:R-:W2:Y:S01]  /*7c8c0*/  LDL.LU.64 R56, [R1+0x1838] ;  /* 0x0018380001387983 */ /* 0x000ea20000300a00 */
[----:B------:R-:W-:Y:S02]  /*7c8d0*/  LOP3.LUT R9, R9, 0xffffffef, RZ, 0xc0, !PT ;  /* 0xffffffef09097812 */ /* 0x000fe400078ec0ff */
[----:B---3--:R-:W-:-:S02]  /*7c8e0*/  LOP3.LUT P6, RZ, R232, 0x1000, RZ, 0xc0, !PT ;  /* 0x00001000e8ff7812 */ /* 0x008fc400078cc0ff */
[C---:B------:R-:W-:Y:S02]  /*7c8f0*/  LOP3.LUT P3, RZ, R232.reuse, 0x1, RZ, 0xc0, !PT ;  /* 0x00000001e8ff7812 */ /* 0x040fe4000786c0ff */
[C---:B------:R-:W-:Y:S02]  /*7c900*/  LOP3.LUT P0, RZ, R232.reuse, 0x2, RZ, 0xc0, !PT ;  /* 0x00000002e8ff7812 */ /* 0x040fe4000780c0ff */
[----:B------:R-:W-:Y:S02]  /*7c910*/  LOP3.LUT P2, RZ, R232, 0x4, RZ, 0xc0, !PT ;  /* 0x00000004e8ff7812 */ /* 0x000fe4000784c0ff */
[----:B------:R-:W-:Y:S02]  /*7c920*/  PRMT R18, R18, 0x7773, RZ ;  /* 0x0000777312127816 */ /* 0x000fe400000000ff */
[----:B------:R-:W-:Y:S02]  /*7c930*/  PRMT R7, R63, 0x7770, RZ ;  /* 0x000077703f077816 */ /* 0x000fe400000000ff */
[----:B------:R-:W-:Y:S01]  /*7c940*/  LOP3.LUT P5, RZ, R232, 0x8, RZ, 0xc0, !PT ;  /* 0x00000008e8ff7812 */ /* 0x000fe200078ac0ff */
[----:B------:R-:W3:Y:S04]  /*7c950*/  LDL.LU.64 R52, [R1+0x1828] ;  /* 0x0018280001347983 */ /* 0x000ee80000300a00 */
[----:B------:R-:W3:Y:S04]  /*7c960*/  LDL.LU.64 R38, [R1+0x1820] ;  /* 0x0018200001267983 */ /* 0x000ee80000300a00 */
[----:B------:R-:W3:Y:S04]  /*7c970*/  LDL.LU.64 R34, [R1+0x1818] ;  /* 0x0018180001227983 */ /* 0x000ee80000300a00 */
[----:B------:R-:W3:Y:S01]  /*7c980*/  LDL.LU.64 R36, [R1+0x1810] ;  /* 0x0018100001247983 */ /* 0x000ee20000300a00 */
        /* <DEDUP_REMOVED lines=21> */
[----:B------:R0:W-:Y:S04]  /*7cae0*/  @P3 STG.E.U8 desc[UR56][R32.64], R18 ;  /* 0x0000001220003986 */ /* 0x0001e8000c101138 */
[----:B----4-:R1:W-:Y:S06]  /*7caf0*/  @P0 STG.E.U8 desc[UR56][R30.64], R7 ;  /* 0x000000071e000986 */ /* 0x0103ec000c101138 */
[----:B------:R-:W-:-:S02]  /*7cb00*/  @P6 LOP3.LUT R9, R9, 0x800, RZ, 0xfc, !PT ;  /* 0x0000080009096812 */ /* 0x000fc400078efcff */
[----:B------:R-:W-:Y:S01]  /*7cb10*/  LOP3.LUT P6, RZ, R232, 0x10, RZ, 0xc0, !PT ;  /* 0x00000010e8ff7812 */ /* 0x000fe200078cc0ff */
[----:B0-----:R-:W4:Y:S01]  /*7cb20*/  LDL.LU.64 R32, [R1+0x1808] ;  /* 0x0018080001207983 */ /* 0x001f220000300a00 */
[----:B-1----:R-:W-:-:S03]  /*7cb30*/  PRMT R7, R63, 0x7771, RZ ;  /* 0x000077713f077816 */ /* 0x002fc600000000ff */
[----:B------:R-:W4:Y:S04]  /*7cb40*/  LDL.LU.64 R30, [R1+0x1800] ;  /* 0x00180000011e7983 */ /* 0x000f280000300a00 */
[----:B------:R0:W-:Y:S02]  /*7cb50*/  @P2 STG.E.U8 desc[UR56][R228.64], R7 ;  /* 0x00000007e4002986 */ /* 0x0001e4000c101138 */
[C---:B0-----:R-:W-:Y:S02]  /*7cb60*/  PRMT R7, R63.reuse, 0x7772, RZ ;  /* 0x000077723f077816 */ /* 0x041fe400000000ff */
[----:B------:R-:W-:Y:S01]  /*7cb70*/  PRMT R63, R63, 0x7773, RZ ;  /* 0x000077733f3f7816 */ /* 0x000fe200000000ff */
[----:B------:R-:W4:Y:S04]  /*7cb80*/  LDL.LU.64 R228, [R1+0x17f8] ;  /* 0x0017f80001e47983 */ /* 0x000f280000300a00 */
[----:B--2---:R0:W-:Y:S04]  /*7cb90*/  @P5 STG.E.U8 desc[UR56][R28.64], R7 ;  /* 0x000000071c005986 */ /* 0x0041e8000c101138 */
[----:B------:R-:W-:Y:S01]  /*7cba0*/  @P6 STG.E.U8 desc[UR56][R224.64], R63 ;  /* 0x0000003fe0006986 */ /* 0x000fe2000c101138 */
[----:B------:R-:W-:-:S02]  /*7cbb0*/  LOP3.LUT P6, RZ, R9, 0x800, RZ, 0xc0, !PT ;  /* 0x0000080009ff7812 */ /* 0x000fc400078cc0ff */
[----:B0-----:R-:W-:-:S11]  /*7cbc0*/  PRMT R7, R19, 0x7770, RZ ;  /* 0x0000777013077816 */ /* 0x001fd600000000ff */
[----:B------:R0:W-:Y:S01]  /*7cbd0*/  @P6 STG.E.U8 desc[UR56][R24.64], R7 ;  /* 0x0000000718006986 */ /* 0x0001e2000c101138 */
[----:B------:R-:W-:-:S03]  /*7cbe0*/  LOP3.LUT P6, RZ, R9, 0x400, RZ, 0xc0, !PT ;  /* 0x0000040009ff7812 */ /* 0x000fc600078cc0ff */
[----:B0-----:R-:W2:Y:S01]  /*7cbf0*/  LDL.LU.64 R24, [R1+0x23c0] ;  /* 0x0023c00001187983 */ /* 0x001ea20000300a00 */
[----:B------:R-:W-:-:S03]  /*7cc00*/  PRMT R7, R19, 0x7771, RZ ;  /* 0x0000777113077816 */ /* 0x000fc600000000ff */
[----:B------:R-:W4:Y:S04]  /*7cc10*/  LDL.LU.64 R28, [R1+0x17f0] ;  /* 0x0017f000011c7983 */ /* 0x000f280000300a00 */
[----:B------:R-:W4:Y:S04]  /*7cc20*/  LDL.LU.64 R224, [R1+0x17e8] ;  /* 0x0017e80001e07983 */ /* 0x000f280000300a00 */
[----:B------:R0:W-:Y:S01]  /*7cc30*/  @P6 STG.E.U8 desc[UR56][R226.64], R7 ;  /* 0x00000007e2006986 */ /* 0x0001e2000c101138 */
[----:B------:R-:W-:Y:S02]  /*7cc40*/  LOP3.LUT P6, RZ, R9, 0x200, RZ, 0xc0, !PT ;  /* 0x0000020009ff7812 */ /* 0x000fe400078cc0ff */
[----:B0-----:R-:W-:Y:S01]  /*7cc50*/  PRMT R7, R19, 0x7772, RZ ;  /* 0x0000777213077816 */ /* 0x001fe200000000ff */
[----:B------:R-:W4:Y:S10]  /*7cc60*/  LDL.LU.64 R226, [R1+0x17e0] ;  /* 0x0017e00001e27983 */ /* 0x000f340000300a00 */
[----:B------:R-:W-:Y:S01]  /*7cc70*/  @P6 STG.E.U8 desc[UR56][R56.64], R7 ;  /* 0x0000000738006986 */ /* 0x000fe2000c101138 */
[----:B------:R-:W-:-:S02]  /*7cc80*/  LOP3.LUT P6, RZ, R9, 0x100, RZ, 0xc0, !PT ;  /* 0x0000010009ff7812 */ /* 0x000fc400078cc0ff */
[----:B------:R-:W-:-:S11]  /*7cc90*/  PRMT R19, R19, 0x7773, RZ ;  /* 0x0000777313137816 */ /* 0x000fd600000000ff */
[----:B------:R0:W-:Y:S04]  /*7cca0*/  @P6 STG.E.U8 desc[UR56][R20.64], R19 ;  /* 0x0000001314006986 */ /* 0x0001e8000c101138 */
[----:B0-----:R-:W4:Y:S01]  /*7ccb0*/  LDL.LU.64 R20, [R1+0x23b8] ;  /* 0x0023b80001147983 */ /* 0x001f220000300a00 */
[----:B------:R-:W-:Y:S02]  /*7ccc0*/  LOP3.LUT P6, RZ, R9, 0x80, RZ, 0xc0, !PT ;  /* 0x0000008009ff7812 */ /* 0x000fe400078cc0ff */
[C---:B------:R-:W-:Y:S02]  /*7ccd0*/  LOP3.LUT P1, RZ, R232.reuse, 0x2000, RZ, 0xc0, !PT ;  /* 0x00002000e8ff7812 */ /* 0x040fe4000782c0ff */
[C---:B------:R-:W-:Y:S02]  /*7cce0*/  LOP3.LUT P4, RZ, R232.reuse, 0x4000, RZ, 0xc0, !PT ;  /* 0x00004000e8ff7812 */ /* 0x040fe4000788c0ff */
[----:B------:R-:W-:-:S02]  /*7ccf0*/  LOP3.LUT P3, RZ, R232, 0x8000, RZ, 0xc0, !PT ;  /* 0x00008000e8ff7812 */ /* 0x000fc4000786c0ff */
[----:B------:R-:W-:Y:S02]  /*7cd00*/  LOP3.LUT P0, RZ, R232, 0x10000, RZ, 0xc0, !PT ;  /* 0x00010000e8ff7812 */ /* 0x000fe4000780c0ff */
[----:B--2---:R-:W-:-:S05]  /*7cd10*/  PRMT R7, R24, 0x7770, RZ ;  /* 0x0000777018077816 */ /* 0x004fca00000000ff */
[----:B---3--:R0:W-:Y:S01]  /*7cd20*/  @P6 STG.E.U8 desc[UR56][R52.64], R7 ;  /* 0x0000000734006986 */ /* 0x0081e2000c101138 */
[----:B------:R-:W-:Y:S02]  /*7cd30*/  LOP3.LUT P6, RZ, R9, 0x40, RZ, 0xc0, !PT ;  /* 0x0000004009ff7812 */ /* 0x000fe400078cc0ff */
[----:B0-----:R-:W-:-:S11]  /*7cd40*/  PRMT R7, R24, 0x7771, RZ ;  /* 0x0000777118077816 */ /* 0x001fd600000000ff */
[----:B------:R0:W-:Y:S01]  /*7cd50*/  @P6 STG.E.U8 desc[UR56][R38.64], R7 ;  /* 0x0000000726006986 */ /* 0x0001e2000c101138 */
[----:B------:R-:W-:Y:S02]  /*7cd60*/  LOP3.LUT P6, RZ, R9, 0x20, RZ, 0xc0, !PT ;  /* 0x0000002009ff7812 */ /* 0x000fe400078cc0ff */
[----:B0-----:R-:W-:-:S11]  /*7cd70*/  PRMT R7, R24, 0x7772, RZ ;  /* 0x0000777218077816 */ /* 0x001fd600000000ff */
[----:B------:R4:W-:Y:S01]  /*7cd80*/  @P6 STG.E.U8 desc[UR56][R34.64], R7 ;  /* 0x0000000722006986 */ /* 0x0009e2000c101138 */
[----:B------:R-:W-:Y:S02]  /*7cd90*/  LOP3.LUT P6, RZ, R9, 0x10, RZ, 0xc0, !PT ;  /* 0x0000001009ff7812 */ /* 0x000fe400078cc0ff */
[----:B------:R-:W-:Y:S02]  /*7cda0*/  PRMT R24, R24, 0x7773, RZ ;  /* 0x0000777318187816 */ /* 0x000fe400000000ff */
[----:B----4-:R-:W-:-:S09]  /*7cdb0*/  PRMT R7, R20, 0x7770, RZ ;  /* 0x0000777014077816 */ /* 0x010fd200000000ff */
[----:B------:R-:W-:Y:S04]  /*7cdc0*/  @P6 STG.E.U8 desc[UR56][R36.64], R24 ;  /* 0x0000001824006986 */ /* 0x000fe8000c101138 */
[----:B------:R0:W-:Y:S02]  /*7cdd0*/  @P1 STG.E.U8 desc[UR56][R32.64], R7 ;  /* 0x0000000720001986 */ /* 0x0001e4000c101138 */
[----:B0-----:R-:W-:-:S05]  /*7cde0*/  PRMT R7, R20, 0x7771, RZ ;  /* 0x0000777114077816 */ /* 0x001fca00000000ff */
[----:B------:R0:W-:Y:S02]  /*7cdf0*/  @P4 STG.E.U8 desc[UR56][R30.64], R7 ;  /* 0x000000071e004986 */ /* 0x0001e4000c101138 */
[C---:B0-----:R-:W-:Y:S02]  /*7ce00*/  PRMT R7, R20.reuse, 0x7772, RZ ;  /* 0x0000777214077816 */ /* 0x041fe400000000ff */
[----:B------:R-:W-:Y:S01]  /*7ce10*/  PRMT R20, R20, 0x7773, RZ ;  /* 0x0000777314147816 */ /* 0x000fe200000000ff */
[----:B------:R-:W2:Y:S04]  /*7ce20*/  LDL.LU.64 R30, [R1+0x17d8] ;  /* 0x0017d800011e7983 */ /* 0x000ea80000300a00 */
[----:B------:R0:W-:Y:S04]  /*7ce30*/  @P3 STG.E.U8 desc[UR56][R228.64], R7 ;  /* 0x00000007e4003986 */ /* 0x0001e8000c101138 */
[----:B------:R1:W-:Y:S04]  /*7ce40*/  @P0 STG.E.U8 desc[UR56][R28.64], R20 ;  /* 0x000000141c000986 */ /* 0x0003e8000c101138 */
[----:B0-----:R-:W3:Y:S04]  /*7ce50*/  LDL.LU.64 R228, [R1+0x17d0] ;  /* 0x0017d00001e47983 */ /* 0x001ee80000300a00 */
[----:B-1----:R-:W4:Y:S01]  /*7ce60*/  LDL.LU.64 R28, [R1+0x17c8] ;  /* 0x0017c800011c7983 */ /* 0x002f220000300a00 */
[----:B------:R-:W-:-:S02]  /*7ce70*/  LOP3.LUT P2, RZ, R232, 0x20000, RZ, 0xc0, !PT ;  /* 0x00020000e8ff7812 */ /* 0x000fc4000784c0ff */
[C---:B------:R-:W-:Y:S02]  /*7ce80*/  LOP3.LUT P5, RZ, R232.reuse, 0x40000, RZ, 0xc0, !PT ;  /* 0x00040000e8ff7812 */ /* 0x040fe400078ac0ff */
[----:B------:R-:W-:Y:S02]  /*7ce90*/  PRMT R7, R25, 0x7770, RZ ;  /* 0x0000777019077816 */ /* 0x000fe400000000ff */
[C---:B------:R-:W-:Y:S02]  /*7cea0*/  LOP3.LUT P3, RZ, R232.reuse, 0x80000, RZ, 0xc0, !PT ;  /* 0x00080000e8ff7812 */ /* 0x040fe4000786c0ff */
[----:B------:R-:W-:-:S05]  /*7ceb0*/  LOP3.LUT P0, RZ, R232, 0x100000, RZ, 0xc0, !PT ;  /* 0x00100000e8ff7812 */ /* 0x000fca000780c0ff */
[----:B------:R0:W-:Y:S01]  /*7cec0*/  @P2 STG.E.U8 desc[UR56][R224.64], R7 ;  /* 0x00000007e0002986 */ /* 0x0001e2000c101138 */
[C---:B------:R-:W-:Y:S02]  /*7ced0*/  LOP3.LUT P2, RZ, R232.reuse, 0x200000, RZ, 0xc0, !PT ;  /* 0x00200000e8ff7812 */ /* 0x040fe4000784c0ff */
[C---:B0-----:R-:W-:Y:S01]  /*7cee0*/  PRMT R7, R25.reuse, 0x7771, RZ ;  /* 0x0000777119077816 */ /* 0x041fe200000000ff */
[----:B------:R-:W4:Y:S04]  /*7cef0*/  LDL.LU.64 R224, [R1+0x17b8] ;  /* 0x0017b80001e07983 */ /* 0x000f280000300a00 */
[----:B------:R0:W-:Y:S01]  /*7cf00*/  @P5 STG.E.U8 desc[UR56][R226.64], R7 ;  /* 0x00000007e2005986 */ /* 0x0001e2000c101138 */
[----:B------:R-:W-:Y:S02]  /*7cf10*/  LOP3.LUT P5, RZ, R232, 0x400000, RZ, 0xc0, !PT ;  /* 0x00400000e8ff7812 */ /* 0x000fe400078ac0ff */
[----:B0-----:R-:W-:-:S02]  /*7cf20*/  PRMT R7, R25, 0x7772, RZ ;  /* 0x0000777219077816 */ /* 0x001fc400000000ff */
[----:B------:R-:W-:Y:S01]  /*7cf30*/  PRMT R25, R25, 0x7773, RZ ;  /* 0x0000777319197816 */ /* 0x000fe200000000ff */
[----:B------:R-:W4:Y:S04]  /*7cf40*/  LDL.LU.64 R226, [R1+0x17b0] ;  /* 0x0017b00001e27983 */ /* 0x000f280000300a00 */
[----:B------:R-:W4:Y:S04]  /*7cf50*/  LDL.LU.64 R230, [R1+0x17a0] ;  /* 0x0017a00001e67983 */ /* 0x000f280000300a00 */
[----:B------:R-:W4:Y:S04]  /*7cf60*/  LDL.LU.64 R56, [R1+0x1798] ;  /* 0x0017980001387983 */ /* 0x000f280000300a00 */
[----:B------:R-:W4:Y:S04]  /*7cf70*/  LDL.LU.64 R52, [R1+0x1790] ;  /* 0x0017900001347983 */ /* 0x000f280000300a00 */
        /* <DEDUP_REMOVED lines=8> */
[----:B------:R-:W-:Y:S01]  /*7d000*/  LOP3.LUT R10, R10, 0xbfffffff, RZ, 0xc0, !PT ;  /* 0xbfffffff0a0a7812 */ /* 0x000fe200078ec0ff */
[----:B--2---:R0:W-:Y:S02]  /*7d010*/  @P3 STG.E.U8 desc[UR56][R30.64], R7 ;  /* 0x000000071e003986 */ /* 0x0041e4000c101138 */
[C---:B0-----:R-:W-:Y:S02]  /*7d020*/  PRMT R7, R21.reuse, 0x7770, RZ ;  /* 0x0000777015077816 */ /* 0x041fe400000000ff */
[----:B---3--:R-:W-:Y:S04]  /*7d030*/  @P0 STG.E.U8 desc[UR56][R228.64], R25 ;  /* 0x00000019e4000986 */ /* 0x008fe8000c101138 */
[----:B----4-:R0:W-:Y:S02]  /*7d040*/  @P2 STG.E.U8 desc[UR56][R28.64], R7 ;  /* 0x000000071c002986 */ /* 0x0101e4000c101138 */
[----:B0-----:R-:W-:-:S05]  /*7d050*/  PRMT R7, R21, 0x7771, RZ ;  /* 0x0000777115077816 */ /* 0x001fca00000000ff */
[----:B------:R0:W-:Y:S04]  /*7d060*/  @P5 STG.E.U8 desc[UR56][R26.64], R7 ;  /* 0x000000071a005986 */ /* 0x0001e8000c101138 */
[----:B0-----:R-:W2:Y:S01]  /*7d070*/  LDL.LU.64 R26, [R1+0x23b0] ;  /* 0x0023b000011a7983 */ /* 0x001ea20000300a00 */
[----:B------:R-:W-:Y:S02]  /*7d080*/  @P6 LOP3.LUT R10, R10, 0x40000000, RZ, 0xfc, !PT ;  /* 0x400000000a0a6812 */ /* 0x000fe400078efcff */
[----:B------:R-:W-:Y:S02]  /*7d090*/  LOP3.LUT P6, RZ, R232, 0x10000000, RZ, 0xc0, !PT ;  /* 0x10000000e8ff7812 */ /* 0x000fe400078cc0ff */
[----:B------:R-:W-:Y:S02]  /*7d0a0*/  LOP3.LUT R9, R9, 0xfffffffe, RZ, 0xc0, !PT ;  /* 0xfffffffe09097812 */ /* 0x000fe400078ec0ff */
[----:B------:R-:W-:-:S02]  /*7d0b0*/  PRMT R7, R21, 0x7772, RZ ;  /* 0x0000777215077816 */ /* 0x000fc400000000ff */
[----:B------:R-:W-:Y:S01]  /*7d0c0*/  LOP3.LUT R10, R10, 0x7fffffff, RZ, 0xc0, !PT ;  /* 0x7fffffff0a0a7812 */ /* 0x000fe200078ec0ff */
[----:B------:R-:W3:Y:S01]  /*7d0d0*/  LDL.LU.64 R34, [R1+0x1780] ;  /* 0x0017800001227983 */ /* 0x000ee20000300a00 */
[----:B------:R-:W-:-:S03]  /*7d0e0*/  PRMT R21, R21, 0x7773, RZ ;  /* 0x0000777315157816 */ /* 0x000fc600000000ff */
[----:B------:R-:W4:Y:S04]  /*7d0f0*/  LDL.LU.64 R36, [R1+0x1778] ;  /* 0x0017780001247983 */ /* 0x000f280000300a00 */
[----:B------:R-:W4:Y:S04]  /*7d100*/  LDL.LU.64 R32, [R1+0x1770] ;  /* 0x0017700001207983 */ /* 0x000f280000300a00 */
[----:B------:R-:W4:Y:S04]  /*7d110*/  LDL.LU.64 R30, [R1+0x1768] ;  /* 0x00176800011e7983 */ /* 0x000f280000300a00 */
[----:B------:R-:W4:Y:S04]  /*7d120*/  LDL.LU.64 R228, [R1+0x1760] ;  /* 0x0017600001e47983 */ /* 0x000f280000300a00 */
[----:B------:R-:W4:Y:S01]  /*7d130*/  LDL.LU.64 R28, [R1+0x1758] ;  /* 0x00175800011c7983 */ /* 0x000f220000300a00 */
[----:B------:R-:W-:-:S02]  /*7d140*/  @P6 LOP3.LUT R10, R10, 0x80000000, RZ, 0xfc, !PT ;  /* 0x800000000a0a6812 */ /* 0x000fc400078efcff */
[----:B------:R-:W-:-:S13]  /*7d150*/  LOP3.LUT P6, RZ, R232, 0x8000000, RZ, 0xc0, !PT ;  /* 0x08000000e8ff7812 */ /* 0x000fda00078cc0ff */
        /* <DEDUP_REMOVED lines=13> */
[----:B0-----:R-:W4:Y:S10]  /*7d230*/  LDL.LU.64 R224, [R1+0x1750] ;  /* 0x0017500001e07983 */ /* 0x001f340000300a00 */
[----:B------:R-:W-:Y:S01]  /*7d240*/  @P6 STG.E.U8 desc[UR56][R226.64], R21 ;  /* 0x00000015e2006986 */ /* 0x000fe2000c101138 */
[----:B------:R-:W-:-:S02]  /*7d250*/  LOP3.LUT P6, RZ, R9, 0x4, RZ, 0xc0, !PT ;  /* 0x0000000409ff7812 */ /* 0x000fc400078cc0ff */
[----:B--2---:R-:W-:-:S11]  /*7d260*/  PRMT R7, R26, 0x7770, RZ ;  /* 0x000077701a077816 */ /* 0x004fd600000000ff */
[----:B------:R0:W-:Y:S04]  /*7d270*/  @P6 STG.E.U8 desc[UR56][R22.64], R7 ;  /* 0x0000000716006986 */ /* 0x0001e8000c101138 */
[----:B0-----:R-:W2:Y:S04]  /*7d280*/  LDL.LU.64 R22, [R1+0x23a8] ;  /* 0x0023a80001167983 */ /* 0x001ea80000300a00 */
[----:B------:R-:W4:Y:S01]  /*7d290*/  LDL.LU.64 R226, [R1+0x1748] ;  /* 0x0017480001e27983 */ /* 0x000f220000300a00 */
[----:B------:R-:W-:Y:S02]  /*7d2a0*/  LOP3.LUT P6, RZ, R9, 0x2, RZ, 0xc0, !PT ;  /* 0x0000000209ff7812 */ /* 0x000fe400078cc0ff */
[----:B------:R-:W-:-:S11]  /*7d2b0*/  PRMT R7, R26, 0x7771, RZ ;  /* 0x000077711a077816 */ /* 0x000fd600000000ff */
[----:B------:R0:W-:Y:S01]  /*7d2c0*/  @P6 STG.E.U8 desc[UR56][R230.64], R7 ;  /* 0x00000007e6006986 */ /* 0x0001e2000c101138 */
[----:B------:R-:W-:Y:S02]  /*7d2d0*/  LOP3.LUT P6, RZ, R9, 0x1, RZ, 0xc0, !PT ;  /* 0x0000000109ff7812 */ /* 0x000fe400078cc0ff */
[----:B0-----:R-:W-:-:S11]  /*7d2e0*/  PRMT R7, R26, 0x7772, RZ ;  /* 0x000077721a077816 */ /* 0x001fd600000000ff */
[----:B------:R2:W-:Y:S01]  /*7d2f0*/  @P6 STG.E.U8 desc[UR56][R56.64], R7 ;  /* 0x0000000738006986 */ /* 0x0005e2000c101138 */
[----:B------:R-:W-:Y:S02]  /*7d300*/  LOP3.LUT P6, RZ, R10, 0x80000000, RZ, 0xc0, !PT ;  /* 0x800000000aff7812 */ /* 0x000fe400078cc0ff */
[----:B------:R-:W-:-:S11]  /*7d310*/  PRMT R26, R26, 0x7773, RZ ;  /* 0x000077731a1a7816 */ /* 0x000fd600000000ff */
[----:B------:R-:W-:Y:S01]  /*7d320*/  @P6 STG.E.U8 desc[UR56][R52.64], R26 ;  /* 0x0000001a34006986 */ /* 0x000fe2000c101138 */
[----:B------:R-:W-:Y:S02]  /*7d330*/  LOP3.LUT P6, RZ, R10, 0x40000000, RZ, 0xc0, !PT ;  /* 0x400000000aff7812 */ /* 0x000fe400078cc0ff */
[C---:B------:R-:W-:Y:S02]  /*7d340*/  LOP3.LUT P1, RZ, R233.reuse, 0x1, RZ, 0xc0, !PT ;  /* 0x00000001e9ff7812 */ /* 0x040fe4000782c0ff */
[C---:B------:R-:W-:Y:S02]  /*7d350*/  LOP3.LUT P4, RZ, R233.reuse, 0x2, RZ, 0xc0, !PT ;  /* 0x00000002e9ff7812 */ /* 0x040fe4000788c0ff */
[C---:B------:R-:W-:Y:S02]  /*7d360*/  LOP3.LUT P3, RZ, R233.reuse, 0x4, RZ, 0xc0, !PT ;  /* 0x00000004e9ff7812 */ /* 0x040fe4000786c0ff */
[C---:B------:R-:W-:Y:S02]  /*7d370*/  LOP3.LUT P0, RZ, R233.reuse, 0x8, RZ, 0xc0, !PT ;  /* 0x00000008e9ff7812 */ /* 0x040fe4000780c0ff */
[----:B------:R-:W-:-:S02]  /*7d380*/  LOP3.LUT P2, RZ, R233, 0x10, RZ, 0xc0, !PT ;  /* 0x00000010e9ff7812 */ /* 0x000fc4000784c0ff */
[----:B------:R-:W-:Y:S02]  /*7d390*/  LOP3.LUT P5, RZ, R233, 0x20, RZ, 0xc0, !PT ;  /* 0x00000020e9ff7812 */ /* 0x000fe400078ac0ff */
[----:B--2---:R-:W-:-:S05]  /*7d3a0*/  PRMT R7, R22, 0x7770, RZ ;  /* 0x0000777016077816 */ /* 0x004fca00000000ff */
[----:B------:R0:W-:Y:S01]  /*7d3b0*/  @P6 STG.E.U8 desc[UR56][R38.64], R7 ;  /* 0x0000000726006986 */ /* 0x0001e2000c101138 */
[----:B------:R-:W-:Y:S02]  /*7d3c0*/  LOP3.LUT P6, RZ, R10, 0x20000000, RZ, 0xc0, !PT ;  /* 0x200000000aff7812 */ /* 0x000fe400078cc0ff */
[----:B0-----:R-:W-:-:S11]  /*7d3d0*/  PRMT R7, R22, 0x7771, RZ ;  /* 0x0000777116077816 */ /* 0x001fd600000000ff */
[----:B---3--:R0:W-:Y:S01]  /*7d3e0*/  @P6 STG.E.U8 desc[UR56][R34.64], R7 ;  /* 0x0000000722006986 */ /* 0x0081e2000c101138 */
[----:B------:R-:W-:Y:S02]  /*7d3f0*/  LOP3.LUT P6, RZ, R10, 0x10000000, RZ, 0xc0, !PT ;  /* 0x100000000aff7812 */ /* 0x000fe400078cc0ff */
[C---:B0-----:R-:W-:Y:S02]  /*7d400*/  PRMT R7, R22.reuse, 0x7772, RZ ;  /* 0x0000777216077816 */ /* 0x041fe400000000ff */
[----:B------:R-:W-:-:S09]  /*7d410*/  PRMT R22, R22, 0x7773, RZ ;  /* 0x0000777316167816 */ /* 0x000fd200000000ff */
[----:B----4-:R0:W-:Y:S04]  /*7d420*/  @P6 STG.E.U8 desc[UR56][R36.64], R7 ;  /* 0x0000000724006986 */ /* 0x0101e8000c101138 */
[----:B------:R-:W-:Y:S01]  /*7d430*/  @P1 STG.E.U8 desc[UR56][R32.64], R22 ;  /* 0x0000001620001986 */ /* 0x000fe2000c101138 */
[----:B0-----:R-:W-:-:S05]  /*7d440*/  PRMT R7, R27, 0x7770, RZ ;  /* 0x000077701b077816 */ /* 0x001fca00000000ff */
[----:B------:R0:W-:Y:S02]  /*7d450*/  @P4 STG.E.U8 desc[UR56][R30.64], R7 ;  /* 0x000000071e004986 */ /* 0x0001e4000c101138 */
[----:B0-----:R-:W-:-:S05]  /*7d460*/  PRMT R7, R27, 0x7771, RZ ;  /* 0x000077711b077816 */ /* 0x001fca00000000ff */
[----:B------:R0:W-:Y:S01]  /*7d470*/  @P3 STG.E.U8 desc[UR56][R228.64], R7 ;  /* 0x00000007e4003986 */ /* 0x0001e2000c101138 */
[----:B------:R-:W-:Y:S02]  /*7d480*/  LOP3.LUT P3, RZ, R233, 0x40, RZ, 0xc0, !PT ;  /* 0x00000040e9ff7812 */ /* 0x000fe4000786c0ff */
[C---:B0-----:R-:W-:Y:S02]  /*7d490*/  PRMT R7, R27.reuse, 0x7772, RZ ;  /* 0x000077721b077816 */ /* 0x041fe400000000ff */
[----:B------:R-:W-:-:S03]  /*7d4a0*/  PRMT R27, R27, 0x7773, RZ ;  /* 0x000077731b1b7816 */ /* 0x000fc600000000ff */
[----:B------:R0:W-:Y:S04]  /*7d4b0*/  @P0 STG.E.U8 desc[UR56][R28.64], R7 ;  /* 0x000000071c000986 */ /* 0x0001e8000c101138 */
[----:B------:R1:W-:Y:S01]  /*7d4c0*/  @P2 STG.E.U8 desc[UR56][R224.64], R27 ;  /* 0x0000001be0002986 */ /* 0x0003e2000c101138 */
[----:B0-----:R-:W-:-:S03]  /*7d4d0*/  PRMT R7, R23, 0x7770, RZ ;  /* 0x0000777017077816 */ /* 0x001fc600000000ff */
[----:B------:R-:W2:Y:S04]  /*7d4e0*/  LDL.LU.64 R28, [R1+0x1738] ;  /* 0x00173800011c7983 */ /* 0x000ea80000300a00 */
[----:B-1----:R-:W3:Y:S04]  /*7d4f0*/  LDL.LU.64 R224, [R1+0x1730] ;  /* 0x0017300001e07983 */ /* 0x002ee80000300a00 */
[----:B------:R0:W-:Y:S02]  /*7d500*/  @P5 STG.E.U8 desc[UR56][R226.64], R7 ;  /* 0x00000007e2005986 */ /* 0x0001e4000c101138 */
[----:B0-----:R-:W-:-:S02]  /*7d510*/  PRMT R7, R23, 0x7771, RZ ;  /* 0x0000777117077816 */ /* 0x001fc400000000ff */
[----:B------:R-:W4:Y:S04]  /*7d520*/  LDL.LU.64 R226, [R1+0x1720] ;  /* 0x0017200001e27983 */ /* 0x000f280000300a00 */
[----:B------:R-:W4:Y:S04]  /*7d530*/  LDL.LU.64 R230, [R1+0x1718] ;  /* 0x0017180001e67983 */ /* 0x000f280000300a00 */
[----:B------:R-:W4:Y:S04]  /*7d540*/  LDL.LU.64 R56, [R1+0x1710] ;  /* 0x0017100001387983 */ /* 0x000f280000300a00 */
[----:B------:R0:W-:Y:S04]  /*7d550*/  @P3 STG.E.U8 desc[UR56][R40.64], R7 ;  /* 0x0000000728003986 */ /* 0x0001e8000c101138 */
[----:B0-----:R-:W4:Y:S01]  /*7d560*/  LDL.LU.64 R40, [R1+0x23a0] ;  /* 0x0023a00001287983 */ /* 0x001f220000300a00 */
[----:B------:R-:W-:-:S02]  /*7d570*/  LOP3.LUT P6, RZ, R233, 0x40000, RZ, 0xc0, !PT ;  /* 0x00040000e9ff7812 */ /* 0x000fc400078cc0ff */
[----:B------:R-:W-:Y:S02]  /*7d580*/  LOP3.LUT R10, R10, 0xffefffff, RZ, 0xc0, !PT ;  /* 0xffefffff0a0a7812 */ /* 0x000fe400078ec0ff */
[C---:B------:R-:W-:Y:S02]  /*7d590*/  LOP3.LUT P0, RZ, R233.reuse, 0x80, RZ, 0xc0, !PT ;  /* 0x00000080e9ff7812 */ /* 0x040fe4000780c0ff */
[C---:B------:R-:W-:Y:S02]  /*7d5a0*/  LOP3.LUT P2, RZ, R233.reuse, 0x100, RZ, 0xc0, !PT ;  /* 0x00000100e9ff7812 */ /* 0x040fe4000784c0ff */
[----:B------:R-:W-:Y:S02]  /*7d5b0*/  LOP3.LUT P5, RZ, R233, 0x200, RZ, 0xc0, !PT ;  /* 0x00000200e9ff7812 */ /* 0x000fe400078ac0ff */
[----:B------:R-:W-:Y:S01]  /*7d5c0*/  PRMT R7, R23, 0x7772, RZ ;  /* 0x0000777217077816 */ /* 0x000fe200000000ff */
[----:B------:R-:W4:Y:S02]  /*7d5d0*/  LDL.LU.64 R52, [R1+0x1708] ;  /* 0x0017080001347983 */ /* 0x000f240000300a00 */
[----:B------:R-:W-:-:S02]  /*7d5e0*/  @P6 LOP3.LUT R10, R10, 0x100000, RZ, 0xfc, !PT ;  /* 0x001000000a0a6812 */ /* 0x000fc400078efcff */
[----:B------:R-:W-:Y:S02]  /*7d5f0*/  LOP3.LUT P6, RZ, R233, 0x20000, RZ, 0xc0, !PT ;  /* 0x00020000e9ff7812 */ /* 0x000fe400078cc0ff */
[----:B------:R-:W-:Y:S01]  /*7d600*/  PRMT R23, R23, 0x7773, RZ ;  /* 0x0000777317177816 */ /* 0x000fe200000000ff */
[----:B------:R-:W4:Y:S01]  /*7d610*/  LDL.LU.64 R38, [R1+0x1700] ;  /* 0x0017000001267983 */ /* 0x000f220000300a00 */
[----:B------:R-:W-:-:S03]  /*7d620*/  LOP3.LUT R10, R10, 0xffdfffff, RZ, 0xc0, !PT ;  /* 0xffdfffff0a0a7812 */ /* 0x000fc600078ec0ff */
[----:B------:R-:W4:Y:S04]  /*7d630*/  LDL.LU.64 R34, [R1+0x16f8] ;  /* 0x0016f80001227983 */ /* 0x000f280000300a00 */
[----:B------:R-:W4:Y:S04]  /*7d640*/  LDL.LU.64 R36, [R1+0x16f0] ;  /* 0x0016f00001247983 */ /* 0x000f280000300a00 */
[----:B------:R-:W4:Y:S01]  /*7d650*/  LDL.LU.64 R32, [R1+0x16e8] ;  /* 0x0016e80001207983 */ /* 0x000f220000300a00 */
[----:B------:R-:W-:Y:S02]  /*7d660*/  @P6 LOP3.LUT R10, R10, 0x200000, RZ, 0xfc, !PT ;  /* 0x002000000a0a6812 */ /* 0x000fe400078efcff */
        /* <DEDUP_REMOVED lines=19> */
[----:B--2---:R4:W-:Y:S04]  /*7d7a0*/  @P0 STG.E.U8 desc[UR56][R28.64], R7 ;  /* 0x000000071c000986 */ /* 0x0049e8000c101138 */
[----:B---3--:R-:W-:Y:S01]  /*7d7b0*/  @P2 STG.E.U8 desc[UR56][R224.64], R23 ;  /* 0x00000017e0002986 */ /* 0x008fe2000c101138 */
[----:B----4-:R-:W-:-:S05]  /*7d7c0*/  PRMT R7, R40, 0x7770, RZ ;  /* 0x0000777028077816 */ /* 0x010fca00000000ff */
[----:B------:R0:W-:Y:S04]  /*7d7d0*/  @P5 STG.E.U8 desc[UR56][R48.64], R7 ;  /* 0x0000000730005986 */ /* 0x0001e8000c101138 */
[----:B0-----:R-:W2:Y:S04]  /*7d7e0*/  LDL.LU.64 R48, [R1+0x2398] ;  /* 0x0023980001307983 */ /* 0x001ea80000300a00 */
[----:B------:R-:W3:Y:S04]  /*7d7f0*/  LDL.LU.64 R30, [R1+0x16e0] ;  /* 0x0016e000011e7983 */ /* 0x000ee80000300a00 */
[----:B------:R-:W4:Y:S04]  /*7d800*/  LDL.LU.64 R228, [R1+0x16d8] ;  /* 0x0016d80001e47983 */ /* 0x000f280000300a00 */
[----:B------:R-:W4:Y:S01]  /*7d810*/  LDL.LU.64 R28, [R1+0x16d0] ;  /* 0x0016d000011c7983 */ /* 0x000f220000300a00 */
[----:B------:R-:W-:-:S03]  /*7d820*/  PRMT R7, R40, 0x7771, RZ ;  /* 0x0000777128077816 */ /* 0x000fc600000000ff */
[----:B------:R-:W4:Y:S04]  /*7d830*/  LDL.LU.64 R224, [R1+0x16c8] ;  /* 0x0016c80001e07983 */ /* 0x000f280000300a00 */
[----:B------:R0:W-:Y:S04]  /*7d840*/  @P6 STG.E.U8 desc[UR56][R226.64], R7 ;  /* 0x00000007e2006986 */ /* 0x0001e8000c101138 */
[----:B0-----:R-:W4:Y:S01]  /*7d850*/  LDL.LU.64 R226, [R1+0x16c0] ;  /* 0x0016c00001e27983 */ /* 0x001f220000300a00 */
[----:B------:R-:W-:Y:S02]  /*7d860*/  LOP3.LUT P6, RZ, R10, 0x8000000, RZ, 0xc0, !PT ;  /* 0x080000000aff7812 */ /* 0x000fe400078cc0ff */
[----:B------:R-:W-:-:S02]  /*7d870*/  PRMT R7, R40, 0x7772, RZ ;  /* 0x0000777228077816 */ /* 0x000fc400000000ff */
[----:B------:R-:W-:-:S09]  /*7d880*/  PRMT R40, R40, 0x7773, RZ ;  /* 0x0000777328287816 */ /* 0x000fd200000000ff */
[----:B------:R2:W-:Y:S01]  /*7d890*/  @P6 STG.E.U8 desc[UR56][R230.64], R7 ;  /* 0x00000007e6006986 */ /* 0x0005e2000c101138 */
[----:B------:R-:W-:-:S13]  /*7d8a0*/  LOP3.LUT P6, RZ, R10, 0x4000000, RZ, 0xc0, !PT ;  /* 0x040000000aff7812 */ /* 0x000fda00078cc0ff */
        /* <DEDUP_REMOVED lines=20> */
[----:B0-----:R-:W-:-:S11]  /*7d9f0*/  PRMT R7, R41, 0x7770, RZ ;  /* 0x0000777029077816 */ /* 0x001fd600000000ff */
[----:B------:R0:W-:Y:S01]  /*7da00*/  @P6 STG.E.U8 desc[UR56][R32.64], R7 ;  /* 0x0000000720006986 */ /* 0x0001e2000c101138 */
[----:B------:R-:W-:Y:S02]  /*7da10*/  LOP3.LUT P6, RZ, R10, 0x100000, RZ, 0xc0, !PT ;  /* 0x001000000aff7812 */ /* 0x000fe400078cc0ff */
[----:B0-----:R-:W-:-:S11]  /*7da20*/  PRMT R7, R41, 0x7771, RZ ;  /* 0x0000777129077816 */ /* 0x001fd600000000ff */
[----:B---3--:R0:W-:Y:S02]  /*7da30*/  @P6 STG.E.U8 desc[UR56][R30.64], R7 ;  /* 0x000000071e006986 */ /* 0x0081e4000c101138 */
[C---:B0-----:R-:W-:Y:S02]  /*7da40*/  PRMT R7, R41.reuse, 0x7772, RZ ;  /* 0x0000777229077816 */ /* 0x041fe400000000ff */
[----:B------:R-:W-:-:S03]  /*7da50*/  PRMT R41, R41, 0x7773, RZ ;  /* 0x0000777329297816 */ /* 0x000fc600000000ff */
[----:B----4-:R0:W-:Y:S04]  /*7da60*/  @P1 STG.E.U8 desc[UR56][R228.64], R7 ;  /* 0x00000007e4001986 */ /* 0x0101e8000c101138 */
[----:B------:R-:W-:Y:S01]  /*7da70*/  @P4 STG.E.U8 desc[UR56][R28.64], R41 ;  /* 0x000000291c004986 */ /* 0x000fe2000c101138 */
[----:B0-----:R-:W-:-:S05]  /*7da80*/  PRMT R7, R49, 0x7770, RZ ;  /* 0x0000777031077816 */ /* 0x001fca00000000ff */
[----:B------:R0:W-:Y:S02]  /*7da90*/  @P3 STG.E.U8 desc[UR56][R224.64], R7 ;  /* 0x00000007e0003986 */ /* 0x0001e4000c101138 */
[----:B0-----:R-:W-:-:S05]  /*7daa0*/  PRMT R7, R49, 0x7771, RZ ;  /* 0x0000777131077816 */ /* 0x001fca00000000ff */
[----:B------:R0:W-:Y:S02]  /*7dab0*/  @P0 STG.E.U8 desc[UR56][R226.64], R7 ;  /* 0x00000007e2000986 */ /* 0x0001e4000c101138 */
[C---:B0-----:R-:W-:Y:S02]  /*7dac0*/  PRMT R7, R49.reuse, 0x7772, RZ ;  /* 0x0000777231077816 */ /* 0x041fe400000000ff */
[----:B------:R-:W-:-:S03]  /*7dad0*/  PRMT R49, R49, 0x7773, RZ ;  /* 0x0000777331317816 */ /* 0x000fc600000000ff */
[----:B------:R0:W-:Y:S04]  /*7dae0*/  @P2 STG.E.U8 desc[UR56][R234.64], R7 ;  /* 0x00000007ea002986 */ /* 0x0001e8000c101138 */
[----:B------:R1:W-:Y:S04]  /*7daf0*/  @P5 STG.E.U8 desc[UR56][R42.64], R49 ;  /* 0x000000312a005986 */ /* 0x0003e8000c101138 */
[----:B0-----:R-:W2:Y:S04]  /*7db00*/  LDL.LU.64 R234, [R1+0x2390] ;  /* 0x0023900001ea7983 */ /* 0x001ea80000300a00 */
[----:B-1----:R-:W3:Y:S04]  /*7db10*/  LDL.LU.64 R42, [R1+0x2388] ;  /* 0x00238800012a7983 */ /* 0x002ee80000300a00 */
[----:B------:R-:W4:Y:S01]  /*7db20*/  LDL.LU.64 R30, [R1+0x16a8] ;  /* 0x0016a800011e7983 */ /* 0x000f220000300a00 */
[----:B------:R-:W-:-:S02]  /*7db30*/  LOP3.LUT P3, RZ, R233, 0x2000000, RZ, 0xc0, !PT ;  /* 0x02000000e9ff7812 */ /* 0x000fc4000786c0ff */
[----:B------:R-:W-:Y:S01]  /*7db40*/  LOP3.LUT P0, RZ, R233, 0x4000000, RZ, 0xc0, !PT ;  /* 0x04000000e9ff7812 */ /* 0x000fe2000780c0ff */
[----:B------:R-:W2:Y:S04]  /*7db50*/  LDL.LU.64 R228, [R1+0x1698] ;  /* 0x0016980001e47983 */ /* 0x000ea80000300a00 */
[----:B------:R-:W2:Y:S04]  /*7db60*/  LDL.LU.64 R28, [R1+0x1690] ;  /* 0x00169000011c7983 */ /* 0x000ea80000300a00 */
[----:B------:R-:W2:Y:S04]  /*7db70*/  LDL.LU.64 R224, [R1+0x1688] ;  /* 0x0016880001e07983 */ /* 0x000ea80000300a00 */
[----:B------:R-:W2:Y:S04]  /*7db80*/  LDL.LU.64 R226, [R1+0x1680] ;  /* 0x0016800001e27983 */ /* 0x000ea80000300a00 */
[----:B------:R-:W2:Y:S04]  /*7db90*/  LDL.LU.64 R56, [R1+0x1678] ;  /* 0x0016780001387983 */ /* 0x000ea80000300a00 */
[----:B------:R-:W2:Y:S04]  /*7dba0*/  LDL.LU.64 R52, [R1+0x1670] ;  /* 0x0016700001347983 */ /* 0x000ea80000300a00 */
[----:B------:R-:W2:Y:S01]  /*7dbb0*/  LDL.LU.64 R38, [R1+0x1668] ;  /* 0x0016680001267983 */ /* 0x000ea20000300a00 */
[----:B------:R-:W-:-:S02]  /*7dbc0*/  LOP3.LUT R10, R10, 0xffffefff, RZ, 0xc0, !PT ;  /* 0xffffefff0a0a7812 */ /* 0x000fc400078ec0ff */
[----:B---3--:R-:W-:-:S05]  /*7dbd0*/  PRMT R7, R42, 0x7770, RZ ;  /* 0x000077702a077816 */ /* 0x008fca00000000ff */
[----:B----4-:R0:W-:Y:S02]  /*7dbe0*/  @P3 STG.E.U8 desc[UR56][R30.64], R7 ;  /* 0x000000071e003986 */ /* 0x0101e4000c101138 */
[----:B0-----:R-:W-:-:S05]  /*7dbf0*/  PRMT R7, R42, 0x7771, RZ ;  /* 0x000077712a077816 */ /* 0x001fca00000000ff */
[----:B------:R0:W-:Y:S04]  /*7dc00*/  @P0 STG.E.U8 desc[UR56][R50.64], R7 ;  /* 0x0000000732000986 */ /* 0x0001e8000c101138 */
[----:B0-----:R-:W3:Y:S04]  /*7dc10*/  LDL.LU.64 R50, [R1+0x2380] ;  /* 0x0023800001327983 */ /* 0x001ee80000300a00 */
[----:B------:R-:W4:Y:S01]  /*7dc20*/  LDL.LU.64 R34, [R1+0x1660] ;  /* 0x0016600001227983 */ /* 0x000f220000300a00 */
[----:B--2---:R-:W-:Y:S02]  /*7dc30*/  LOP3.LUT P6, RZ, R234, 0x20, RZ, 0xc0, !PT ;  /* 0x00000020eaff7812 */ /* 0x004fe400078cc0ff */
[----:B------:R-:W-:-:S02]  /*7dc40*/  LOP3.LUT P2, RZ, R233, 0x8000000, RZ, 0xc0, !PT ;  /* 0x08000000e9ff7812 */ /* 0x000fc4000784c0ff */
[----:B------:R-:W-:Y:S02]  /*7dc50*/  LOP3.LUT P5, RZ, R233, 0x10000000, RZ, 0xc0, !PT ;  /* 0x10000000e9ff7812 */ /* 0x000fe400078ac0ff */
[----:B------:R-:W-:Y:S01]  /*7dc60*/  PRMT R7, R42, 0x7772, RZ ;  /* 0x000077722a077816 */ /* 0x000fe200000000ff */
[----:B------:R-:W2:Y:S06]  /*7dc70*/  LDL.LU.64 R36, [R1+0x1650] ;  /* 0x0016500001247983 */ /* 0x000eac0000300a00 */
[----:B------:R-:W-:Y:S02]  /*7dc80*/  @P6 LOP3.LUT R10, R10, 0x1000, RZ, 0xfc, !PT ;  /* 0x000010000a0a6812 */ /* 0x000fe400078efcff */
[----:B------:R-:W-:Y:S01]  /*7dc90*/  LOP3.LUT P6, RZ, R234, 0x10, RZ, 0xc0, !PT ;  /* 0x00000010eaff7812 */ /* 0x000fe200078cc0ff */
[----:B------:R0:W-:Y:S01]  /*7dca0*/  @P2 STG.E.U8 desc[UR56][R228.64], R7 ;  /* 0x00000007e4002986 */ /* 0x0001e2000c101138 */
[----:B------:R-:W-:-:S02]  /*7dcb0*/  PRMT R42, R42, 0x7773, RZ ;  /* 0x000077732a2a7816 */ /* 0x000fc400000000ff */
[----:B------:R-:W-:Y:S01]  /*7dcc0*/  LOP3.LUT R10, R10, 0xffffdfff, RZ, 0xc0, !PT ;  /* 0xffffdfff0a0a7812 */ /* 0x000fe200078ec0ff */
[----:B------:R-:W2:Y:S04]  /*7dcd0*/  LDL.LU.64 R32, [R1+0x1648] ;  /* 0x0016480001207983 */ /* 0x000ea80000300a00 */
[----:B------:R1:W-:Y:S04]  /*7dce0*/  @P5 STG.E.U8 desc[UR56][R28.64], R42 ;  /* 0x0000002a1c005986 */ /* 0x0003e8000c101138 */
[----:B------:R-:W2:Y:S01]  /*7dcf0*/  LDL.LU.64 R30, [R1+0x1640] ;  /* 0x00164000011e7983 */ /* 0x000ea20000300a00 */
[----:B------:R-:W-:-:S02]  /*7dd00*/  @P6 LOP3.LUT R10, R10, 0x2000, RZ, 0xfc, !PT ;  /* 0x000020000a0a6812 */ /* 0x000fc400078efcff */
[----:B------:R-:W-:Y:S01]  /*7dd10*/  LOP3.LUT P6, RZ, R234, 0x8, RZ, 0xc0, !PT ;  /* 0x00000008eaff7812 */ /* 0x000fe200078cc0ff */
[----:B0-----:R-:W2:Y:S04]  /*7dd20*/  LDL.LU.64 R228, [R1+0x1638] ;  /* 0x0016380001e47983 */ /* 0x001ea80000300a00 */
[----:B-1----:R-:W2:Y:S01]  /*7dd30*/  LDL.LU.64 R28, [R1+0x1630] ;  /* 0x00163000011c7983 */ /* 0x002ea20000300a00 */
[----:B------:R-:W-:-:S07]  /*7dd40*/  LOP3.LUT R10, R10, 0xffffbfff, RZ, 0xc0, !PT ;  /* 0xffffbfff0a0a7812 */ /* 0x000fce00078ec0ff */
        /* <DEDUP_REMOVED lines=17> */
[----:B---3--:R-:W-:-:S11]  /*7de60*/  PRMT R7, R50, 0x7770, RZ ;  /* 0x0000777032077816 */ /* 0x008fd600000000ff */
[----:B------:R0:W-:Y:S01]  /*7de70*/  @P6 STG.E.U8 desc[UR56][R224.64], R7 ;  /* 0x00000007e0006986 */ /* 0x0001e2000c101138 */
[----:B------:R-:W-:Y:S02]  /*7de80*/  LOP3.LUT P6, RZ, R10, 0x80000, RZ, 0xc0, !PT ;  /* 0x000800000aff7812 */ /* 0x000fe400078cc0ff */
[----:B0-----:R-:W-:Y:S01]  /*7de90*/  PRMT R7, R50, 0x7771, RZ ;  /* 0x0000777132077816 */ /* 0x001fe200000000ff */
[----:B------:R-:W3:Y:S10]  /*7dea0*/  LDL.LU.64 R224, [R1+0x1628] ;  /* 0x0016280001e07983 */ /* 0x000ef40000300a00 */
[----:B------:R0:W-:Y:S01]  /*7deb0*/  @P6 STG.E.U8 desc[UR56][R226.64], R7 ;  /* 0x00000007e2006986 */ /* 0x0001e2000c101138 */
[----:B------:R-:W-:-:S02]  /*7dec0*/  LOP3.LUT P6, RZ, R10, 0x40000, RZ, 0xc0, !PT ;  /* 0x000400000aff7812 */ /* 0x000fc400078cc0ff */
[----:B0-----:R-:W-:Y:S01]  /*7ded0*/  PRMT R7, R50, 0x7772, RZ ;  /* 0x0000777232077816 */ /* 0x001fe200000000ff */
[----:B------:R-:W3:Y:S10]  /*7dee0*/  LDL.LU.64 R226, [R1+0x1620] ;  /* 0x0016200001e27983 */ /* 0x000ef40000300a00 */
[----:B------:R0:W-:Y:S01]  /*7def0*/  @P6 STG.E.U8 desc[UR56][R56.64], R7 ;  /* 0x0000000738006986 */ /* 0x0001e2000c101138 */
[----:B------:R-:W-:-:S02]  /*7df00*/  LOP3.LUT P6, RZ, R10, 0x20000, RZ, 0xc0, !PT ;  /* 0x000200000aff7812 */ /* 0x000fc400078cc0ff */
[----:B------:R-:W-:-:S11]  /*7df10*/  PRMT R50, R50, 0x7773, RZ ;  /* 0x0000777332327816 */ /* 0x000fd600000000ff */
[----:B------:R-:W-:Y:S01]  /*7df20*/  @P6 STG.E.U8 desc[UR56][R52.64], R50 ;  /* 0x0000003234006986 */ /* 0x000fe2000c101138 */
[----:B------:R-:W-:Y:S02]  /*7df30*/  LOP3.LUT P6, RZ, R10, 0x10000, RZ, 0xc0, !PT ;  /* 0x000100000aff7812 */ /* 0x000fe400078cc0ff */
[----:B0-----:R-:W-:-:S11]  /*7df40*/  PRMT R7, R43, 0x7770, RZ ;  /* 0x000077702b077816 */ /* 0x001fd600000000ff */
[----:B------:R0:W-:Y:S01]  /*7df50*/  @P6 STG.E.U8 desc[UR56][R38.64], R7 ;  /* 0x0000000726006986 */ /* 0x0001e2000c101138 */
[----:B------:R-:W-:Y:S02]  /*7df60*/  LOP3.LUT P6, RZ, R10, 0x8000, RZ, 0xc0, !PT ;  /* 0x000080000aff7812 */ /* 0x000fe400078cc0ff */
[----:B0-----:R-:W-:-:S11]  /*7df70*/  PRMT R7, R43, 0x7771, RZ ;  /* 0x000077712b077816 */ /* 0x001fd600000000ff */
[----:B----4-:R0:W-:Y:S01]  /*7df80*/  @P6 STG.E.U8 desc[UR56][R34.64], R7 ;  /* 0x0000000722006986 */ /* 0x0101e2000c101138 */
[----:B------:R-:W-:Y:S02]  /*7df90*/  LOP3.LUT P6, RZ, R10, 0x4000, RZ, 0xc0, !PT ;  /* 0x000040000aff7812 */ /* 0x000fe400078cc0ff */
[----:B0-----:R-:W-:-:S11]  /*7dfa0*/  PRMT R7, R43, 0x7772, RZ ;  /* 0x000077722b077816 */ /* 0x001fd600000000ff */
[----:B------:R0:W-:Y:S04]  /*7dfb0*/  @P6 STG.E.U8 desc[UR56][R44.64], R7 ;  /* 0x000000072c006986 */ /* 0x0001e8000c101138 */
[----:B0-----:R-:W4:Y:S01]  /*7dfc0*/  LDL.LU.64 R44, [R1+0x2378] ;  /* 0x00237800012c7983 */ /* 0x001f220000300a00 */
[----:B------:R-:W-:Y:S02]  /*7dfd0*/  LOP3.LUT P6, RZ, R10, 0x2000, RZ, 0xc0, !PT ;  /* 0x000020000aff7812 */ /* 0x000fe400078cc0ff */
[----:B------:R-:W-:Y:S02]  /*7dfe0*/  PRMT R43, R43, 0x7773, RZ ;  /* 0x000077732b2b7816 */ /* 0x000fe400000000ff */
[----:B------:R-:W-:Y:S02]  /*7dff0*/  LOP3.LUT P1, RZ, R234, 0x40, RZ, 0xc0, !PT ;  /* 0x00000040eaff7812 */ /* 0x000fe4000782c0ff */
[----:B------:R-:W-:-:S07]  /*7e000*/  PRMT R7, R51, 0x7770, RZ ;  /* 0x0000777033077816 */ /* 0x000fce00000000ff */
[----:B--2---:R-:W-:Y:S01]  /*7e010*/  @P6 STG.E.U8 desc[UR56][R36.64], R43 ;  /* 0x0000002b24006986 */ /* 0x004fe2000c101138 */
[----:B------:R-:W-:Y:S02]  /*7e020*/  LOP3.LUT P6, RZ, R10, 0x1000, RZ, 0xc0, !PT ;  /* 0x000010000aff7812 */ /* 0x000fe400078cc0ff */
[C---:B------:R-:W-:Y:S02]  /*7e030*/  LOP3.LUT P4, RZ, R234.reuse, 0x80, RZ, 0xc0, !PT ;  /* 0x00000080eaff7812 */ /* 0x040fe4000788c0ff */
[C---:B------:R-:W-:Y:S02]  /*7e040*/  LOP3.LUT P3, RZ, R234.reuse, 0x100, RZ, 0xc0, !PT ;  /* 0x00000100eaff7812 */ /* 0x040fe4000786c0ff */
[----:B------:R-:W-:-:S07]  /*7e050*/  LOP3.LUT P0, RZ, R234, 0x200, RZ, 0xc0, !PT ;  /* 0x00000200eaff7812 */ /* 0x000fce000780c0ff */
[----:B------:R0:W-:Y:S01]  /*7e060*/  @P6 STG.E.U8 desc[UR56][R32.64], R7 ;  /* 0x0000000720006986 */ /* 0x0001e2000c101138 */
[----:B------:R-:W-:Y:S02]  /*7e070*/  LOP3.LUT P2, RZ, R234, 0x400, RZ, 0xc0, !PT ;  /* 0x00000400eaff7812 */ /* 0x000fe4000784c0ff */
[----:B0-----:R-:W-:-:S05]  /*7e080*/  PRMT R7, R51, 0x7771, RZ ;  /* 0x0000777133077816 */ /* 0x001fca00000000ff */
[----:B------:R0:W-:Y:S01]  /*7e090*/  @P1 STG.E.U8 desc[UR56][R30.64], R7 ;  /* 0x000000071e001986 */ /* 0x0001e2000c101138 */
[----:B------:R-:W-:Y:S02]  /*7e0a0*/  LOP3.LUT P5, RZ, R234, 0x800, RZ, 0xc0, !PT ;  /* 0x00000800eaff7812 */ /* 0x000fe400078ac0ff */
[C---:B0-----:R-:W-:Y:S02]  /*7e0b0*/  PRMT R7, R51.reuse, 0x7772, RZ ;  /* 0x0000777233077816 */ /* 0x041fe400000000ff */
[----:B------:R-:W-:-:S03]  /*7e0c0*/  PRMT R51, R51, 0x7773, RZ ;  /* 0x0000777333337816 */ /* 0x000fc600000000ff */
[----:B------:R4:W-:Y:S04]  /*7e0d0*/  @P4 STG.E.U8 desc[UR56][R228.64], R7 ;  /* 0x00000007e4004986 */ /* 0x0009e8000c101138 */
[----:B------:R-:W-:Y:S01]  /*7e0e0*/  @P3 STG.E.U8 desc[UR56][R28.64], R51 ;  /* 0x000000331c003986 */ /* 0x000fe2000c101138 */
[----:B------:R-:W-:Y:S02]  /*7e0f0*/  LOP3.LUT P6, RZ, R234, 0x1000000, RZ, 0xc0, !PT ;  /* 0x01000000eaff7812 */ /* 0x000fe400078cc0ff */
[----:B------:R-:W-:Y:S02]  /*7e100*/  LOP3.LUT R10, R10, 0xffffffef, RZ, 0xc0, !PT ;  /* 0xffffffef0a0a7812 */ /* 0x000fe400078ec0ff */
[----:B----4-:R-:W-:-:S05]  /*7e110*/  PRMT R7, R44, 0x7770, RZ ;  /* 0x000077702c077816 */ /* 0x010fca00000000ff */
[----:B---3--:R0:W-:Y:S02]  /*7e120*/  @P0 STG.E.U8 desc[UR56][R224.64], R7 ;  /* 0x00000007e0000986 */ /* 0x0081e4000c101138 */
        /* <DEDUP_REMOVED lines=14> */
[----:B------:R-:W4:Y:S01]  /*7e210*/  LDL.LU.64 R34, [R1+0x15c0] ;  /* 0x0015c00001227983 */ /* 0x000f220000300a00 */
        /* <DEDUP_REMOVED lines=18> */
[C---:B------:R-:W-:Y:S02]  /*7e340*/  LOP3.LUT P3, RZ, R234.reuse, 0x1000, RZ, 0xc0, !PT ;  /* 0x00001000eaff7812 */ /* 0x040fe4000786c0ff */
[----:B------:R-:W-:-:S07]  /*7e350*/  LOP3.LUT P0, RZ, R234, 0x2000, RZ, 0xc0, !PT ;  /* 0x00002000eaff7812 */ /* 0x000fce000780c0ff */
[----:B------:R-:W-:Y:S02]  /*7e360*/  @P6 LOP3.LUT R10, R10, 0x400, RZ, 0xfc, !PT ;  /* 0x000004000a0a6812 */ /* 0x000fe400078efcff */
[C---:B------:R-:W-:Y:S02]  /*7e370*/  LOP3.LUT P6, RZ, R234.reuse, 0x20000, RZ, 0xc0, !PT ;  /* 0x00020000eaff7812 */ /* 0x040fe400078cc0ff */
[----:B------:R-:W-:Y:S02]  /*7e380*/  LOP3.LUT P2, RZ, R234, 0x4000, RZ, 0xc0, !PT ;  /* 0x00004000eaff7812 */ /* 0x000fe4000784c0ff */
[----:B------:R-:W-:Y:S02]  /*7e390*/  PRMT R44, R44, 0x7773, RZ ;  /* 0x000077732c2c7816 */ /* 0x000fe400000000ff */
[----:B------:R-:W-:Y:S02]  /*7e3a0*/  LOP3.LUT R10, R10, 0xfffff7ff, RZ, 0xc0, !PT ;  /* 0xfffff7ff0a0a7812 */ /* 0x000fe400078ec0ff */
[----:B------:R-:W-:-:S05]  /*7e3b0*/  LOP3.LUT P5, RZ, R234, 0x8000, RZ, 0xc0, !PT ;  /* 0x00008000eaff7812 */ /* 0x000fca00078ac0ff */
[----:B------:R-:W-:Y:S02]  /*7e3c0*/  @P6 LOP3.LUT R10, R10, 0x800, RZ, 0xfc, !PT ;  /* 0x000008000a0a6812 */ /* 0x000fe400078efcff */
[----:B------:R-:W-:Y:S02]  /*7e3d0*/  LOP3.LUT P6, RZ, R234, 0x10000, RZ, 0xc0, !PT ;  /* 0x00010000eaff7812 */ /* 0x000fe400078cc0ff */
[C---:B--2---:R-:W-:Y:S01]  /*7e3e0*/  PRMT R7, R64.reuse, 0x7770, RZ ;  /* 0x0000777040077816 */ /* 0x044fe200000000ff */
[----:B---3--:R0:W-:Y:S04]  /*7e3f0*/  @P3 STG.E.U8 desc[UR56][R36.64], R44 ;  /* 0x0000002c24003986 */ /* 0x0081e8000c101138 */
[----:B----4-:R1:W-:Y:S04]  /*7e400*/  @P0 STG.E.U8 desc[UR56][R32.64], R7 ;  /* 0x0000000720000986 */ /* 0x0103e8000c101138 */
[----:B0-----:R-:W2:Y:S01]  /*7e410*/  LDL.LU.64 R36, [R1+0x15b0] ;  /* 0x0015b00001247983 */ /* 0x001ea20000300a00 */
[----:B-1----:R-:W-:-:S03]  /*7e420*/  PRMT R7, R64, 0x7771, RZ ;  /* 0x0000777140077816 */ /* 0x002fc600000000ff */
[----:B------:R-:W3:Y:S04]  /*7e430*/  LDL.LU.64 R32, [R1+0x15a8] ;  /* 0x0015a80001207983 */ /* 0x000ee80000300a00 */
[----:B------:R0:W-:Y:S02]  /*7e440*/  @P2 STG.E.U8 desc[UR56][R30.64], R7 ;  /* 0x000000071e002986 */ /* 0x0001e4000c101138 */
[C---:B0-----:R-:W-:Y:S02]  /*7e450*/  PRMT R7, R64.reuse, 0x7772, RZ ;  /* 0x0000777240077816 */ /* 0x041fe400000000ff */
[----:B------:R-:W-:Y:S01]  /*7e460*/  PRMT R64, R64, 0x7773, RZ ;  /* 0x0000777340407816 */ /* 0x000fe200000000ff */
[----:B------:R-:W4:Y:S04]  /*7e470*/  LDL.LU.64 R30, [R1+0x15a0] ;  /* 0x0015a000011e7983 */ /* 0x000f280000300a00 */
[----:B------:R0:W-:Y:S04]  /*7e480*/  @P5 STG.E.U8 desc[UR56][R228.64], R7 ;  /* 0x00000007e4005986 */ /* 0x0001e8000c101138 */
[----:B------:R1:W-:Y:S01]  /*7e490*/  @P6 STG.E.U8 desc[UR56][R28.64], R64 ;  /* 0x000000401c006986 */ /* 0x0003e2000c101138 */
[----:B------:R-:W-:-:S02]  /*7e4a0*/  LOP3.LUT P6, RZ, R10, 0x800, RZ, 0xc0, !PT ;  /* 0x000008000aff7812 */ /* 0x000fc400078cc0ff */
[----:B0-----:R-:W-:Y:S01]  /*7e4b0*/  PRMT R7, R45, 0x7770, RZ ;  /* 0x000077702d077816 */ /* 0x001fe200000000ff */
[----:B------:R-:W4:Y:S04]  /*7e4c0*/  LDL.LU.64 R228, [R1+0x1598] ;  /* 0x0015980001e47983 */ /* 0x000f280000300a00 */
[----:B-1----:R-:W4:Y:S06]  /*7e4d0*/  LDL.LU.64 R28, [R1+0x1590] ;  /* 0x00159000011c7983 */ /* 0x002f2c0000300a00 */
        /* <DEDUP_REMOVED lines=10> */
[----:B------:R-:W-:-:S11]  /*7e580*/  PRMT R45, R45, 0x7773, RZ ;  /* 0x000077732d2d7816 */ /* 0x000fd600000000ff */
[----:B------:R-:W-:Y:S01]  /*7e590*/  @P6 STG.E.U8 desc[UR56][R38.64], R45 ;  /* 0x0000002d26006986 */ /* 0x000fe2000c101138 */
[----:B------:R-:W-:Y:S02]  /*7e5a0*/  LOP3.LUT P6, RZ, R10, 0x80, RZ, 0xc0, !PT ;  /* 0x000000800aff7812 */ /* 0x000fe400078cc0ff */
[----:B0-----:R-:W-:-:S11]  /*7e5b0*/  PRMT R7, R65, 0x7770, RZ ;  /* 0x0000777041077816 */ /* 0x001fd600000000ff */
[----:B------:R0:W-:Y:S01]  /*7e5c0*/  @P6 STG.E.U8 desc[UR56][R46.64], R7 ;  /* 0x000000072e006986 */ /* 0x0001e2000c101138 */
[----:B------:R-:W-:-:S03]  /*7e5d0*/  LOP3.LUT P6, RZ, R10, 0x40, RZ, 0xc0, !PT ;  /* 0x000000400aff7812 */ /* 0x000fc600078cc0ff */
[----:B0-----:R-:W3:Y:S01]  /*7e5e0*/  LDL.LU.64 R46, [R1+0x2368] ;  /* 0x00236800012e7983 */ /* 0x001ee20000300a00 */
[----:B------:R-:W-:-:S09]  /*7e5f0*/  PRMT R7, R65, 0x7771, RZ ;  /* 0x0000777141077816 */ /* 0x000fd200000000ff */
[----:B------:R0:W-:Y:S01]  /*7e600*/  @P6 STG.E.U8 desc[UR56][R34.64], R7 ;  /* 0x0000000722006986 */ /* 0x0001e2000c101138 */
[----:B------:R-:W-:Y:S02]  /*7e610*/  LOP3.LUT P6, RZ, R10, 0x20, RZ, 0xc0, !PT ;  /* 0x000000200aff7812 */ /* 0x000fe400078cc0ff */
[----:B0-----:R-:W-:-:S11]  /*7e620*/  PRMT R7, R65, 0x7772, RZ ;  /* 0x0000777241077816 */ /* 0x001fd600000000ff */
[----:B------:R0:W-:Y:S04]  /*7e630*/  @P6 STG.E.U8 desc[UR56][R66.64], R7 ;  /* 0x0000000742006986 */ /* 0x0001e8000c101138 */
[----:B0-----:R-:W4:Y:S01]  /*7e640*/  LDL.LU.64 R66, [R1+0x2360] ;  /* 0x0023600001427983 */ /* 0x001f220000300a00 */
[----:B------:R-:W-:Y:S02]  /*7e650*/  LOP3.LUT P6, RZ, R10, 0x10, RZ, 0xc0, !PT ;  /* 0x000000100aff7812 */ /* 0x000fe400078cc0ff */
[C---:B------:R-:W-:Y:S02]  /*7e660*/  LOP3.LUT P1, RZ, R234.reuse, 0x2000000, RZ, 0xc0, !PT ;  /* 0x02000000eaff7812 */ /* 0x040fe4000782c0ff */
[----:B------:R-:W-:Y:S02]  /*7e670*/  LOP3.LUT P4, RZ, R234, 0x4000000, RZ, 0xc0, !PT ;  /* 0x04000000eaff7812 */ /* 0x000fe4000788c0ff */
[----:B------:R-:W-:-:S02]  /*7e680*/  PRMT R65, R65, 0x7773, RZ ;  /* 0x0000777341417816 */ /* 0x000fc400000000ff */
[C---:B------:R-:W-:Y:S02]  /*7e690*/  LOP3.LUT P3, RZ, R234.reuse, 0x8000000, RZ, 0xc0, !PT ;  /* 0x08000000eaff7812 */ /* 0x040fe4000786c0ff */
[C---:B------:R-:W-:Y:S02]  /*7e6a0*/  LOP3.LUT P0, RZ, R234.reuse, 0x10000000, RZ, 0xc0, !PT ;  /* 0x10000000eaff7812 */ /* 0x040fe4000780c0ff */
[C---:B------:R-:W-:Y:S02]  /*7e6b0*/  LOP3.LUT P2, RZ, R234.reuse, 0x20000000, RZ, 0xc0, !PT ;  /* 0x20000000eaff7812 */ /* 0x040fe4000784c0ff */
[----:B------:R-:W-:Y:S01]  /*7e6c0*/  LOP3.LUT P5, RZ, R234, 0x40000000, RZ, 0xc0, !PT ;  /* 0x40000000eaff7812 */ /* 0x000fe200078ac0ff */
[----:B--2---:R-:W-:Y:S01]  /*7e6d0*/  @P6 STG.E.U8 desc[UR56][R36.64], R65 ;  /* 0x0000004124006986 */ /* 0x004fe2000c101138 */
[----:B---3--:R-:W-:-:S05]  /*7e6e0*/  PRMT R7, R46, 0x7770, RZ ;  /* 0x000077702e077816 */ /* 0x008fca00000000ff */
[----:B------:R0:W-:Y:S02]  /*7e6f0*/  @P1 STG.E.U8 desc[UR56][R32.64], R7 ;  /* 0x0000000720001986 */ /* 0x0001e4000c101138 */
[C---:B0-----:R-:W-:Y:S02]  /*7e700*/  PRMT R7, R46.reuse, 0x7771, RZ ;  /* 0x000077712e077816 */ /* 0x041fe400000000ff */
[----:B------:R-:W2:Y:S04]  /*7e710*/  LDL.LU.64 R32, [R1+0x1578] ;  /* 0x0015780001207983 */ /* 0x000ea80000300a00 */
[----:B----4-:R0:W-:Y:S02]  /*7e720*/  @P4 STG.E.U8 desc[UR56][R30.64], R7 ;  /* 0x000000071e004986 */ /* 0x0101e4000c101138 */
[----:B0-----:R-:W-:-:S02]  /*7e730*/  PRMT R7, R46, 0x7772, RZ ;  /* 0x000077722e077816 */ /* 0x001fc400000000ff */
[----:B------:R-:W3:Y:S01]  /*7e740*/  LDL.LU.64 R30, [R1+0x1570] ;  /* 0x00157000011e7983 */ /* 0x000ee20000300a00 */
[----:B------:R-:W-:-:S03]  /*7e750*/  PRMT R46, R46, 0x7773, RZ ;  /* 0x000077732e2e7816 */ /* 0x000fc600000000ff */
[----:B------:R0:W-:Y:S04]  /*7e760*/  @P3 STG.E.U8 desc[UR56][R228.64], R7 ;  /* 0x00000007e4003986 */ /* 0x0001e8000c101138 */
[----:B------:R1:W-:Y:S04]  /*7e770*/  @P0 STG.E.U8 desc[UR56][R28.64], R46 ;  /* 0x0000002e1c000986 */ /* 0x0003e8000c101138 */
[----:B0-----:R-:W4:Y:S01]  /*7e780*/  LDL.LU.64 R228, [R1+0x1568] ;  /* 0x0015680001e47983 */ /* 0x001f220000300a00 */
[----:B------:R-:W-:-:S03]  /*7e790*/  PRMT R7, R66, 0x7770, RZ ;  /* 0x0000777042077816 */ /* 0x000fc600000000ff */
[----:B-1----:R-:W4:Y:S04]  /*7e7a0*/  LDL.LU.64 R28, [R1+0x1560] ;  /* 0x00156000011c7983 */ /* 0x002f280000300a00 */
[----:B------:R0:W-:Y:S04]  /*7e7b0*/  @P2 STG.E.U8 desc[UR56][R224.64], R7 ;  /* 0x00000007e0002986 */ /* 0x0001e8000c101138 */
[----:B0-----:R-:W4:Y:S01]  /*7e7c0*/  LDL.LU.64 R224, [R1+0x1558] ;  /* 0x0015580001e07983 */ /* 0x001f220000300a00 */
[----:B------:R-:W-:-:S05]  /*7e7d0*/  PRMT R7, R66, 0x7771, RZ ;  /* 0x0000777142077816 */ /* 0x000fca00000000ff */
[----:B------:R0:W-:Y:S04]  /*7e7e0*/  @P5 STG.E.U8 desc[UR56][R226.64], R7 ;  /* 0x00000007e2005986 */ /* 0x0001e8000c101138 */
[----:B0-----:R-:W4:Y:S04]  /*7e7f0*/  LDL.LU.64 R226, [R1+0x1550] ;  /* 0x0015500001e27983 */ /* 0x001f280000300a00 */
[----:B------:R-:W4:Y:S04]  /*7e800*/  LDL.LU.64 R52, [R1+0x1540] ;  /* 0x0015400001347983 */ /* 0x000f280000300a00 */
[----:B------:R-:W4:Y:S01]  /*7e810*/  LDL.LU.64 R38, [R1+0x1538] ;  /* 0x0015380001267983 */ /* 0x000f220000300a00 */
[----:B------:R-:W-:-:S02]  /*7e820*/  LOP3.LUT P6, RZ, R235, 0x800, RZ, 0xc0, !PT ;  /* 0x00000800ebff7812 */ /* 0x000fc400078cc0ff */
[----:B------:R-:W-:Y:S02]  /*7e830*/  LOP3.LUT R11, R11, 0xefffffff, RZ, 0xc0, !PT ;  /* 0xefffffff0b0b7812 */ /* 0x000fe400078ec0ff */
[----:B------:R-:W-:Y:S02]  /*7e840*/  LOP3.LUT R10, R10, 0xfffffffe, RZ, 0xc0, !PT ;  /* 0xfffffffe0a0a7812 */ /* 0x000fe400078ec0ff */
[----:B------:R-:W-:Y:S02]  /*7e850*/  LOP3.LUT P3, RZ, R234, 0x80000000, RZ, 0xc0, !PT ;  /* 0x80000000eaff7812 */ /* 0x000fe4000786c0ff */
[C---:B------:R-:W-:Y:S02]  /*7e860*/  LOP3.LUT P0, RZ, R235.reuse, 0x1, RZ, 0xc0, !PT ;  /* 0x00000001ebff7812 */ /* 0x040fe4000780c0ff */
[----:B------:R-:W-:Y:S02]  /*7e870*/  LOP3.LUT P2, RZ, R235, 0x2, RZ, 0xc0, !PT ;  /* 0x00000002ebff7812 */ /* 0x000fe4000784c0ff */
[----:B------:R-:W-:-:S02]  /*7e880*/  PRMT R7, R66, 0x7772, RZ ;  /* 0x0000777242077816 */ /* 0x000fc400000000ff */
[----:B------:R-:W-:Y:S01]  /*7e890*/  LOP3.LUT P5, RZ, R235, 0x4, RZ, 0xc0, !PT ;  /* 0x00000004ebff7812 */ /* 0x000fe200078ac0ff */
[----:B------:R-:W4:Y:S01]  /*7e8a0*/  LDL.LU.64 R34, [R1+0x1520] ;  /* 0x0015200001227983 */ /* 0x000f220000300a00 */
[----:B------:R-:W-:Y:S02]  /*7e8b0*/  @P6 LOP3.LUT R11, R11, 0x10000000, RZ, 0xfc, !PT ;  /* 0x100000000b0b6812 */ /* 0x000fe400078efcff */
[----:B------:R-:W-:Y:S02]  /*7e8c0*/  LOP3.LUT P6, RZ, R235, 0x400, RZ, 0xc0, !PT ;  /* 0x00000400ebff7812 */ /* 0x000fe400078cc0ff */
[----:B------:R-:W-:Y:S01]  /*7e8d0*/  PRMT R66, R66, 0x7773, RZ ;  /* 0x0000777342427816 */ /* 0x000fe200000000ff */
[----:B------:R-:W4:Y:S01]  /*7e8e0*/  LDL.LU.64 R36, [R1+0x1518] ;  /* 0x0015180001247983 */ /* 0x000f220000300a00 */
[----:B------:R-:W-:-:S09]  /*7e8f0*/  LOP3.LUT R11, R11, 0xdfffffff, RZ, 0xc0, !PT ;  /* 0xdfffffff0b0b7812 */ /* 0x000fd200078ec0ff */
        /* <DEDUP_REMOVED lines=19> */
[----:B--2---:R0:W-:Y:S02]  /*7ea30*/  @P3 STG.E.U8 desc[UR56][R32.64], R7 ;  /* 0x0000000720003986 */ /* 0x0041e4000c101138 */
[C---:B0-----:R-:W-:Y:S02]  /*7ea40*/  PRMT R7, R47.reuse, 0x7770, RZ ;  /* 0x000077702f077816 */ /* 0x041fe400000000ff */
[----:B------:R-:W2:Y:S04]  /*7ea50*/  LDL.LU.64 R32, [R1+0x1510] ;  /* 0x0015100001207983 */ /* 0x000ea80000300a00 */
[----:B---3--:R0:W-:Y:S04]  /*7ea60*/  @P0 STG.E.U8 desc[UR56][R30.64], R66 ;  /* 0x000000421e000986 */ /* 0x0081e8000c101138 */
[----:B0-----:R-:W3:Y:S04]  /*7ea70*/  LDL.LU.64 R30, [R1+0x1508] ;  /* 0x00150800011e7983 */ /* 0x001ee80000300a00 */
[----:B----4-:R0:W-:Y:S02]  /*7ea80*/  @P2 STG.E.U8 desc[UR56][R228.64], R7 ;  /* 0x00000007e4002986 */ /* 0x0101e4000c101138 */
[----:B0-----:R-:W-:-:S02]  /*7ea90*/  PRMT R7, R47, 0x7771, RZ ;  /* 0x000077712f077816 */ /* 0x001fc400000000ff */
[----:B------:R-:W4:Y:S04]  /*7eaa0*/  LDL.LU.64 R228, [R1+0x1500] ;  /* 0x0015000001e47983 */ /* 0x000f280000300a00 */
[----:B------:R0:W-:Y:S02]  /*7eab0*/  @P5 STG.E.U8 desc[UR56][R28.64], R7 ;  /* 0x000000071c005986 */ /* 0x0001e4000c101138 */
[----:B0-----:R-:W-:Y:S02]  /*7eac0*/  PRMT R7, R47, 0x7772, RZ ;  /* 0x000077722f077816 */ /* 0x001fe400000000ff */
[----:B------:R-:W4:Y:S04]  /*7ead0*/  LDL.LU.64 R28, [R1+0x14f8] ;  /* 0x0014f800011c7983 */ /* 0x000f280000300a00 */
[----:B------:R0:W-:Y:S01]  /*7eae0*/  @P6 STG.E.U8 desc[UR56][R224.64], R7 ;  /* 0x00000007e0006986 */ /* 0x0001e2000c101138 */
[----:B------:R-:W-:-:S02]  /*7eaf0*/  LOP3.LUT P6, RZ, R10, 0x8, RZ, 0xc0, !PT ;  /* 0x000000080aff7812 */ /* 0x000fc400078cc0ff */
[----:B------:R-:W-:Y:S02]  /*7eb00*/  PRMT R47, R47, 0x7773, RZ ;  /* 0x000077732f2f7816 */ /* 0x000fe400000000ff */
[----:B0-----:R-:W-:Y:S01]  /*7eb10*/  PRMT R7, R67, 0x7770, RZ ;  /* 0x0000777043077816 */ /* 0x001fe200000000ff */
[----:B------:R-:W4:Y:S08]  /*7eb20*/  LDL.LU.64 R224, [R1+0x14f0] ;  /* 0x0014f00001e07983 */ /* 0x000f300000300a00 */
[----:B------:R0:W-:Y:S01]  /*7eb30*/  @P6 STG.E.U8 desc[UR56][R226.64], R47 ;  /* 0x0000002fe2006986 */ /* 0x0001e2000c101138 */
[----:B------:R-:W-:-:S03]  /*7eb40*/  LOP3.LUT P6, RZ, R10, 0x4, RZ, 0xc0, !PT ;  /* 0x000000040aff7812 */ /* 0x000fc600078cc0ff */
[----:B0-----:R-:W4:Y:S10]  /*7eb50*/  LDL.LU.64 R226, [R1+0x14e8] ;  /* 0x0014e80001e27983 */ /* 0x001f340000300a00 */
[----:B------:R0:W-:Y:S01]  /*7eb60*/  @P6 STG.E.U8 desc[UR56][R68.64], R7 ;  /* 0x0000000744006986 */ /* 0x0001e2000c101138 */
[----:B------:R-:W-:-:S03]  /*7eb70*/  LOP3.LUT P6, RZ, R10, 0x2, RZ, 0xc0, !PT ;  /* 0x000000020aff7812 */ /* 0x000fc600078cc0ff */
[----:B0-----:R-:W2:Y:S01]  /*7eb80*/  LDL.LU.64 R68, [R1+0x2358] ;  /* 0x0023580001447983 */ /* 0x001ea20000300a00 */
[----:B------:R-:W-:-:S09]  /*7eb90*/  PRMT R7, R67, 0x7771, RZ ;  /* 0x0000777143077816 */ /* 0x000fd200000000ff */
[----:B------:R0:W-:Y:S01]  /*7eba0*/  @P6 STG.E.U8 desc[UR56][R52.64], R7 ;  /* 0x0000000734006986 */ /* 0x0001e2000c101138 */
[----:B------:R-:W-:Y:S02]  /*7ebb0*/  LOP3.LUT P6, RZ, R10, 0x1, RZ, 0xc0, !PT ;  /* 0x000000010aff7812 */ /* 0x000fe400078cc0ff */
[----:B0-----:R-:W-:-:S11]  /*7ebc0*/  PRMT R7, R67, 0x7772, RZ ;  /* 0x0000777243077816 */ /* 0x001fd600000000ff */
[----:B------:R-:W-:Y:S01]  /*7ebd0*/  @P6 STG.E.U8 desc[UR56][R38.64], R7 ;  /* 0x0000000726006986 */ /* 0x000fe2000c101138 */
[----:B------:R-:W-:Y:S02]  /*7ebe0*/  LOP3.LUT P6, RZ, R11, 0x80000000, RZ, 0xc0, !PT ;  /* 0x800000000bff7812 */ /* 0x000fe400078cc0ff */
[----:B------:R-:W-:-:S11]  /*7ebf0*/  PRMT R67, R67, 0x7773, RZ ;  /* 0x0000777343437816 */ /* 0x000fd600000000ff */
[----:B------:R0:W-:Y:S04]  /*7ec00*/  @P6 STG.E.U8 desc[UR56][R72.64], R67 ;  /* 0x0000004348006986 */ /* 0x0001e8000c101138 */
[----:B0-----:R-:W4:Y:S01]  /*7ec10*/  LDL.LU.64 R72, [R1+0x2350] ;  /* 0x0023500001487983 */ /* 0x001f220000300a00 */
[----:B------:R-:W-:Y:S02]  /*7ec20*/  LOP3.LUT P6, RZ, R11, 0x40000000, RZ, 0xc0, !PT ;  /* 0x400000000bff7812 */ /* 0x000fe400078cc0ff */
[C---:B------:R-:W-:Y:S02]  /*7ec30*/  LOP3.LUT P1, RZ, R235.reuse, 0x1000, RZ, 0xc0, !PT ;  /* 0x00001000ebff7812 */ /* 0x040fe4000782c0ff */
[C---:B------:R-:W-:Y:S02]  /*7ec40*/  LOP3.LUT P4, RZ, R235.reuse, 0x2000, RZ, 0xc0, !PT ;  /* 0x00002000ebff7812 */ /* 0x040fe4000788c0ff */
[----:B------:R-:W-:-:S02]  /*7ec50*/  LOP3.LUT P3, RZ, R235, 0x4000, RZ, 0xc0, !PT ;  /* 0x00004000ebff7812 */ /* 0x000fc4000786c0ff */
[C---:B------:R-:W-:Y:S02]  /*7ec60*/  LOP3.LUT P0, RZ, R235.reuse, 0x8000, RZ, 0xc0, !PT ;  /* 0x00008000ebff7812 */ /* 0x040fe4000780c0ff */
[C---:B------:R-:W-:Y:S02]  /*7ec70*/  LOP3.LUT P2, RZ, R235.reuse, 0x10000, RZ, 0xc0, !PT ;  /* 0x00010000ebff7812 */ /* 0x040fe4000784c0ff */
[----:B------:R-:W-:Y:S02]  /*7ec80*/  LOP3.LUT P5, RZ, R235, 0x20000, RZ, 0xc0, !PT ;  /* 0x00020000ebff7812 */ /* 0x000fe400078ac0ff */
[----:B--2---:R-:W-:-:S05]  /*7ec90*/  PRMT R7, R68, 0x7770, RZ ;  /* 0x0000777044077816 */ /* 0x004fca00000000ff */
[----:B------:R0:W-:Y:S01]  /*7eca0*/  @P6 STG.E.U8 desc[UR56][R34.64], R7 ;  /* 0x0000000722006986 */ /* 0x0001e2000c101138 */
[----:B------:R-:W-:Y:S02]  /*7ecb0*/  LOP3.LUT P6, RZ, R11, 0x20000000, RZ, 0xc0, !PT ;  /* 0x200000000bff7812 */ /* 0x000fe400078cc0ff */
[----:B0-----:R-:W-:-:S11]  /*7ecc0*/  PRMT R7, R68, 0x7771, RZ ;  /* 0x0000777144077816 */ /* 0x001fd600000000ff */
[----:B------:R0:W-:Y:S01]  /*7ecd0*/  @P6 STG.E.U8 desc[UR56][R36.64], R7 ;  /* 0x0000000724006986 */ /* 0x0001e2000c101138 */
[----:B------:R-:W-:Y:S02]  /*7ece0*/  LOP3.LUT P6, RZ, R11, 0x10000000, RZ, 0xc0, !PT ;  /* 0x100000000bff7812 */ /* 0x000fe400078cc0ff */
[C---:B0-----:R-:W-:Y:S02]  /*7ecf0*/  PRMT R7, R68.reuse, 0x7772, RZ ;  /* 0x0000777244077816 */ /* 0x041fe400000000ff */
[----:B------:R-:W-:-:S09]  /*7ed00*/  PRMT R68, R68, 0x7773, RZ ;  /* 0x0000777344447816 */ /* 0x000fd200000000ff */
[----:B------:R4:W-:Y:S04]  /*7ed10*/  @P6 STG.E.U8 desc[UR56][R32.64], R7 ;  /* 0x0000000720006986 */ /* 0x0009e8000c101138 */
[----:B---3--:R-:W-:Y:S01]  /*7ed20*/  @P1 STG.E.U8 desc[UR56][R30.64], R68 ;  /* 0x000000441e001986 */ /* 0x008fe2000c101138 */
[----:B----4-:R-:W-:-:S05]  /*7ed30*/  PRMT R7, R72, 0x7770, RZ ;  /* 0x0000777048077816 */ /* 0x010fca00000000ff */
        /* <DEDUP_REMOVED lines=8> */
[----:B------:R0:W-:Y:S04]  /*7edc0*/  @P5 STG.E.U8 desc[UR56][R236.64], R7 ;  /* 0x00000007ec005986 */ /* 0x0001e8000c101138 */
[----:B0-----:R-:W2:Y:S04]  /*7edd0*/  LDL.LU.64 R236, [R1+0x2348] ;  /* 0x0023480001ec7983 */ /* 0x001ea80000300a00 */
[----:B------:R-:W3:Y:S04]  /*7ede0*/  LDL.LU.64 R32, [R1+0x14d8] ;  /* 0x0014d80001207983 */ /* 0x000ee80000300a00 */
[----:B------:R-:W4:Y:S04]  /*7edf0*/  LDL.LU.64 R30, [R1+0x14d0] ;  /* 0x0014d000011e7983 */ /* 0x000f280000300a00 */
[----:B------:R-:W2:Y:S04]  /*7ee00*/  LDL.LU.64 R228, [R1+0x14c8] ;  /* 0x0014c80001e47983 */ /* 0x000ea80000300a00 */
[----:B------:R-:W2:Y:S01]  /*7ee10*/  LDL.LU.64 R28, [R1+0x14b8] ;  /* 0x0014b800011c7983 */ /* 0x000ea20000300a00 */
[----:B------:R-:W-:-:S02]  /*7ee20*/  LOP3.LUT P6, RZ, R235, 0x40000000, RZ, 0xc0, !PT ;  /* 0x40000000ebff7812 */ /* 0x000fc400078cc0ff */
[----:B------:R-:W-:Y:S02]  /*7ee30*/  LOP3.LUT R11, R11, 0xffefffff, RZ, 0xc0, !PT ;  /* 0xffefffff0b0b7812 */ /* 0x000fe400078ec0ff */
[C---:B------:R-:W-:Y:S02]  /*7ee40*/  LOP3.LUT P3, RZ, R235.reuse, 0x40000, RZ, 0xc0, !PT ;  /* 0x00040000ebff7812 */ /* 0x040fe4000786c0ff */
[----:B------:R-:W-:Y:S02]  /*7ee50*/  LOP3.LUT P0, RZ, R235, 0x80000, RZ, 0xc0, !PT ;  /* 0x00080000ebff7812 */ /* 0x000fe4000780c0ff */
[----:B------:R-:W-:Y:S01]  /*7ee60*/  PRMT R7, R69, 0x7771, RZ ;  /* 0x0000777145077816 */ /* 0x000fe200000000ff */
[----:B------:R-:W2:Y:S01]  /*7ee70*/  LDL.LU.64 R224, [R1+0x14a8] ;  /* 0x0014a80001e07983 */ /* 0x000ea20000300a00 */
[C---:B------:R-:W-:Y:S02]  /*7ee80*/  LOP3.LUT P2, RZ, R235.reuse, 0x100000, RZ, 0xc0, !PT ;  /* 0x00100000ebff7812 */ /* 0x040fe4000784c0ff */
[----:B------:R-:W-:Y:S01]  /*7ee90*/  LOP3.LUT P5, RZ, R235, 0x200000, RZ, 0xc0, !PT ;  /* 0x00200000ebff7812 */ /* 0x000fe200078ac0ff */
[----:B------:R-:W2:Y:S04]  /*7eea0*/  LDL.LU.64 R226, [R1+0x14a0] ;  /* 0x0014a00001e27983 */ /* 0x000ea80000300a00 */
[----:B------:R-:W2:Y:S04]  /*7eeb0*/  LDL.LU.64 R56, [R1+0x1490] ;  /* 0x0014900001387983 */ /* 0x000ea80000300a00 */
[----:B------:R-:W2:Y:S04]  /*7eec0*/  LDL.LU.64 R52, [R1+0x1488] ;  /* 0x0014880001347983 */ /* 0x000ea80000300a00 */
[----:B------:R-:W2:Y:S04]  /*7eed0*/  LDL.LU.64 R38, [R1+0x1480] ;  /* 0x0014800001267983 */ /* 0x000ea80000300a00 */
[----:B------:R-:W2:Y:S01]  /*7eee0*/  LDL.LU.64 R34, [R1+0x1478] ;  /* 0x0014780001227983 */ /* 0x000ea20000300a00 */
[----:B------:R-:W-:-:S02]  /*7eef0*/  @P6 LOP3.LUT R11, R11, 0x100000, RZ, 0xfc, !PT ;  /* 0x001000000b0b6812 */ /* 0x000fc400078efcff */
[----:B------:R-:W-:Y:S01]  /*7ef00*/  LOP3.LUT P6, RZ, R235, 0x20000000, RZ, 0xc0, !PT ;  /* 0x20000000ebff7812 */ /* 0x000fe200078cc0ff */
[----:B------:R-:W2:Y:S01]  /*7ef10*/  LDL.LU.64 R36, [R1+0x1470] ;  /* 0x0014700001247983 */ /* 0x000ea20000300a00 */
        /* <DEDUP_REMOVED lines=21> */
[----:B---3--:R0:W-:Y:S02]  /*7f070*/  @P3 STG.E.U8 desc[UR56][R32.64], R7 ;  /* 0x0000000720003986 */ /* 0x0081e4000c101138 */
[C---:B0-----:R-:W-:Y:S02]  /*7f080*/  PRMT R7, R69.reuse, 0x7772, RZ ;  /* 0x0000777245077816 */ /* 0x041fe400000000ff */
[----:B------:R-:W-:-:S03]  /*7f090*/  PRMT R69, R69, 0x7773, RZ ;  /* 0x0000777345457816 */ /* 0x000fc600000000ff */
[----:B----4-:R0:W-:Y:S04]  /*7f0a0*/  @P0 STG.E.U8 desc[UR56][R30.64], R7 ;  /* 0x000000071e000986 */ /* 0x0101e8000c101138 */
[----:B--2---:R-:W-:Y:S01]  /*7f0b0*/  @P2 STG.E.U8 desc[UR56][R228.64], R69 ;  /* 0x00000045e4002986 */ /* 0x004fe2000c101138 */
[----:B0-----:R-:W-:-:S05]  /*7f0c0*/  PRMT R7, R73, 0x7770, RZ ;  /* 0x0000777049077816 */ /* 0x001fca00000000ff */
[----:B------:R0:W-:Y:S02]  /*7f0d0*/  @P5 STG.E.U8 desc[UR56][R28.64], R7 ;  /* 0x000000071c005986 */ /* 0x0001e4000c101138 */
[----:B0-----:R-:W-:-:S05]  /*7f0e0*/  PRMT R7, R73, 0x7771, RZ ;  /* 0x0000777149077816 */ /* 0x001fca00000000ff */
[----:B------:R0:W-:Y:S04]  /*7f0f0*/  @P6 STG.E.U8 desc[UR56][R70.64], R7 ;  /* 0x0000000746006986 */ /* 0x0001e8000c101138 */
[----:B0-----:R-:W2:Y:S01]  /*7f100*/  LDL.LU.64 R70, [R1+0x2340] ;  /* 0x0023400001467983 */ /* 0x001ea20000300a00 */
[----:B------:R-:W-:Y:S02]  /*7f110*/  LOP3.LUT P6, RZ, R11, 0x8000000, RZ, 0xc0, !PT ;  /* 0x080000000bff7812 */ /* 0x000fe400078cc0ff */
[C---:B------:R-:W-:Y:S02]  /*7f120*/  PRMT R7, R73.reuse, 0x7772, RZ ;  /* 0x0000777249077816 */ /* 0x040fe400000000ff */
[----:B------:R-:W-:Y:S01]  /*7f130*/  PRMT R73, R73, 0x7773, RZ ;  /* 0x0000777349497816 */ /* 0x000fe200000000ff */
[----:B------:R-:W3:Y:S04]  /*7f140*/  LDL.LU.64 R32, [R1+0x1468] ;  /* 0x0014680001207983 */ /* 0x000ee80000300a00 */
[----:B------:R-:W4:Y:S04]  /*7f150*/  LDL.LU.64 R30, [R1+0x1458] ;  /* 0x00145800011e7983 */ /* 0x000f280000300a00 */
[----:B------:R-:W4:Y:S04]  /*7f160*/  LDL.LU.64 R228, [R1+0x1450] ;  /* 0x0014500001e47983 */ /* 0x000f280000300a00 */
[----:B------:R-:W4:Y:S04]  /*7f170*/  LDL.LU.64 R28, [R1+0x1448] ;  /* 0x00144800011c7983 */ /* 0x000f280000300a00 */
[----:B------:R0:W-:Y:S01]  /*7f180*/  @P6 STG.E.U8 desc[UR56][R224.64], R7 ;  /* 0x00000007e0006986 */ /* 0x0001e2000c101138 */
[----:B------:R-:W-:-:S03]  /*7f190*/  LOP3.LUT P6, RZ, R11, 0x4000000, RZ, 0xc0, !PT ;  /* 0x040000000bff7812 */ /* 0x000fc600078cc0ff */
[----:B0-----:R-:W4:Y:S10]  /*7f1a0*/  LDL.LU.64 R224, [R1+0x1440] ;  /* 0x0014400001e07983 */ /* 0x001f340000300a00 */
[----:B------:R0:W-:Y:S01]  /*7f1b0*/  @P6 STG.E.U8 desc[UR56][R226.64], R73 ;  /* 0x00000049e2006986 */ /* 0x0001e2000c101138 */
[----:B------:R-:W-:-:S03]  /*7f1c0*/  LOP3.LUT P6, RZ, R11, 0x2000000, RZ, 0xc0, !PT ;  /* 0x020000000bff7812 */ /* 0x000fc600078cc0ff */
[----:B0-----:R-:W4:Y:S01]  /*7f1d0*/  LDL.LU.64 R226, [R1+0x1438] ;  /* 0x0014380001e27983 */ /* 0x001f220000300a00 */
[----:B--2---:R-:W-:-:S09]  /*7f1e0*/  PRMT R7, R70, 0x7770, RZ ;  /* 0x0000777046077816 */ /* 0x004fd200000000ff */
[----:B------:R0:W-:Y:S04]  /*7f1f0*/  @P6 STG.E.U8 desc[UR56][R74.64], R7 ;  /* 0x000000074a006986 */ /* 0x0001e8000c101138 */
        /* <DEDUP_REMOVED lines=11> */
[----:B------:R-:W-:Y:S02]  /*7f2b0*/  LOP3.LUT P1, RZ, R235, 0x80000000, RZ, 0xc0, !PT ;  /* 0x80000000ebff7812 */ /* 0x000fe4000782c0ff */
[C---:B------:R-:W-:Y:S02]  /*7f2c0*/  LOP3.LUT P4, RZ, R236.reuse, 0x1, RZ, 0xc0, !PT ;  /* 0x00000001ecff7812 */ /* 0x040fe4000788c0ff */
[----:B------:R-:W-:Y:S02]  /*7f2d0*/  LOP3.LUT P3, RZ, R236, 0x2, RZ, 0xc0, !PT ;  /* 0x00000002ecff7812 */ /* 0x000fe4000786c0ff */
[----:B--2---:R-:W-:-:S05]  /*7f2e0*/  PRMT R7, R74, 0x7770, RZ ;  /* 0x000077704a077816 */ /* 0x004fca00000000ff */
[----:B------:R0:W-:Y:S01]  /*7f2f0*/  @P6 STG.E.U8 desc[UR56][R34.64], R7 ;  /* 0x0000000722006986 */ /* 0x0001e2000c101138 */
[----:B------:R-:W-:Y:S02]  /*7f300*/  LOP3.LUT P6, RZ, R11, 0x100000, RZ, 0xc0, !PT ;  /* 0x001000000bff7812 */ /* 0x000fe400078cc0ff */
[----:B0-----:R-:W-:-:S11]  /*7f310*/  PRMT R7, R74, 0x7771, RZ ;  /* 0x000077714a077816 */ /* 0x001fd600000000ff */
[----:B------:R0:W-:Y:S02]  /*7f320*/  @P6 STG.E.U8 desc[UR56][R36.64], R7 ;  /* 0x0000000724006986 */ /* 0x0001e4000c101138 */
[C---:B0-----:R-:W-:Y:S02]  /*7f330*/  PRMT R7, R74.reuse, 0x7772, RZ ;  /* 0x000077724a077816 */ /* 0x041fe400000000ff */
[----:B------:R-:W-:-:S03]  /*7f340*/  PRMT R74, R74, 0x7773, RZ ;  /* 0x000077734a4a7816 */ /* 0x000fc600000000ff */
[----:B---3--:R0:W-:Y:S04]  /*7f350*/  @P1 STG.E.U8 desc[UR56][R32.64], R7 ;  /* 0x0000000720001986 */ /* 0x0081e8000c101138 */
[----:B----4-:R-:W-:Y:S01]  /*7f360*/  @P4 STG.E.U8 desc[UR56][R30.64], R74 ;  /* 0x0000004a1e004986 */ /* 0x010fe2000c101138 */
[----:B0-----:R-:W-:-:S05]  /*7f370*/  PRMT R7, R71, 0x7770, RZ ;  /* 0x0000777047077816 */ /* 0x001fca00000000ff */
[----:B------:R0:W-:Y:S04]  /*7f380*/  @P3 STG.E.U8 desc[UR56][R228.64], R7 ;  /* 0x00000007e4003986 */ /* 0x0001e8000c101138 */
[----:B0-----:R-:W2:Y:S01]  /*7f390*/  LDL.LU.64 R228, [R1+0x1430] ;  /* 0x0014300001e47983 */ /* 0x001ea20000300a00 */
[C---:B------:R-:W-:Y:S02]  /*7f3a0*/  LOP3.LUT P0, RZ, R236.reuse, 0x4, RZ, 0xc0, !PT ;  /* 0x00000004ecff7812 */ /* 0x040fe4000780c0ff */
[C---:B------:R-:W-:Y:S02]  /*7f3b0*/  LOP3.LUT P2, RZ, R236.reuse, 0x8, RZ, 0xc0, !PT ;  /* 0x00000008ecff7812 */ /* 0x040fe4000784c0ff */
[----:B------:R-:W-:Y:S02]  /*7f3c0*/  PRMT R7, R71, 0x7771, RZ ;  /* 0x0000777147077816 */ /* 0x000fe400000000ff */
[----:B------:R-:W-:-:S02]  /*7f3d0*/  LOP3.LUT P5, RZ, R236, 0x10, RZ, 0xc0, !PT ;  /* 0x00000010ecff7812 */ /* 0x000fc400078ac0ff */
[----:B------:R-:W-:-:S05]  /*7f3e0*/  LOP3.LUT P3, RZ, R236, 0x20, RZ, 0xc0, !PT ;  /* 0x00000020ecff7812 */ /* 0x000fca000786c0ff */
[----:B------:R0:W-:Y:S01]  /*7f3f0*/  @P0 STG.E.U8 desc[UR56][R28.64], R7 ;  /* 0x000000071c000986 */ /* 0x0001e2000c101138 */
[----:B------:R-:W-:Y:S02]  /*7f400*/  LOP3.LUT P0, RZ, R236, 0x40, RZ, 0xc0, !PT ;  /* 0x00000040ecff7812 */ /* 0x000fe4000780c0ff */
[C---:B0-----:R-:W-:Y:S02]  /*7f410*/  PRMT R7, R71.reuse, 0x7772, RZ ;  /* 0x0000777247077816 */ /* 0x041fe400000000ff */
[----:B------:R-:W-:Y:S01]  /*7f420*/  PRMT R71, R71, 0x7773, RZ ;  /* 0x0000777347477816 */ /* 0x000fe200000000ff */
[----:B------:R-:W3:Y:S04]  /*7f430*/  LDL.LU.64 R28, [R1+0x1420] ;  /* 0x00142000011c7983 */ /* 0x000ee80000300a00 */
[----:B------:R0:W-:Y:S04]  /*7f440*/  @P2 STG.E.U8 desc[UR56][R224.64], R7 ;  /* 0x00000007e0002986 */ /* 0x0001e8000c101138 */
[----:B------:R1:W-:Y:S01]  /*7f450*/  @P5 STG.E.U8 desc[UR56][R226.64], R71 ;  /* 0x00000047e2005986 */ /* 0x0003e2000c101138 */
[----:B0-----:R-:W-:-:S03]  /*7f460*/  PRMT R7, R75, 0x7770, RZ ;  /* 0x000077704b077816 */ /* 0x001fc600000000ff */
[----:B------:R-:W4:Y:S04]  /*7f470*/  LDL.LU.64 R224, [R1+0x1418] ;  /* 0x0014180001e07983 */ /* 0x000f280000300a00 */
[----:B-1----:R-:W4:Y:S04]  /*7f480*/  LDL.LU.64 R226, [R1+0x1408] ;  /* 0x0014080001e27983 */ /* 0x002f280000300a00 */
        /* <DEDUP_REMOVED lines=8> */
[----:B------:R-:W-:Y:S01]  /*7f510*/  LOP3.LUT P6, RZ, R236, 0x8000, RZ, 0xc0, !PT ;  /* 0x00008000ecff7812 */ /* 0x000fe200078cc0ff */
[----:B--2---:R0:W-:Y:S02]  /*7f520*/  @P3 STG.E.U8 desc[UR56][R228.64], R7 ;  /* 0x00000007e4003986 */ /* 0x0041e4000c101138 */
[----:B0-----:R-:W-:-:S05]  /*7f530*/  PRMT R7, R75, 0x7771, RZ ;  /* 0x000077714b077816 */ /* 0x001fca00000000ff */
[----:B------:R0:W-:Y:S04]  /*7f540*/  @P0 STG.E.U8 desc[UR56][R76.64], R7 ;  /* 0x000000074c000986 */ /* 0x0001e8000c101138 */
[----:B0-----:R-:W2:Y:S01]  /*7f550*/  LDL.LU.64 R76, [R1+0x2330] ;  /* 0x00233000014c7983 */ /* 0x001ea20000300a00 */
[----:B------:R-:W-:Y:S02]  /*7f560*/  LOP3.LUT R11, R11, 0xffffbfff, RZ, 0xc0, !PT ;  /* 0xffffbfff0b0b7812 */ /* 0x000fe400078ec0ff */
[C---:B------:R-:W-:Y:S02]  /*7f570*/  LOP3.LUT P2, RZ, R236.reuse, 0x80, RZ, 0xc0, !PT ;  /* 0x00000080ecff7812 */ /* 0x040fe4000784c0ff */
[----:B------:R-:W-:Y:S02]  /*7f580*/  LOP3.LUT P5, RZ, R236, 0x100, RZ, 0xc0, !PT ;  /* 0x00000100ecff7812 */ /* 0x000fe400078ac0ff */
[----:B------:R-:W-:-:S02]  /*7f590*/  PRMT R7, R75, 0x7772, RZ ;  /* 0x000077724b077816 */ /* 0x000fc400000000ff */
[----:B------:R-:W-:Y:S02]  /*7f5a0*/  @P6 LOP3.LUT R11, R11, 0x4000, RZ, 0xfc, !PT ;  /* 0x000040000b0b6812 */ /* 0x000fe400078efcff */
[----:B------:R-:W-:Y:S01]  /*7f5b0*/  LOP3.LUT P6, RZ, R236, 0x4000, RZ, 0xc0, !PT ;  /* 0x00004000ecff7812 */ /* 0x000fe200078cc0ff */
[----:B------:R-:W2:Y:S01]  /*7f5c0*/  LDL.LU.64 R52, [R1+0x13e8] ;  /* 0x0013e80001347983 */ /* 0x000ea20000300a00 */
[----:B------:R-:W-:Y:S02]  /*7f5d0*/  PRMT R75, R75, 0x7773, RZ ;  /* 0x000077734b4b7816 */ /* 0x000fe400000000ff */
[----:B------:R-:W-:Y:S01]  /*7f5e0*/  LOP3.LUT R11, R11, 0xffff7fff, RZ, 0xc0, !PT ;  /* 0xffff7fff0b0b7812 */ /* 0x000fe200078ec0ff */
[----:B------:R-:W2:Y:S04]  /*7f5f0*/  LDL.LU.64 R38, [R1+0x13e0] ;  /* 0x0013e00001267983 */ /* 0x000ea80000300a00 */
[----:B------:R-:W2:Y:S04]  /*7f600*/  LDL.LU.64 R34, [R1+0x13d8] ;  /* 0x0013d80001227983 */ /* 0x000ea80000300a00 */
[----:B------:R-:W2:Y:S04]  /*7f610*/  LDL.LU.64 R36, [R1+0x13d0] ;  /* 0x0013d00001247983 */ /* 0x000ea80000300a00 */
[----:B------:R-:W2:Y:S04]  /*7f620*/  LDL.LU.64 R32, [R1+0x13c8] ;  /* 0x0013c80001207983 */ /* 0x000ea80000300a00 */
[----:B------:R-:W2:Y:S01]  /*7f630*/  LDL.LU.64 R30, [R1+0x13c0] ;  /* 0x0013c000011e7983 */ /* 0x000ea20000300a00 */
        /* <DEDUP_REMOVED lines=12> */
[----:B---3--:R2:W-:Y:S10]  /*7f700*/  @P2 STG.E.U8 desc[UR56][R28.64], R7 ;  /* 0x000000071c002986 */ /* 0x0085f4000c101138 */
[----:B------:R-:W-:-:S02]  /*7f710*/  @P6 LOP3.LUT R11, R11, 0x80000, RZ, 0xfc, !PT ;  /* 0x000800000b0b6812 */ /* 0x000fc400078efcff */
[----:B------:R-:W-:Y:S01]  /*7f720*/  LOP3.LUT P6, RZ, R236, 0x200, RZ, 0xc0, !PT ;  /* 0x00000200ecff7812 */ /* 0x000fe200078cc0ff */
[----:B----4-:R-:W-:Y:S01]  /*7f730*/  @P5 STG.E.U8 desc[UR56][R224.64], R75 ;  /* 0x0000004be0005986 */ /* 0x010fe2000c101138 */
[----:B--2---:R-:W-:-:S11]  /*7f740*/  PRMT R7, R76, 0x7770, RZ ;  /* 0x000077704c077816 */ /* 0x004fd600000000ff */
[----:B------:R0:W-:Y:S04]  /*7f750*/  @P6 STG.E.U8 desc[UR56][R80.64], R7 ;  /* 0x0000000750006986 */ /* 0x0001e8000c101138 */
[----:B0-----:R-:W2:Y:S01]  /*7f760*/  LDL.LU.64 R80, [R1+0x2328] ;  /* 0x0023280001507983 */ /* 0x001ea20000300a00 */
[----:B------:R-:W-:-:S03]  /*7f770*/  LOP3.LUT P6, RZ, R11, 0x80000, RZ, 0xc0, !PT ;  /* 0x000800000bff7812 */ /* 0x000fc600078cc0ff */
[----:B------:R-:W3:Y:S04]  /*7f780*/  LDL.LU.64 R228, [R1+0x13b8] ;  /* 0x0013b80001e47983 */ /* 0x000ee80000300a00 */
[----:B------:R-:W4:Y:S04]  /*7f790*/  LDL.LU.64 R28, [R1+0x13b0] ;  /* 0x0013b000011c7983 */ /* 0x000f280000300a00 */
[----:B------:R-:W4:Y:S01]  /*7f7a0*/  LDL.LU.64 R224, [R1+0x13a8] ;  /* 0x0013a80001e07983 */ /* 0x000f220000300a00 */
[----:B------:R-:W-:-:S05]  /*7f7b0*/  PRMT R7, R76, 0x7771, RZ ;  /* 0x000077714c077816 */ /* 0x000fca00000000ff */
[----:B------:R0:W-:Y:S04]  /*7f7c0*/  @P6 STG.E.U8 desc[UR56][R226.64], R7 ;  /* 0x00000007e2006986 */ /* 0x0001e8000c101138 */
[----:B0-----:R-:W4:Y:S01]  /*7f7d0*/  LDL.LU.64 R226, [R1+0x13a0] ;  /* 0x0013a00001e27983 */ /* 0x001f220000300a00 */
[----:B------:R-:W-:Y:S02]  /*7f7e0*/  LOP3.LUT P6, RZ, R11, 0x40000, RZ, 0xc0, !PT ;  /* 0x000400000bff7812 */ /* 0x000fe400078cc0ff */
[C---:B------:R-:W-:Y:S02]  /*7f7f0*/  PRMT R7, R76.reuse, 0x7772, RZ ;  /* 0x000077724c077816 */ /* 0x040fe400000000ff */
        /* <DEDUP_REMOVED lines=24> */
[----:B------:R0:W-:Y:S02]  /*7f980*/  @P6 STG.E.U8 desc[UR56][R32.64], R7 ;  /* 0x0000000720006986 */ /* 0x0001e4000c101138 */
[----:B0-----:R-:W-:-:S05]  /*7f990*/  PRMT R7, R77, 0x7771, RZ ;  /* 0x000077714d077816 */ /* 0x001fca00000000ff */
[----:B------:R0:W-:Y:S02]  /*7f9a0*/  @P1 STG.E.U8 desc[UR56][R30.64], R7 ;  /* 0x000000071e001986 */ /* 0x0001e4000c101138 */
[C---:B0-----:R-:W-:Y:S02]  /*7f9b0*/  PRMT R7, R77.reuse, 0x7772, RZ ;  /* 0x000077724d077816 */ /* 0x041fe400000000ff */
[----:B------:R-:W-:-:S03]  /*7f9c0*/  PRMT R77, R77, 0x7773, RZ ;  /* 0x000077734d4d7816 */ /* 0x000fc600000000ff */
[----:B---3--:R0:W-:Y:S04]  /*7f9d0*/  @P4 STG.E.U8 desc[UR56][R228.64], R7 ;  /* 0x00000007e4004986 */ /* 0x0081e8000c101138 */
[----:B----4-:R-:W-:Y:S01]  /*7f9e0*/  @P3 STG.E.U8 desc[UR56][R28.64], R77 ;  /* 0x0000004d1c003986 */ /* 0x010fe2000c101138 */
        /* <DEDUP_REMOVED lines=10> */
[C---:B------:R-:W-:Y:S02]  /*7fa90*/  LOP3.LUT P0, RZ, R236.reuse, 0x2000000, RZ, 0xc0, !PT ;  /* 0x02000000ecff7812 */ /* 0x040fe4000780c0ff */
[----:B------:R-:W-:Y:S02]  /*7faa0*/  LOP3.LUT P2, RZ, R236, 0x4000000, RZ, 0xc0, !PT ;  /* 0x04000000ecff7812 */ /* 0x000fe4000784c0ff */
[----:B------:R-:W-:Y:S01]  /*7fab0*/  PRMT R81, R81, 0x7773, RZ ;  /* 0x0000777351517816 */ /* 0x000fe200000000ff */
        /* <DEDUP_REMOVED lines=19> */
[C---:B--2---:R-:W-:Y:S01]  /*7fbf0*/  PRMT R7, R78.reuse, 0x7770, RZ ;  /* 0x000077704e077816 */ /* 0x044fe200000000ff */
[----:B---3--:R-:W-:Y:S04]  /*7fc00*/  @P3 STG.E.U8 desc[UR56][R30.64], R81 ;  /* 0x000000511e003986 */ /* 0x008fe8000c101138 */
[----:B----4-:R0:W-:Y:S02]  /*7fc10*/  @P0 STG.E.U8 desc[UR56][R228.64], R7 ;  /* 0x00000007e4000986 */ /* 0x0101e4000c101138 */
[----:B0-----:R-:W-:-:S05]  /*7fc20*/  PRMT R7, R78, 0x7771, RZ ;  /* 0x000077714e077816 */ /* 0x001fca00000000ff */
[----:B------:R0:W-:Y:S04]  /*7fc30*/  @P2 STG.E.U8 desc[UR56][R82.64], R7 ;  /* 0x0000000752002986 */ /* 0x0001e8000c101138 */
[----:B0-----:R-:W2:Y:S01]  /*7fc40*/  LDL.LU.64 R82, [R1+0x2318] ;  /* 0x0023180001527983 */ /* 0x001ea20000300a00 */
[----:B------:R-:W-:Y:S02]  /*7fc50*/  @P6 LOP3.LUT R11, R11, 0x80, RZ, 0xfc, !PT ;  /* 0x000000800b0b6812 */ /* 0x000fe400078efcff */
[----:B------:R-:W-:Y:S02]  /*7fc60*/  LOP3.LUT P6, RZ, R237, 0x1, RZ, 0xc0, !PT ;  /* 0x00000001edff7812 */ /* 0x000fe400078cc0ff */
[----:B------:R-:W-:Y:S02]  /*7fc70*/  LOP3.LUT P5, RZ, R236, 0x8000000, RZ, 0xc0, !PT ;  /* 0x08000000ecff7812 */ /* 0x000fe400078ac0ff */
[----:B------:R-:W-:-:S02]  /*7fc80*/  PRMT R7, R78, 0x7772, RZ ;  /* 0x000077724e077816 */ /* 0x000fc400000000ff */
[----:B------:R-:W-:Y:S01]  /*7fc90*/  LOP3.LUT R11, R11, 0xfffffeff, RZ, 0xc0, !PT ;  /* 0xfffffeff0b0b7812 */ /* 0x000fe200078ec0ff */
[----:B------:R-:W3:Y:S01]  /*7fca0*/  LDL.LU.64 R32, [R1+0x1328] ;  /* 0x0013280001207983 */ /* 0x000ee20000300a00 */
[----:B------:R-:W-:-:S03]  /*7fcb0*/  PRMT R78, R78, 0x7773, RZ ;  /* 0x000077734e4e7816 */ /* 0x000fc600000000ff */
[----:B------:R-:W4:Y:S04]  /*7fcc0*/  LDL.LU.64 R30, [R1+0x1318] ;  /* 0x00131800011e7983 */ /* 0x000f280000300a00 */
[----:B------:R-:W4:Y:S01]  /*7fcd0*/  LDL.LU.64 R228, [R1+0x1310] ;  /* 0x0013100001e47983 */ /* 0x000f220000300a00 */
        /* <DEDUP_REMOVED lines=11> */
[----:B------:R0:W-:-:S12]  /*7fd90*/  @P5 STG.E.U8 desc[UR56][R28.64], R7 ;  /* 0x000000071c005986 */ /* 0x0001d8000c101138 */
[----:B------:R1:W-:Y:S01]  /*7fda0*/  @P6 STG.E.U8 desc[UR56][R224.64], R78 ;  /* 0x0000004ee0006986 */ /* 0x0003e2000c101138 */
[----:B------:R-:W-:-:S03]  /*7fdb0*/  LOP3.LUT P6, RZ, R11, 0x800, RZ, 0xc0, !PT ;  /* 0x000008000bff7812 */ /* 0x000fc600078cc0ff */
[----:B0-----:R-:W4:Y:S04]  /*7fdc0*/  LDL.LU.64 R28, [R1+0x1308] ;  /* 0x00130800011c7983 */ /* 0x001f280000300a00 */
[----:B-1----:R-:W4:Y:S01]  /*7fdd0*/  LDL.LU.64 R224, [R1+0x1300] ;  /* 0x0013000001e07983 */ /* 0x002f220000300a00 */
[----:B--2---:R-:W-:-:S05]  /*7fde0*/  PRMT R7, R82, 0x7770, RZ ;  /* 0x0000777052077816 */ /* 0x004fca00000000ff */
[----:B------:R0:W-:Y:S01]  /*7fdf0*/  @P6 STG.E.U8 desc[UR56][R226.64], R7 ;  /* 0x00000007e2006986 */ /* 0x0001e2000c101138 */
[C---:B------:R-:W-:Y:S02]  /*7fe00*/  LOP3.LUT P6, RZ, R11.reuse, 0x400, RZ, 0xc0, !PT ;  /* 0x000004000bff7812 */ /* 0x040fe400078cc0ff */
[----:B0-----:R-:W-:Y:S01]  /*7fe10*/  PRMT R7, R82, 0x7771, RZ ;  /* 0x0000777152077816 */ /* 0x001fe200000000ff */
[----:B------:R-:W2:Y:S10]  /*7fe20*/  LDL.LU.64 R226, [R1+0x12f8] ;  /* 0x0012f80001e27983 */ /* 0x000eb40000300a00 */
[----:B------:R0:W-:Y:S01]  /*7fe30*/  @P6 STG.E.U8 desc[UR56][R56.64], R7 ;  /* 0x0000000738006986 */ /* 0x0001e2000c101138 */
[----:B------:R-:W-:-:S02]  /*7fe40*/  LOP3.LUT P6, RZ, R11, 0x200, RZ, 0xc0, !PT ;  /* 0x000002000bff7812 */ /* 0x000fc400078cc0ff */
        /* <DEDUP_REMOVED lines=13> */
[----:B------:R0:W-:Y:S04]  /*7ff20*/  @P6 STG.E.U8 desc[UR56][R84.64], R7 ;  /* 0x0000000754006986 */ /* 0x0001e8000c101138 */
[----:B0-----:R-:W2:Y:S01]  /*7ff30*/  LDL.LU.64 R84, [R1+0x2310] ;  /* 0x0023100001547983 */ /* 0x001ea20000300a00 */
[----:B------:R-:W-:Y:S02]  /*7ff40*/  LOP3.LUT P6, RZ, R11, 0x10, RZ, 0xc0, !PT ;  /* 0x000000100bff7812 */ /* 0x000fe400078cc0ff */
[C---:B------:R-:W-:Y:S02]  /*7ff50*/  LOP3.LUT P1, RZ, R237.reuse, 0x20, RZ, 0xc0, !PT ;  /* 0x00000020edff7812 */ /* 0x040fe4000782c0ff */
[----:B------:R-:W-:Y:S02]  /*7ff60*/  LOP3.LUT P4, RZ, R237, 0x40, RZ, 0xc0, !PT ;  /* 0x00000040edff7812 */ /* 0x000fe4000788c0ff */
[----:B------:R-:W-:-:S02]  /*7ff70*/  PRMT R79, R79, 0x7773, RZ ;  /* 0x000077734f4f7816 */ /* 0x000fc400000000ff */
[----:B------:R-:W-:Y:S02]  /*7ff80*/  PRMT R7, R83, 0x7770, RZ ;  /* 0x0000777053077816 */ /* 0x000fe400000000ff */
[C---:B------:R-:W-:Y:S02]  /*7ff90*/  LOP3.LUT P3, RZ, R237.reuse, 0x80, RZ, 0xc0, !PT ;  /* 0x00000080edff7812 */ /* 0x040fe4000786c0ff */
[C---:B------:R-:W-:Y:S02]  /*7ffa0*/  LOP3.LUT P0, RZ, R237.reuse, 0x100, RZ, 0xc0, !PT ;  /* 0x00000100edff7812 */ /* 0x040fe4000780c0ff */
[C---:B------:R-:W-:Y:S01]  /*7ffb0*/  LOP3.LUT P2, RZ, R237.reuse, 0x200, RZ, 0xc0, !PT ;  /* 0x00000200edff7812 */ /* 0x040fe2000784c0ff */
[----:B---3--:R-:W-:Y:S04]  /*7ffc0*/  @P6 STG.E.U8 desc[UR56][R32.64], R79 ;  /* 0x0000004f20006986 */ /* 0x008fe8000c101138 */
[----:B----4-:R0:W-:Y:S01]  /*7ffd0*/  @P1 STG.E.U8 desc[UR56][R30.64], R7 ;  /* 0x000000071e001986 */ /* 0x0101e2000c101138 */
[----:B------:R-:W-:-:S02]  /*7ffe0*/  LOP3.LUT P5, RZ, R237, 0x400, RZ, 0xc0, !PT ;  /* 0x00000400edff7812 */ /* 0x000fc400078ac0ff */
[----:B0-----:R-:W-:-:S05]  /*7fff0*/  PRMT R7, R83, 0x7771, RZ ;  /* 0x0000777153077816 */ /* 0x001fca00000000ff */
[----:B------:R0:W-:Y:S02]  /*80000*/  @P4 STG.E.U8 desc[UR56][R228.64], R7 ;  /* 0x00000007e4004986 */ /* 0x0001e4000c101138 */
[C---:B0-----:R-:W-:Y:S02]  /*80010*/  PRMT R7, R83.reuse, 0x7772, RZ ;  /* 0x0000777253077816 */ /* 0x041fe400000000ff */
[----:B------:R-:W-:-:S03]  /*80020*/  PRMT R83, R83, 0x7773, RZ ;  /* 0x0000777353537816 */ /* 0x000fc600000000ff */
[----:B------:R2:W-:Y:S04]  /*80030*/  @P3 STG.E.U8 desc[UR56][R28.64], R7 ;  /* 0x000000071c003986 */ /* 0x0005e8000c101138 */
[----:B------:R-:W-:Y:S01]  /*80040*/  @P0 STG.E.U8 desc[UR56][R224.64], R83 ;  /* 0x00000053e0000986 */ /* 0x000fe2000c101138 */
[----:B--2---:R-:W-:-:S05]  /*80050*/  PRMT R7, R84, 0x7770, RZ ;  /* 0x0000777054077816 */ /* 0x004fca00000000ff */
[----:B------:R0:W-:Y:S02]  /*80060*/  @P2 STG.E.U8 desc[UR56][R226.64], R7 ;  /* 0x00000007e2002986 */ /* 0x0001e4000c101138 */
[----:B0-----:R-:W-:-:S05]  /*80070*/  PRMT R7, R84, 0x7771, RZ ;  /* 0x0000777154077816 */ /* 0x001fca00000000ff */
[----:B------:R0:W-:Y:S04]  /*80080*/  @P5 STG.E.U8 desc[UR56][R88.64], R7 ;  /* 0x0000000758005986 */ /* 0x0001e8000c101138 */
[----:B0-----:R-:W2:Y:S04]  /*80090*/  LDL.LU.64 R88, [R1+0x2308] ;  /* 0x0023080001587983 */ /* 0x001ea80000300a00 */
[----:B------:R-:W3:Y:S04]  /*800a0*/  LDL.LU.64 R32, [R1+0x12e8] ;  /* 0x0012e80001207983 */ /* 0x000ee80000300a00 */
[----:B------:R-:W4:Y:S04]  /*800b0*/  LDL.LU.64 R30, [R1+0x12e0] ;  /* 0x0012e000011e7983 */ /* 0x000f280000300a00 */
[----:B------:R-:W2:Y:S04]  /*800c0*/  LDL.LU.64 R228, [R1+0x12d8] ;  /* 0x0012d80001e47983 */ /* 0x000ea80000300a00 */
[----:B------:R-:W2:Y:S04]  /*800d0*/  LDL.LU.64 R28, [R1+0x12d0] ;  /* 0x0012d000011c7983 */ /* 0x000ea80000300a00 */
[----:B------:R-:W2:Y:S04]  /*800e0*/  LDL.LU.64 R224, [R1+0x12c8] ;  /* 0x0012c80001e07983 */ /* 0x000ea80000300a00 */
[----:B------:R-:W2:Y:S04]  /*800f0*/  LDL.LU.64 R52, [R1+0x12c0] ;  /* 0x0012c00001347983 */ /* 0x000ea80000300a00 */
[----:B------:R-:W2:Y:S04]  /*80100*/  LDL.LU.64 R226, [R1+0x12b0] ;  /* 0x0012b00001e27983 */ /* 0x000ea80000300a00 */
[----:B------:R-:W2:Y:S04]  /*80110*/  LDL.LU.64 R38, [R1+0x12a8] ;  /* 0x0012a80001267983 */ /* 0x000ea80000300a00 */
[----:B------:R-:W2:Y:S01]  /*80120*/  LDL.LU.64 R34, [R1+0x12a0] ;  /* 0x0012a00001227983 */ /* 0x000ea20000300a00 */
[----:B------:R-:W-:-:S02]  /*80130*/  LOP3.LUT P6, RZ, R237, 0x800000, RZ, 0xc0, !PT ;  /* 0x00800000edff7812 */ /* 0x000fc400078cc0ff */
[----:B------:R-:W-:Y:S02]  /*80140*/  LOP3.LUT R12, R12, 0xefffffff, RZ, 0xc0, !PT ;  /* 0xefffffff0c0c7812 */ /* 0x000fe400078ec0ff */
[----:B------:R-:W-:Y:S01]  /*80150*/  LOP3.LUT P3, RZ, R237, 0x800, RZ, 0xc0, !PT ;  /* 0x00000800edff7812 */ /* 0x000fe2000786c0ff */
[----:B------:R-:W2:Y:S08]  /*80160*/  LDL.LU.64 R36, [R1+0x1290] ;  /* 0x0012900001247983 */ /* 0x000eb00000300a00 */
[----:B------:R-:W-:-:S02]  /*80170*/  @P6 LOP3.LUT R12, R12, 0x10000000, RZ, 0xfc, !PT ;  /* 0x100000000c0c6812 */ /* 0x000fc400078efcff */
[----:B------:R-:W-:Y:S02]  /*80180*/  LOP3.LUT P6, RZ, R237, 0x400000, RZ, 0xc0, !PT ;  /* 0x00400000edff7812 */ /* 0x000fe400078cc0ff */
[----:B------:R-:W-:-:S11]  /*80190*/  LOP3.LUT R12, R12, 0xdfffffff, RZ, 0xc0, !PT ;  /* 0xdfffffff0c0c7812 */ /* 0x000fd600078ec0ff */
[----:B------:R-:W-:Y:S02]  /*801a0*/  @P6 LOP3.LUT R12, R12, 0x20000000, RZ, 0xfc, !PT ;  /* 0x200000000c0c6812 */ /* 0x000fe400078efcff */
[C---:B------:R-:W-:Y:S02]  /*801b0*/  LOP3.LUT P6, RZ, R237.reuse, 0x200000, RZ, 0xc0, !PT ;  /* 0x00200000edff7812 */ /* 0x040fe400078cc0ff */
[----:B------:R-:W-:Y:S02]  /*801c0*/  LOP3.LUT R12, R12, 0xbfffffff, RZ, 0xc0, !PT ;  /* 0xbfffffff0c0c7812 */ /* 0x000fe400078ec0ff */
[----:B------:R-:W-:Y:S02]  /*801d0*/  PRMT R7, R84, 0x7772, RZ ;  /* 0x0000777254077816 */ /* 0x000fe400000000ff */
[----:B------:R-:W-:-:S07]  /*801e0*/  LOP3.LUT P0, RZ, R237, 0x1000, RZ, 0xc0, !PT ;  /* 0x00001000edff7812 */ /* 0x000fce000780c0ff */
[----:B------:R-:W-:Y:S02]  /*801f0*/  @P6 LOP3.LUT R12, R12, 0x40000000, RZ, 0xfc, !PT ;  /* 0x400000000c0c6812 */ /* 0x000fe400078efcff */
[----:B------:R-:W-:Y:S02]  /*80200*/  LOP3.LUT P6, RZ, R237, 0x100000, RZ, 0xc0, !PT ;  /* 0x00100000edff7812 */ /* 0x000fe400078cc0ff */
[----:B------:R-:W-:Y:S02]  /*80210*/  LOP3.LUT R12, R12, 0x7fffffff, RZ, 0xc0, !PT ;  /* 0x7fffffff0c0c7812 */ /* 0x000fe400078ec0ff */
[----:B------:R-:W-:-:S09]  /*80220*/  PRMT R84, R84, 0x7773, RZ ;  /* 0x0000777354547816 */ /* 0x000fd200000000ff */
        /* <DEDUP_REMOVED lines=11> */
[C---:B------:R-:W-:Y:S02]  /*802e0*/  LOP3.LUT P6, RZ, R237.reuse, 0x10000, RZ, 0xc0, !PT ;  /* 0x00010000edff7812 */ /* 0x040fe400078cc0ff */
[----:B------:R-:W-:Y:S02]  /*802f0*/  LOP3.LUT P5, RZ, R237, 0x4000, RZ, 0xc0, !PT ;  /* 0x00004000edff7812 */ /* 0x000fe400078ac0ff */
[----:B------:R-:W-:-:S09]  /*80300*/  LOP3.LUT R11, R11, 0xfffffff7, RZ, 0xc0, !PT ;  /* 0xfffffff70b0b7812 */ /* 0x000fd200078ec0ff */
[----:B------:R-:W-:Y:S02]  /*80310*/  @P6 LOP3.LUT R11, R11, 0x8, RZ, 0xfc, !PT ;  /* 0x000000080b0b6812 */ /* 0x000fe400078efcff */
[----:B------:R-:W-:Y:S01]  /*80320*/  LOP3.LUT P6, RZ, R237, 0x8000, RZ, 0xc0, !PT ;  /* 0x00008000edff7812 */ /* 0x000fe200078cc0ff */
[----:B---3--:R0:W-:Y:S04]  /*80330*/  @P3 STG.E.U8 desc[UR56][R32.64], R7 ;  /* 0x0000000720003986 */ /* 0x0081e8000c101138 */
[----:B0-----:R-:W3:Y:S04]  /*80340*/  LDL.LU.64 R32, [R1+0x1288] ;  /* 0x0012880001207983 */ /* 0x001ee80000300a00 */
[----:B----4-:R0:W-:Y:S04]  /*80350*/  @P0 STG.E.U8 desc[UR56][R30.64], R84 ;  /* 0x000000541e000986 */ /* 0x0101e8000c101138 */
[----:B0-----:R-:W4:Y:S01]  /*80360*/  LDL.LU.64 R30, [R1+0x1280] ;  /* 0x00128000011e7983 */ /* 0x001f220000300a00 */
[----:B--2---:R-:W-:-:S05]  /*80370*/  PRMT R7, R88, 0x7770, RZ ;  /* 0x0000777058077816 */ /* 0x004fca00000000ff */
[----:B------:R0:W-:Y:S02]  /*80380*/  @P2 STG.E.U8 desc[UR56][R228.64], R7 ;  /* 0x00000007e4002986 */ /* 0x0001e4000c101138 */
[C---:B0-----:R-:W-:Y:S02]  /*80390*/  PRMT R7, R88.reuse, 0x7771, RZ ;  /* 0x0000777158077816 */ /* 0x041fe400000000ff */
[----:B------:R-:W2:Y:S04]  /*803a0*/  LDL.LU.64 R228, [R1+0x1270] ;  /* 0x0012700001e47983 */ /* 0x000ea80000300a00 */
[----:B------:R0:W-:Y:S02]  /*803b0*/  @P5 STG.E.U8 desc[UR56][R28.64], R7 ;  /* 0x000000071c005986 */ /* 0x0001e4000c101138 */
[----:B0-----:R-:W-:-:S02]  /*803c0*/  PRMT R7, R88, 0x7772, RZ ;  /* 0x0000777258077816 */ /* 0x001fc400000000ff */
[----:B------:R-:W2:Y:S04]  /*803d0*/  LDL.LU.64 R28, [R1+0x1268] ;  /* 0x00126800011c7983 */ /* 0x000ea80000300a00 */
[----:B------:R0:W-:Y:S01]  /*803e0*/  @P6 STG.E.U8 desc[UR56][R224.64], R7 ;  /* 0x00000007e0006986 */ /* 0x0001e2000c101138 */
[----:B------:R-:W-:Y:S02]  /*803f0*/  LOP3.LUT P6, RZ, R11, 0x8, RZ, 0xc0, !PT ;  /* 0x000000080bff7812 */ /* 0x000fe400078cc0ff */
[----:B------:R-:W-:Y:S02]  /*80400*/  PRMT R88, R88, 0x7773, RZ ;  /* 0x0000777358587816 */ /* 0x000fe400000000ff */
[----:B0-----:R-:W-:Y:S01]  /*80410*/  PRMT R7, R85, 0x7770, RZ ;  /* 0x0000777055077816 */ /* 0x001fe200000000ff */
[----:B------:R-:W2:Y:S08]  /*80420*/  LDL.LU.64 R224, [R1+0x1260] ;  /* 0x0012600001e07983 */ /* 0x000eb00000300a00 */
[----:B------:R-:W-:Y:S01]  /*80430*/  @P6 STG.E.U8 desc[UR56][R52.64], R88 ;  /* 0x0000005834006986 */ /* 0x000fe2000c101138 */
[----:B------:R-:W-:-:S13]  /*80440*/  LOP3.LUT P6, RZ, R11, 0x4, RZ, 0xc0, !PT ;  /* 0x000000040bff7812 */ /* 0x000fda00078cc0ff */
[----:B------:R0:W-:Y:S01]  /*80450*/  @P6 STG.E.U8 desc[UR56][R226.64], R7 ;  /* 0x00000007e2006986 */ /* 0x0001e2000c101138 */
[----:B------:R-:W-:Y:S02]  /*80460*/  LOP3.LUT P6, RZ, R11, 0x2, RZ, 0xc0, !PT ;  /* 0x000000020bff7812 */ /* 0x000fe400078cc0ff */
[----:B0-----:R-:W-:Y:S01]  /*80470*/  PRMT R7, R85, 0x7771, RZ ;  /* 0x0000777155077816 */ /* 0x001fe200000000ff */
[----:B------:R-:W2:Y:S10]  /*80480*/  LDL.LU.64 R226, [R1+0x1248] ;  /* 0x0012480001e27983 */ /* 0x000eb40000300a00 */
[----:B------:R0:W-:Y:S01]  /*80490*/  @P6 STG.E.U8 desc[UR56][R38.64], R7 ;  /* 0x0000000726006986 */ /* 0x0001e2000c101138 */
[----:B------:R-:W-:-:S02]  /*804a0*/  LOP3.LUT P6, RZ, R11, 0x1, RZ, 0xc0, !PT ;  /* 0x000000010bff7812 */ /* 0x000fc400078cc0ff */
[----:B0-----:R-:W-:-:S11]  /*804b0*/  PRMT R7, R85, 0x7772, RZ ;  /* 0x0000777255077816 */ /* 0x001fd600000000ff */
[----:B------:R-:W-:Y:S01]  /*804c0*/  @P6 STG.E.U8 desc[UR56][R34.64], R7 ;  /* 0x0000000722006986 */ /* 0x000fe2000c101138 */
[----:B------:R-:W-:Y:S02]  /*804d0*/  LOP3.LUT P6, RZ, R12, 0x80000000, RZ, 0xc0, !PT ;  /* 0x800000000cff7812 */ /* 0x000fe400078cc0ff */
[----:B------:R-:W-:-:S11]  /*804e0*/  PRMT R85, R85, 0x7773, RZ ;  /* 0x0000777355557816 */ /* 0x000fd600000000ff */
[----:B------:R0:W-:Y:S04]  /*804f0*/  @P6 STG.E.U8 desc[UR56][R86.64], R85 ;  /* 0x0000005556006986 */ /* 0x0001e8000c101138 */
[----:B0-----:R-:W2:Y:S01]  /*80500*/  LDL.LU.64 R86, [R1+0x2300] ;  /* 0x0023000001567983 */ /* 0x001ea20000300a00 */
[----:B------:R-:W-:Y:S02]  /*80510*/  LOP3.LUT P6, RZ, R12, 0x40000000, RZ, 0xc0, !PT ;  /* 0x400000000cff7812 */ /* 0x000fe400078cc0ff */
[----:B------:R-:W-:-:S11]  /*80520*/  PRMT R7, R89, 0x7770, RZ ;  /* 0x0000777059077816 */ /* 0x000fd600000000ff */
[----:B------:R0:W-:Y:S01]  /*80530*/  @P6 STG.E.U8 desc[UR56][R36.64], R7 ;  /* 0x0000000724006986 */ /* 0x0001e2000c101138 */
[----:B------:R-:W-:Y:S02]  /*80540*/  LOP3.LUT P6, RZ, R12, 0x20000000, RZ, 0xc0, !PT ;  /* 0x200000000cff7812 */ /* 0x000fe400078cc0ff */
[----:B------:R-:W-:Y:S02]  /*80550*/  LOP3.LUT P1, RZ, R237, 0x1000000, RZ, 0xc0, !PT ;  /* 0x01000000edff7812 */ /* 0x000fe4000782c0ff */
[----:B0-----:R-:W-:-:S09]  /*80560*/  PRMT R7, R89, 0x7771, RZ ;  /* 0x0000777159077816 */ /* 0x001fd200000000ff */
[----:B---3--:R0:W-:Y:S01]  /*80570*/  @P6 STG.E.U8 desc[UR56][R32.64], R7 ;  /* 0x0000000720006986 */ /* 0x0081e2000c101138 */
[----:B------:R-:W-:Y:S02]  /*80580*/  LOP3.LUT P6, RZ, R12, 0x10000000, RZ, 0xc0, !PT ;  /* 0x100000000cff7812 */ /* 0x000fe400078cc0ff */
[C---:B0-----:R-:W-:Y:S02]  /*80590*/  PRMT R7, R89.reuse, 0x7772, RZ ;  /* 0x0000777259077816 */ /* 0x041fe400000000ff */
[----:B------:R-:W-:-:S09]  /*805a0*/  PRMT R89, R89, 0x7773, RZ ;  /* 0x0000777359597816 */ /* 0x000fd200000000ff */
[----:B----4-:R-:W-:Y:S04]  /*805b0*/  @P6 STG.E.U8 desc[UR56][R30.64], R7 ;  /* 0x000000071e006986 */ /* 0x010fe8000c101138 */
[----:B------:R0:W-:Y:S04]  /*805c0*/  @P1 STG.E.U8 desc[UR56][R90.64], R89 ;  /* 0x000000595a001986 */ /* 0x0001e8000c101138 */
[----:B0-----:R-:W3:Y:S01]  /*805d0*/  LDL.LU.64 R90, [R1+0x22f8] ;  /* 0x0022f800015a7983 */ /* 0x001ee20000300a00 */
[C---:B------:R-:W-:Y:S02]  /*805e0*/  LOP3.LUT P4, RZ, R237.reuse, 0x2000000, RZ, 0xc0, !PT ;  /* 0x02000000edff7812 */ /* 0x040fe4000788c0ff */
[----:B------:R-:W-:-:S02]  /*805f0*/  LOP3.LUT P3, RZ, R237, 0x4000000, RZ, 0xc0, !PT ;  /* 0x04000000edff7812 */ /* 0x000fc4000786c0ff */
        /* <DEDUP_REMOVED lines=9> */
[----:B------:R0:W-:Y:S04]  /*80690*/  @P2 STG.E.U8 desc[UR56][R238.64], R86 ;  /* 0x00000056ee002986 */ /* 0x0001e8000c101138 */
[----:B0-----:R-:W2:Y:S04]  /*806a0*/  LDL.LU.64 R238, [R1+0x22f0] ;  /* 0x0022f00001ee7983 */ /* 0x001ea80000300a00 */
[----:B------:R-:W4:Y:S04]  /*806b0*/  LDL.LU.64 R36, [R1+0x1240] ;  /* 0x0012400001247983 */ /* 0x000f280000300a00 */
[----:B------:R-:W4:Y:S04]  /*806c0*/  LDL.LU.64 R32, [R1+0x1238] ;  /* 0x0012380001207983 */ /* 0x000f280000300a00 */
[----:B------:R-:W4:Y:S04]  /*806d0*/  LDL.LU.64 R30, [R1+0x1230] ;  /* 0x00123000011e7983 */ /* 0x000f280000300a00 */
[----:B------:R-:W4:Y:S04]  /*806e0*/  LDL.LU.64 R228, [R1+0x1228] ;  /* 0x0012280001e47983 */ /* 0x000f280000300a00 */
[----:B------:R-:W4:Y:S01]  /*806f0*/  LDL.LU.64 R28, [R1+0x1220] ;  /* 0x00122000011c7983 */ /* 0x000f220000300a00 */
[----:B------:R-:W-:-:S03]  /*80700*/  LOP3.LUT P5, RZ, R237, 0x20000000, RZ, 0xc0, !PT ;  /* 0x20000000edff7812 */ /* 0x000fc600078ac0ff */
[----:B------:R-:W4:Y:S01]  /*80710*/  LDL.LU.64 R224, [R1+0x1218] ;  /* 0x0012180001e07983 */ /* 0x000f220000300a00 */
[----:B---3--:R-:W-:-:S09]  /*80720*/  PRMT R7, R90, 0x7770, RZ ;  /* 0x000077705a077816 */ /* 0x008fd200000000ff */
[----:B------:R0:W-:Y:S04]  /*80730*/  @P5 STG.E.U8 desc[UR56][R226.64], R7 ;  /* 0x00000007e2005986 */ /* 0x0001e8000c101138 */
[----:B0-----:R-:W3:Y:S04]  /*80740*/  LDL.LU.64 R226, [R1+0x1210] ;  /* 0x0012100001e27983 */ /* 0x001ee80000300a00 */
[----:B------:R-:W3:Y:S04]  /*80750*/  LDL.LU.64 R52, [R1+0x1200] ;  /* 0x0012000001347983 */ /* 0x000ee80000300a00 */
[----:B------:R-:W3:Y:S01]  /*80760*/  LDL.LU.64 R38, [R1+0x11f8] ;  /* 0x0011f80001267983 */ /* 0x000ee20000300a00 */
[----:B------:R-:W-:-:S02]  /*80770*/  LOP3.LUT R12, R12, 0xffefffff, RZ, 0xc0, !PT ;  /* 0xffefffff0c0c7812 */ /* 0x000fc400078ec0ff */
[C---:B------:R-:W-:Y:S02]  /*80780*/  LOP3.LUT P3, RZ, R237.reuse, 0x40000000, RZ, 0xc0, !PT ;  /* 0x40000000edff7812 */ /* 0x040fe4000786c0ff */
[----:B------:R-:W-:Y:S02]  /*80790*/  LOP3.LUT P0, RZ, R237, 0x80000000, RZ, 0xc0, !PT ;  /* 0x80000000edff7812 */ /* 0x000fe4000780c0ff */
[----:B------:R-:W-:Y:S01]  /*807a0*/  PRMT R7, R90, 0x7771, RZ ;  /* 0x000077715a077816 */ /* 0x000fe200000000ff */
[----:B------:R-:W3:Y:S01]  /*807b0*/  LDL.LU.64 R34, [R1+0x11e8] ;  /* 0x0011e80001227983 */ /* 0x000ee20000300a00 */
        /* <DEDUP_REMOVED lines=22> */
[----:B------:R-:W-:Y:S01]  /*80920*/  LOP3.LUT P5, RZ, R238, 0x2, RZ, 0xc0, !PT ;  /* 0x00000002eeff7812 */ /* 0x000fe200078ac0ff */
[----:B----4-:R0:W-:Y:S01]  /*80930*/  @P3 STG.E.U8 desc[UR56][R36.64], R7 ;  /* 0x0000000724003986 */ /* 0x0101e2000c101138 */
[----:B------:R-:W-:Y:S02]  /*80940*/  LOP3.LUT R12, R12, 0xf7ffffff, RZ, 0xc0, !PT ;  /* 0xf7ffffff0c0c7812 */ /* 0x000fe400078ec0ff */
[----:B0-----:R-:W-:-:S07]  /*80950*/  PRMT R7, R90, 0x7772, RZ ;  /* 0x000077725a077816 */ /* 0x001fce00000000ff */
[----:B------:R-:W-:Y:S02]  /*80960*/  @P6 LOP3.LUT R12, R12, 0x8000000, RZ, 0xfc, !PT ;  /* 0x080000000c0c6812 */ /* 0x000fe400078efcff */
[----:B------:R-:W-:Y:S02]  /*80970*/  LOP3.LUT P6, RZ, R238, 0x4, RZ, 0xc0, !PT ;  /* 0x00000004eeff7812 */ /* 0x000fe400078cc0ff */
[----:B------:R-:W-:Y:S01]  /*80980*/  PRMT R90, R90, 0x7773, RZ ;  /* 0x000077735a5a7816 */ /* 0x000fe200000000ff */
[----:B------:R-:W2:Y:S04]  /*80990*/  LDL.LU.64 R36, [R1+0x11e0] ;  /* 0x0011e00001247983 */ /* 0x000ea80000300a00 */
[----:B------:R0:W-:Y:S04]  /*809a0*/  @P0 STG.E.U8 desc[UR56][R32.64], R7 ;  /* 0x0000000720000986 */ /* 0x0001e8000c101138 */
[----:B------:R1:W-:Y:S01]  /*809b0*/  @P2 STG.E.U8 desc[UR56][R30.64], R90 ;  /* 0x0000005a1e002986 */ /* 0x0003e2000c101138 */
[----:B0-----:R-:W-:-:S03]  /*809c0*/  PRMT R7, R87, 0x7770, RZ ;  /* 0x0000777057077816 */ /* 0x001fc600000000ff */
[----:B------:R-:W4:Y:S04]  /*809d0*/  LDL.LU.64 R32, [R1+0x11d8] ;  /* 0x0011d80001207983 */ /* 0x000f280000300a00 */
[----:B-1----:R-:W4:Y:S04]  /*809e0*/  LDL.LU.64 R30, [R1+0x11c8] ;  /* 0x0011c800011e7983 */ /* 0x002f280000300a00 */
[----:B------:R0:W-:Y:S02]  /*809f0*/  @P5 STG.E.U8 desc[UR56][R228.64], R7 ;  /* 0x00000007e4005986 */ /* 0x0001e4000c101138 */
[----:B0-----:R-:W-:-:S02]  /*80a00*/  PRMT R7, R87, 0x7771, RZ ;  /* 0x0000777157077816 */ /* 0x001fc400000000ff */
[----:B------:R-:W4:Y:S04]  /*80a10*/  LDL.LU.64 R228, [R1+0x11c0] ;  /* 0x0011c00001e47983 */ /* 0x000f280000300a00 */
[----:B------:R0:W-:Y:S01]  /*80a20*/  @P6 STG.E.U8 desc[UR56][R28.64], R7 ;  /* 0x000000071c006986 */ /* 0x0001e2000c101138 */
[C---:B------:R-:W-:Y:S02]  /*80a30*/  LOP3.LUT P6, RZ, R12.reuse, 0x8000000, RZ, 0xc0, !PT ;  /* 0x080000000cff7812 */ /* 0x040fe400078cc0ff */
[----:B0-----:R-:W-:Y:S01]  /*80a40*/  PRMT R7, R87, 0x7772, RZ ;  /* 0x0000777257077816 */ /* 0x001fe200000000ff */
[----:B------:R-:W4:Y:S10]  /*80a50*/  LDL.LU.64 R28, [R1+0x11b8] ;  /* 0x0011b800011c7983 */ /* 0x000f340000300a00 */
[----:B------:R0:W-:Y:S01]  /*80a60*/  @P6 STG.E.U8 desc[UR56][R224.64], R7 ;  /* 0x00000007e0006986 */ /* 0x0001e2000c101138 */
[----:B------:R-:W-:-:S02]  /*80a70*/  LOP3.LUT P6, RZ, R12, 0x4000000, RZ, 0xc0, !PT ;  /* 0x040000000cff7812 */ /* 0x000fc400078cc0ff */
[----:B------:R-:W-:Y:S02]  /*80a80*/  PRMT R87, R87, 0x7773, RZ ;  /* 0x0000777357577816 */ /* 0x000fe400000000ff */
[----:B0-----:R-:W-:Y:S01]  /*80a90*/  PRMT R7, R91, 0x7770, RZ ;  /* 0x000077705b077816 */ /* 0x001fe200000000ff */
[----:B------:R-:W4:Y:S08]  /*80aa0*/  LDL.LU.64 R224, [R1+0x11b0] ;  /* 0x0011b00001e07983 */ /* 0x000f300000300a00 */
[----:B---3--:R0:W-:Y:S01]  /*80ab0*/  @P6 STG.E.U8 desc[UR56][R226.64], R87 ;  /* 0x00000057e2006986 */ /* 0x0081e2000c101138 */
[----:B------:R-:W-:-:S03]  /*80ac0*/  LOP3.LUT P6, RZ, R12, 0x2000000, RZ, 0xc0, !PT ;  /* 0x020000000cff7812 */ /* 0x000fc600078cc0ff */
[----:B0-----:R-:W3:Y:S10]  /*80ad0*/  LDL.LU.64 R226, [R1+0x11a8] ;  /* 0x0011a80001e27983 */ /* 0x001ef40000300a00 */
[----:B------:R0:W-:Y:S01]  /*80ae0*/  @P6 STG.E.U8 desc[UR56][R92.64], R7 ;  /* 0x000000075c006986 */ /* 0x0001e2000c101138 */
[----:B------:R-:W-:-:S02]  /*80af0*/  LOP3.LUT P6, RZ, R12, 0x1000000, RZ, 0xc0, !PT ;  /* 0x010000000cff7812 */ /* 0x000fc400078cc0ff */
        /* <DEDUP_REMOVED lines=9> */
[----:B0-----:R-:W3:Y:S01]  /*80b90*/  LDL.LU.64 R96, [R1+0x22e0] ;  /* 0x0022e00001607983 */ /* 0x001ee20000300a00 */
[----:B------:R-:W-:Y:S02]  /*80ba0*/  LOP3.LUT P6, RZ, R12, 0x200000, RZ, 0xc0, !PT ;  /* 0x002000000cff7812 */ /* 0x000fe400078cc0ff */
[C---:B------:R-:W-:Y:S02]  /*80bb0*/  LOP3.LUT P1, RZ, R238.reuse, 0x800, RZ, 0xc0, !PT ;  /* 0x00000800eeff7812 */ /* 0x040fe4000782c0ff */
[C---:B------:R-:W-:Y:S02]  /*80bc0*/  LOP3.LUT P4, RZ, R238.reuse, 0x1000, RZ, 0xc0, !PT ;  /* 0x00001000eeff7812 */ /* 0x040fe4000788c0ff */
[----:B------:R-:W-:-:S02]  /*80bd0*/  LOP3.LUT P3, RZ, R238, 0x2000, RZ, 0xc0, !PT ;  /* 0x00002000eeff7812 */ /* 0x000fc4000786c0ff */
        /* <DEDUP_REMOVED lines=9> */
[----:B----4-:R3:W-:Y:S04]  /*80c70*/  @P1 STG.E.U8 desc[UR56][R32.64], R7 ;  /* 0x0000000720001986 */ /* 0x0107e8000c101138 */
[----:B------:R0:W-:Y:S01]  /*80c80*/  @P4 STG.E.U8 desc[UR56][R30.64], R92 ;  /* 0x0000005c1e004986 */ /* 0x0001e2000c101138 */
[----:B---3--:R-:W-:-:S03]  /*80c90*/  PRMT R7, R96, 0x7770, RZ ;  /* 0x0000777060077816 */ /* 0x008fc600000000ff */
[----:B------:R-:W2:Y:S04]  /*80ca0*/  LDL.LU.64 R32, [R1+0x11a0] ;  /* 0x0011a00001207983 */ /* 0x000ea80000300a00 */
[----:B0-----:R-:W3:Y:S04]  /*80cb0*/  LDL.LU.64 R30, [R1+0x1198] ;  /* 0x00119800011e7983 */ /* 0x001ee80000300a00 */
[----:B------:R0:W-:Y:S02]  /*80cc0*/  @P3 STG.E.U8 desc[UR56][R228.64], R7 ;  /* 0x00000007e4003986 */ /* 0x0001e4000c101138 */
[----:B0-----:R-:W-:-:S02]  /*80cd0*/  PRMT R7, R96, 0x7771, RZ ;  /* 0x0000777160077816 */ /* 0x001fc400000000ff */
[----:B------:R-:W4:Y:S04]  /*80ce0*/  LDL.LU.64 R228, [R1+0x1190] ;  /* 0x0011900001e47983 */ /* 0x000f280000300a00 */
[----:B------:R0:W-:Y:S02]  /*80cf0*/  @P0 STG.E.U8 desc[UR56][R28.64], R7 ;  /* 0x000000071c000986 */ /* 0x0001e4000c101138 */
[----:B0-----:R-:W-:Y:S02]  /*80d00*/  PRMT R7, R96, 0x7772, RZ ;  /* 0x0000777260077816 */ /* 0x001fe400000000ff */
[----:B------:R-:W4:Y:S04]  /*80d10*/  LDL.LU.64 R28, [R1+0x1188] ;  /* 0x00118800011c7983 */ /* 0x000f280000300a00 */
[----:B------:R0:W-:Y:S04]  /*80d20*/  @P2 STG.E.U8 desc[UR56][R224.64], R7 ;  /* 0x00000007e0002986 */ /* 0x0001e8000c101138 */
[----:B0-----:R-:W4:Y:S01]  /*80d30*/  LDL.LU.64 R224, [R1+0x1178] ;  /* 0x0011780001e07983 */ /* 0x001f220000300a00 */
        /* <DEDUP_REMOVED lines=19> */
[C---:B------:R-:W-:Y:S02]  /*80e70*/  LOP3.LUT P5, RZ, R238.reuse, 0x10000, RZ, 0xc0, !PT ;  /* 0x00010000eeff7812 */ /* 0x040fe400078ac0ff */
[----:B------:R-:W-:Y:S02]  /*80e80*/  LOP3.LUT P3, RZ, R238, 0x20000, RZ, 0xc0, !PT ;  /* 0x00020000eeff7812 */ /* 0x000fe4000786c0ff */
[----:B------:R-:W-:Y:S02]  /*80e90*/  LOP3.LUT R12, R12, 0xfffbffff, RZ, 0xc0, !PT ;  /* 0xfffbffff0c0c7812 */ /* 0x000fe400078ec0ff */
[----:B------:R-:W-:-:S02]  /*80ea0*/  LOP3.LUT P0, RZ, R238, 0x40000, RZ, 0xc0, !PT ;  /* 0x00040000eeff7812 */ /* 0x000fc4000780c0ff */
[----:B------:R-:W-:Y:S02]  /*80eb0*/  PRMT R96, R96, 0x7773, RZ ;  /* 0x0000777360607816 */ /* 0x000fe400000000ff */
[----:B------:R-:W-:Y:S02]  /*80ec0*/  PRMT R7, R93, 0x7770, RZ ;  /* 0x000077705d077816 */ /* 0x000fe400000000ff */
[----:B------:R-:W-:Y:S02]  /*80ed0*/  @P6 LOP3.LUT R12, R12, 0x40000, RZ, 0xfc, !PT ;  /* 0x000400000c0c6812 */ /* 0x000fe400078efcff */
[C---:B------:R-:W-:Y:S01]  /*80ee0*/  LOP3.LUT P6, RZ, R238.reuse, 0x400000, RZ, 0xc0, !PT ;  /* 0x00400000eeff7812 */ /* 0x040fe200078cc0ff */
[----:B------:R0:W-:Y:S01]  /*80ef0*/  @P5 STG.E.U8 desc[UR56][R226.64], R96 ;  /* 0x00000060e2005986 */ /* 0x0001e2000c101138 */
[----:B------:R-:W-:Y:S02]  /*80f00*/  LOP3.LUT P2, RZ, R238, 0x80000, RZ, 0xc0, !PT ;  /* 0x00080000eeff7812 */ /* 0x000fe4000784c0ff */
[----:B------:R-:W-:-:S02]  /*80f10*/  LOP3.LUT R12, R12, 0xfff7ffff, RZ, 0xc0, !PT ;  /* 0xfff7ffff0c0c7812 */ /* 0x000fc400078ec0ff */
[----:B------:R-:W-:-:S07]  /*80f20*/  LOP3.LUT P5, RZ, R238, 0x100000, RZ, 0xc0, !PT ;  /* 0x00100000eeff7812 */ /* 0x000fce00078ac0ff */
[----:B------:R-:W-:Y:S02]  /*80f30*/  @P6 LOP3.LUT R12, R12, 0x80000, RZ, 0xfc, !PT ;  /* 0x000800000c0c6812 */ /* 0x000fe400078efcff */
[----:B------:R-:W-:Y:S01]  /*80f40*/  LOP3.LUT P6, RZ, R238, 0x200000, RZ, 0xc0, !PT ;  /* 0x00200000eeff7812 */ /* 0x000fe200078cc0ff */
[----:B0-----:R-:W4:Y:S04]  /*80f50*/  LDL.LU.64 R226, [R1+0x1168] ;  /* 0x0011680001e27983 */ /* 0x001f280000300a00 */
[----:B------:R-:W4:Y:S04]  /*80f60*/  LDL.LU.64 R56, [R1+0x1160] ;  /* 0x0011600001387983 */ /* 0x000f280000300a00 */
[----:B------:R-:W4:Y:S04]  /*80f70*/  LDL.LU.64 R52, [R1+0x1150] ;  /* 0x0011500001347983 */ /* 0x000f280000300a00 */
[----:B------:R-:W4:Y:S04]  /*80f80*/  LDL.LU.64 R38, [R1+0x1148] ;  /* 0x0011480001267983 */ /* 0x000f280000300a00 */
[----:B------:R-:W4:Y:S04]  /*80f90*/  LDL.LU.64 R34, [R1+0x1140] ;  /* 0x0011400001227983 */ /* 0x000f280000300a00 */
[----:B------:R-:W4:Y:S04]  /*80fa0*/  LDL.LU.64 R36, [R1+0x1138] ;  /* 0x0011380001247983 */ /* 0x000f280000300a00 */
[----:B--2---:R0:W-:Y:S02]  /*80fb0*/  @P3 STG.E.U8 desc[UR56][R32.64], R7 ;  /* 0x0000000720003986 */ /* 0x0041e4000c101138 */
[----:B0-----:R-:W-:-:S02]  /*80fc0*/  PRMT R7, R93, 0x7771, RZ ;  /* 0x000077715d077816 */ /* 0x001fc400000000ff */
[----:B------:R-:W2:Y:S04]  /*80fd0*/  LDL.LU.64 R32, [R1+0x1128] ;  /* 0x0011280001207983 */ /* 0x000ea80000300a00 */
[----:B---3--:R0:W-:Y:S02]  /*80fe0*/  @P0 STG.E.U8 desc[UR56][R30.64], R7 ;  /* 0x000000071e000986 */ /* 0x0081e4000c101138 */
[C---:B0-----:R-:W-:Y:S02]  /*80ff0*/  PRMT R7, R93.reuse, 0x7772, RZ ;  /* 0x000077725d077816 */ /* 0x041fe400000000ff */
[----:B------:R-:W-:Y:S01]  /*81000*/  PRMT R93, R93, 0x7773, RZ ;  /* 0x000077735d5d7816 */ /* 0x000fe200000000ff */
[----:B------:R-:W3:Y:S04]  /*81010*/  LDL.LU.64 R30, [R1+0x1120] ;  /* 0x00112000011e7983 */ /* 0x000ee80000300a00 */
[----:B----4-:R0:W-:Y:S04]  /*81020*/  @P2 STG.E.U8 desc[UR56][R228.64], R7 ;  /* 0x00000007e4002986 */ /* 0x0101e8000c101138 */
[----:B------:R-:W-:Y:S01]  /*81030*/  @P5 STG.E.U8 desc[UR56][R28.64], R93 ;  /* 0x0000005d1c005986 */ /* 0x000fe2000c101138 */
[----:B0-----:R-:W-:-:S03]  /*81040*/  PRMT R7, R97, 0x7770, RZ ;  /* 0x0000777061077816 */ /* 0x001fc600000000ff */
[----:B------:R-:W4:Y:S04]  /*81050*/  LDL.LU.64 R228, [R1+0x1118] ;  /* 0x0011180001e47983 */ /* 0x000f280000300a00 */
[----:B------:R0:W-:Y:S01]  /*81060*/  @P6 STG.E.U8 desc[UR56][R224.64], R7 ;  /* 0x00000007e0006986 */ /* 0x0001e2000c101138 */
[----:B------:R-:W-:Y:S02]  /*81070*/  LOP3.LUT P6, RZ, R12, 0x80000, RZ, 0xc0, !PT ;  /* 0x000800000cff7812 */ /* 0x000fe400078cc0ff */
[----:B0-----:R-:W-:-:S11]  /*81080*/  PRMT R7, R97, 0x7771, RZ ;  /* 0x0000777161077816 */ /* 0x001fd600000000ff */
[----:B------:R0:W-:Y:S04]  /*81090*/  @P6 STG.E.U8 desc[UR56][R94.64], R7 ;  /* 0x000000075e006986 */ /* 0x0001e8000c101138 */
[----:B0-----:R-:W2:Y:S01]  /*810a0*/  LDL.LU.64 R94, [R1+0x22d8] ;  /* 0x0022d800015e7983 */ /* 0x001ea20000300a00 */
[C---:B------:R-:W-:Y:S02]  /*810b0*/  LOP3.LUT P6, RZ, R12.reuse, 0x40000, RZ, 0xc0, !PT ;  /* 0x000400000cff7812 */ /* 0x040fe400078cc0ff */
[C---:B------:R-:W-:Y:S02]  /*810c0*/  PRMT R7, R97.reuse, 0x7772, RZ ;  /* 0x0000777261077816 */ /* 0x040fe400000000ff */
[----:B------:R-:W-:Y:S01]  /*810d0*/  PRMT R97, R97, 0x7773, RZ ;  /* 0x0000777361617816 */ /* 0x000fe200000000ff */
[----:B------:R-:W4:Y:S04]  /*810e0*/  LDL.LU.64 R28, [R1+0x1110] ;  /* 0x00111000011c7983 */ /* 0x000f280000300a00 */
[----:B------:R-:W4:Y:S04]  /*810f0*/  LDL.LU.64 R224, [R1+0x1108] ;  /* 0x0011080001e07983 */ /* 0x000f280000300a00 */
[----:B------:R0:W-:Y:S01]  /*81100*/  @P6 STG.E.U8 desc[UR56][R226.64], R7 ;  /* 0x00000007e2006986 */ /* 0x0001e2000c101138 */
[----:B------:R-:W-:-:S03]  /*81110*/  LOP3.LUT P6, RZ, R12, 0x20000, RZ, 0xc0, !PT ;  /* 0x000200000cff7812 */ /* 0x000fc600078cc0ff */
[----:B0-----:R-:W4:Y:S10]  /*81120*/  LDL.LU.64 R226, [R1+0x1100] ;  /* 0x0011000001e27983 */ /* 0x001f340000300a00 */
[----:B------:R-:W-:Y:S01]  /*81130*/  @P6 STG.E.U8 desc[UR56][R56.64], R97 ;  /* 0x0000006138006986 */ /* 0x000fe2000c101138 */
[----:B------:R-:W-:-:S02]  /*81140*/  LOP3.LUT P6, RZ, R12, 0x10000, RZ, 0xc0, !PT ;  /* 0x000100000cff7812 */ /* 0x000fc400078cc0ff */
[----:B--2---:R-:W-:-:S11]  /*81150*/  PRMT R7, R94, 0x7770, RZ ;  /* 0x000077705e077816 */ /* 0x004fd600000000ff */
        /* <DEDUP_REMOVED lines=9> */
[----:B------:R-:W-:Y:S02]  /*811f0*/  PRMT R94, R94, 0x7773, RZ ;  /* 0x000077735e5e7816 */ /* 0x000fe400000000ff */
[----:B------:R-:W-:-:S09]  /*81200*/  LOP3.LUT P1, RZ, R238, 0x40000000, RZ, 0xc0, !PT ;  /* 0x40000000eeff7812 */ /* 0x000fd2000782c0ff */
[----:B------:R-:W-:Y:S01]  /*81210*/  @P6 STG.E.U8 desc[UR56][R34.64], R94 ;  /* 0x0000005e22006986 */ /* 0x000fe2000c101138 */
[----:B------:R-:W-:Y:S02]  /*81220*/  LOP3.LUT P6, RZ, R12, 0x1000, RZ, 0xc0, !PT ;  /* 0x000010000cff7812 */ /* 0x000fe400078cc0ff */
[----:B------:R-:W-:Y:S02]  /*81230*/  LOP3.LUT P4, RZ, R238, 0x80000000, RZ, 0xc0, !PT ;  /* 0x80000000eeff7812 */ /* 0x000fe4000788c0ff */
        /* <DEDUP_REMOVED lines=8> */
[----:B---3--:R0:W-:Y:S04]  /*812c0*/  @P4 STG.E.U8 desc[UR56][R30.64], R7 ;  /* 0x000000071e004986 */ /* 0x0081e8000c101138 */
[----:B----4-:R1:W-:Y:S01]  /*812d0*/  @P3 STG.E.U8 desc[UR56][R228.64], R98 ;  /* 0x00000062e4003986 */ /* 0x0103e2000c101138 */
[----:B0-----:R-:W-:-:S03]  /*812e0*/  PRMT R7, R95, 0x7770, RZ ;  /* 0x000077705f077816 */ /* 0x001fc600000000ff */
[----:B-1----:R-:W2:Y:S04]  /*812f0*/  LDL.LU.64 R228, [R1+0x10f8] ;  /* 0x0010f80001e47983 */ /* 0x002ea80000300a00 */
[----:B------:R0:W-:Y:S04]  /*81300*/  @P0 STG.E.U8 desc[UR56][R28.64], R7 ;  /* 0x000000071c000986 */ /* 0x0001e8000c101138 */
[----:B0-----:R-:W3:Y:S01]  /*81310*/  LDL.LU.64 R28, [R1+0x10f0] ;  /* 0x0010f000011c7983 */ /* 0x001ee20000300a00 */
[C---:B------:R-:W-:Y:S02]  /*81320*/  LOP3.LUT P2, RZ, R239.reuse, 0x4, RZ, 0xc0, !PT ;  /* 0x00000004efff7812 */ /* 0x040fe4000784c0ff */
[----:B------:R-:W-:-:S02]  /*81330*/  LOP3.LUT P5, RZ, R239, 0x8, RZ, 0xc0, !PT ;  /* 0x00000008efff7812 */ /* 0x000fc400078ac0ff */
[----:B------:R-:W-:Y:S02]  /*81340*/  PRMT R7, R95, 0x7771, RZ ;  /* 0x000077715f077816 */ /* 0x000fe400000000ff */
[C---:B------:R-:W-:Y:S02]  /*81350*/  LOP3.LUT P3, RZ, R239.reuse, 0x10, RZ, 0xc0, !PT ;  /* 0x00000010efff7812 */ /* 0x040fe4000786c0ff */
[----:B------:R-:W-:-:S05]  /*81360*/  LOP3.LUT P0, RZ, R239, 0x20, RZ, 0xc0, !PT ;  /* 0x00000020efff7812 */ /* 0x000fca000780c0ff */
[----:B------:R0:W-:Y:S01]  /*81370*/  @P2 STG.E.U8 desc[UR56][R224.64], R7 ;  /* 0x00000007e0002986 */ /* 0x0001e2000c101138 */
[----:B------:R-:W-:Y:S02]  /*81380*/  LOP3.LUT P2, RZ, R239, 0x40, RZ, 0xc0, !PT ;  /* 0x00000040efff7812 */ /* 0x000fe4000784c0ff */
[C---:B0-----:R-:W-:Y:S02]  /*81390*/  PRMT R7, R95.reuse, 0x7772, RZ ;  /* 0x000077725f077816 */ /* 0x041fe400000000ff */
[----:B------:R-:W-:Y:S01]  /*813a0*/  PRMT R95, R95, 0x7773, RZ ;  /* 0x000077735f5f7816 */ /* 0x000fe200000000ff */
[----:B------:R-:W4:Y:S04]  /*813b0*/  LDL.LU.64 R224, [R1+0x10e0] ;  /* 0x0010e00001e07983 */ /* 0x000f280000300a00 */
[----:B------:R0:W-:Y:S02]  /*813c0*/  @P5 STG.E.U8 desc[UR56][R226.64], R7 ;  /* 0x00000007e2005986 */ /* 0x0001e4000c101138 */
[----:B0-----:R-:W-:-:S02]  /*813d0*/  PRMT R7, R99, 0x7770, RZ ;  /* 0x0000777063077816 */ /* 0x001fc400000000ff */
        /* <DEDUP_REMOVED lines=13> */
[----:B--2---:R-:W-:Y:S04]  /*814b0*/  @P3 STG.E.U8 desc[UR56][R228.64], R95 ;  /* 0x0000005fe4003986 */ /* 0x004fe8000c101138 */
[----:B---3--:R0:W-:Y:S02]  /*814c0*/  @P0 STG.E.U8 desc[UR56][R28.64], R7 ;  /* 0x000000071c000986 */ /* 0x0081e4000c101138 */
[----:B0-----:R-:W-:-:S05]  /*814d0*/  PRMT R7, R99, 0x7771, RZ ;  /* 0x0000777163077816 */ /* 0x001fca00000000ff */
[----:B------:R0:W-:Y:S04]  /*814e0*/  @P2 STG.E.U8 desc[UR56][R100.64], R7 ;  /* 0x0000000764002986 */ /* 0x0001e8000c101138 */
[----:B0-----:R-:W2:Y:S01]  /*814f0*/  LDL.LU.64 R100, [R1+0x22c8] ;  /* 0x0022c80001647983 */ /* 0x001ea20000300a00 */
[----:B------:R-:W-:Y:S02]  /*81500*/  LOP3.LUT R12, R12, 0xffffffbf, RZ, 0xc0, !PT ;  /* 0xffffffbf0c0c7812 */ /* 0x000fe400078ec0ff */
[----:B------:R-:W-:Y:S02]  /*81510*/  LOP3.LUT P5, RZ, R239, 0x80, RZ, 0xc0, !PT ;  /* 0x00000080efff7812 */ /* 0x000fe400078ac0ff */
[----:B------:R-:W-:Y:S01]  /*81520*/  PRMT R7, R99, 0x7772, RZ ;  /* 0x0000777263077816 */ /* 0x000fe200000000ff */
[----:B------:R-:W3:Y:S01]  /*81530*/  LDL.LU.64 R32, [R1+0x1098] ;  /* 0x0010980001207983 */ /* 0x000ee20000300a00 */
[----:B------:R-:W-:-:S02]  /*81540*/  @P6 LOP3.LUT R12, R12, 0x40, RZ, 0xfc, !PT ;  /* 0x000000400c0c6812 */ /* 0x000fc400078efcff */
[----:B------:R-:W-:Y:S02]  /*81550*/  LOP3.LUT P6, RZ, R239, 0x2000, RZ, 0xc0, !PT ;  /* 0x00002000efff7812 */ /* 0x000fe400078cc0ff */
[----:B------:R-:W-:Y:S01]  /*81560*/  PRMT R99, R99, 0x7773, RZ ;  /* 0x0000777363637816 */ /* 0x000fe200000000ff */
[----:B------:R-:W3:Y:S01]  /*81570*/  LDL.LU.64 R30, [R1+0x1090] ;  /* 0x00109000011e7983 */ /* 0x000ee20000300a00 */
[----:B------:R-:W-:-:S03]  /*81580*/  LOP3.LUT R12, R12, 0xffffff7f, RZ, 0xc0, !PT ;  /* 0xffffff7f0c0c7812 */ /* 0x000fc600078ec0ff */
[----:B------:R-:W3:Y:S04]  /*81590*/  LDL.LU.64 R228, [R1+0x1088] ;  /* 0x0010880001e47983 */ /* 0x000ee80000300a00 */
[----:B------:R-:W3:Y:S02]  /*815a0*/  LDL.LU.64 R28, [R1+0x1080] ;  /* 0x00108000011c7983 */ /* 0x000ee40000300a00 */
        /* <DEDUP_REMOVED lines=14> */
[----:B----4-:R0:W-:-:S12]  /*81690*/  @P5 STG.E.U8 desc[UR56][R224.64], R7 ;  /* 0x00000007e0005986 */ /* 0x0101d8000c101138 */
[----:B------:R1:W-:Y:S01]  /*816a0*/  @P6 STG.E.U8 desc[UR56][R226.64], R99 ;  /* 0x00000063e2006986 */ /* 0x0003e2000c101138 */
[----:B------:R-:W-:-:S03]  /*816b0*/  LOP3.LUT P6, RZ, R12, 0x800, RZ, 0xc0, !PT ;  /* 0x000008000cff7812 */ /* 0x000fc600078cc0ff */
[----:B0-----:R-:W4:Y:S04]  /*816c0*/  LDL.LU.64 R224, [R1+0x1078] ;  /* 0x0010780001e07983 */ /* 0x001f280000300a00 */
[----:B-1----:R-:W4:Y:S01]  /*816d0*/  LDL.LU.64 R226, [R1+0x1070] ;  /* 0x0010700001e27983 */ /* 0x002f220000300a00 */
[----:B--2---:R-:W-:-:S05]  /*816e0*/  PRMT R7, R100, 0x7770, RZ ;  /* 0x0000777064077816 */ /* 0x004fca00000000ff */
        /* <DEDUP_REMOVED lines=25> */
[----:B---3--:R0:W-:Y:S01]  /*81880*/  @P6 STG.E.U8 desc[UR56][R32.64], R7 ;  /* 0x0000000720006986 */ /* 0x0081e2000c101138 */
        /* <DEDUP_REMOVED lines=9> */
[----:B----4-:R0:W-:Y:S04]  /*81920*/  @P3 STG.E.U8 desc[UR56][R224.64], R7 ;  /* 0x00000007e0003986 */ /* 0x0101e8000c101138 */
[----:B------:R-:W-:Y:S01]  /*81930*/  @P0 STG.E.U8 desc[UR56][R226.64], R101 ;  /* 0x00000065e2000986 */ /* 0x000fe2000c101138 */
[----:B0-----:R-:W-:-:S05]  /*81940*/  PRMT R7, R105, 0x7770, RZ ;  /* 0x0000777069077816 */ /* 0x001fca00000000ff */
[----:B------:R0:W-:Y:S02]  /*81950*/  @P2 STG.E.U8 desc[UR56][R240.64], R7 ;  /* 0x00000007f0002986 */ /* 0x0001e4000c101138 */
[----:B0-----:R-:W-:Y:S02]  /*81960*/  PRMT R7, R105, 0x7771, RZ ;  /* 0x0000777169077816 */ /* 0x001fe400000000ff */
[----:B------:R-:W2:Y:S04]  /*81970*/  LDL.LU.64 R240, [R1+0x22b8] ;  /* 0x0022b80001f07983 */ /* 0x000ea80000300a00 */
[----:B------:R0:W-:Y:S04]  /*81980*/  @P5 STG.E.U8 desc[UR56][R102.64], R7 ;  /* 0x0000000766005986 */ /* 0x0001e8000c101138 */
[----:B0-----:R-:W3:Y:S04]  /*81990*/  LDL.LU.64 R102, [R1+0x22b0] ;  /* 0x0022b00001667983 */ /* 0x001ee80000300a00 */
[----:B------:R-:W4:Y:S04]  /*819a0*/  LDL.LU.64 R32, [R1+0x1050] ;  /* 0x0010500001207983 */ /* 0x000f280000300a00 */
[----:B------:R-:W2:Y:S04]  /*819b0*/  LDL.LU.64 R30, [R1+0x1048] ;  /* 0x00104800011e7983 */ /* 0x000ea80000300a00 */
[----:B------:R-:W3:Y:S01]  /*819c0*/  LDL.LU.64 R228, [R1+0x1040] ;  /* 0x0010400001e47983 */ /* 0x000ee20000300a00 */
[----:B------:R-:W-:-:S03]  /*819d0*/  LOP3.LUT P3, RZ, R239, 0x800000, RZ, 0xc0, !PT ;  /* 0x00800000efff7812 */ /* 0x000fc6000786c0ff */
[----:B------:R-:W3:Y:S01]  /*819e0*/  LDL.LU.64 R28, [R1+0x1030] ;  /* 0x00103000011c7983 */ /* 0x000ee20000300a00 */
[C---:B------:R-:W-:Y:S02]  /*819f0*/  LOP3.LUT P0, RZ, R239.reuse, 0x1000000, RZ, 0xc0, !PT ;  /* 0x01000000efff7812 */ /* 0x040fe4000780c0ff */
[----:B------:R-:W-:Y:S02]  /*81a00*/  LOP3.LUT P2, RZ, R239, 0x2000000, RZ, 0xc0, !PT ;  /* 0x02000000efff7812 */ /* 0x000fe4000784c0ff */
[----:B------:R-:W-:Y:S02]  /*81a10*/  PRMT R7, R105, 0x7772, RZ ;  /* 0x0000777269077816 */ /* 0x000fe400000000ff */
[----:B------:R-:W-:Y:S02]  /*81a20*/  LOP3.LUT P5, RZ, R239, 0x4000000, RZ, 0xc0, !PT ;  /* 0x04000000efff7812 */ /* 0x000fe400078ac0ff */
[----:B------:R-:W-:Y:S01]  /*81a30*/  PRMT R105, R105, 0x7773, RZ ;  /* 0x0000777369697816 */ /* 0x000fe200000000ff */
[----:B------:R-:W3:Y:S04]  /*81a40*/  LDL.LU.64 R224, [R1+0x1028] ;  /* 0x0010280001e07983 */ /* 0x000ee80000300a00 */
[----:B------:R-:W3:Y:S04]  /*81a50*/  LDL.LU.64 R226, [R1+0x1020] ;  /* 0x0010200001e27983 */ /* 0x000ee80000300a00 */
[----:B------:R-:W3:Y:S04]  /*81a60*/  LDL.LU.64 R56, [R1+0x1018] ;  /* 0x0010180001387983 */ /* 0x000ee80000300a00 */
[----:B------:R-:W3:Y:S04]  /*81a70*/  LDL.LU.64 R52, [R1+0x1010] ;  /* 0x0010100001347983 */ /* 0x000ee80000300a00 */
[----:B------:R-:W3:Y:S04]  /*81a80*/  LDL.LU.64 R38, [R1+0x1008] ;  /* 0x0010080001267983 */ /* 0x000ee80000300a00 */
[----:B------:R-:W3:Y:S04]  /*81a90*/  LDL.LU.64 R34, [R1+0x1000] ;  /* 0x0010000001227983 */ /* 0x000ee80000300a00 */
[----:B------:R-:W3:Y:S01]  /*81aa0*/  LDL.LU.64 R36, [R1+0xff8] ;  /* 0x000ff80001247983 */ /* 0x000ee20000300a00 */
[----:B------:R-:W-:-:S02]  /*81ab0*/  LOP3.LUT R13, R13, 0xefffffff, RZ, 0xc0, !PT ;  /* 0xefffffff0d0d7812 */ /* 0x000fc400078ec0ff */
[----:B------:R-:W-:Y:S01]  /*81ac0*/  LOP3.LUT R12, R12, 0xfffffffe, RZ, 0xc0, !PT ;  /* 0xfffffffe0c0c7812 */ /* 0x000fe200078ec0ff */
[----:B----4-:R3:W-:Y:S04]  /*81ad0*/  @P3 STG.E.U8 desc[UR56][R32.64], R7 ;  /* 0x0000000720003986 */ /* 0x0107e8000c101138 */
[----:B--2---:R-:W-:Y:S01]  /*81ae0*/  @P0 STG.E.U8 desc[UR56][R30.64], R105 ;  /* 0x000000691e000986 */ /* 0x004fe2000c101138 */
[----:B---3--:R-:W-:-:S05]  /*81af0*/  PRMT R7, R102, 0x7770, RZ ;  /* 0x0000777066077816 */ /* 0x008fca00000000ff */
[----:B------:R0:W-:Y:S02]  /*81b00*/  @P2 STG.E.U8 desc[UR56][R228.64], R7 ;  /* 0x00000007e4002986 */ /* 0x0001e4000c101138 */
[----:B0-----:R-:W-:-:S05]  /*81b10*/  PRMT R7, R102, 0x7771, RZ ;  /* 0x0000777166077816 */ /* 0x001fca00000000ff */
[----:B------:R0:W-:Y:S04]  /*81b20*/  @P5 STG.E.U8 desc[UR56][R106.64], R7 ;  /* 0x000000076a005986 */ /* 0x0001e8000c101138 */
[----:B0-----:R-:W2:Y:S01]  /*81b30*/  LDL.LU.64 R106, [R1+0x22a8] ;  /* 0x0022a800016a7983 */ /* 0x001ea20000300a00 */
[----:B------:R-:W-:Y:S02]  /*81b40*/  LOP3.LUT P6, RZ, R240, 0x8, RZ, 0xc0, !PT ;  /* 0x00000008f0ff7812 */ /* 0x000fe400078cc0ff */
[----:B------:R-:W-:Y:S01]  /*81b50*/  PRMT R7, R102, 0x7772, RZ ;  /* 0x0000777266077816 */ /* 0x000fe200000000ff */
[----:B------:R-:W3:Y:S10]  /*81b60*/  LDL.LU.64 R32, [R1+0xfe8] ;  /* 0x000fe80001207983 */ /* 0x000ef40000300a00 */
[----:B------:R-:W-:-:S02]  /*81b70*/  @P6 LOP3.LUT R13, R13, 0x10000000, RZ, 0xfc, !PT ;  /* 0x100000000d0d6812 */ /* 0x000fc400078efcff */
[----:B------:R-:W-:Y:S02]  /*81b80*/  LOP3.LUT P6, RZ, R240, 0x4, RZ, 0xc0, !PT ;  /* 0x00000004f0ff7812 */ /* 0x000fe400078cc0ff */
[----:B------:R-:W-:Y:S01]  /*81b90*/  PRMT R102, R102, 0x7773, RZ ;  /* 0x0000777366667816 */ /* 0x000fe200000000ff */
[----:B------:R-:W4:Y:S01]  /*81ba0*/  LDL.LU.64 R30, [R1+0xfe0] ;  /* 0x000fe000011e7983 */ /* 0x000f220000300a00 */
[----:B------:R-:W-:-:S03]  /*81bb0*/  LOP3.LUT R13, R13, 0xdfffffff, RZ, 0xc0, !PT ;  /* 0xdfffffff0d0d7812 */ /* 0x000fc600078ec0ff */
        /* <DEDUP_REMOVED lines=48> */
[C---:B------:R-:W-:Y:S02]  /*81ec0*/  LOP3.LUT P1, RZ, R240.reuse, 0x10, RZ, 0xc0, !PT ;  /* 0x00000010f0ff7812 */ /* 0x040fe4000782c0ff */
[C---:B------:R-:W-:Y:S02]  /*81ed0*/  LOP3.LUT P4, RZ, R240.reuse, 0x20, RZ, 0xc0, !PT ;  /* 0x00000020f0ff7812 */ /* 0x040fe4000788c0ff */
[----:B------:R-:W-:Y:S02]  /*81ee0*/  LOP3.LUT P3, RZ, R240, 0x40, RZ, 0xc0, !PT ;  /* 0x00000040f0ff7812 */ /* 0x000fe4000786c0ff */
[----:B------:R-:W-:-:S02]  /*81ef0*/  PRMT R103, R103, 0x7773, RZ ;  /* 0x0000777367677816 */ /* 0x000fc400000000ff */
[C---:B------:R-:W-:Y:S02]  /*81f00*/  PRMT R7, R107.reuse, 0x7770, RZ ;  /* 0x000077706b077816 */ /* 0x040fe400000000ff */
[C---:B------:R-:W-:Y:S02]  /*81f10*/  LOP3.LUT P0, RZ, R240.reuse, 0x80, RZ, 0xc0, !PT ;  /* 0x00000080f0ff7812 */ /* 0x040fe4000780c0ff */
[C---:B------:R-:W-:Y:S02]  /*81f20*/  LOP3.LUT P2, RZ, R240.reuse, 0x100, RZ, 0xc0, !PT ;  /* 0x00000100f0ff7812 */ /* 0x040fe4000784c0ff */
[----:B------:R-:W-:Y:S01]  /*81f30*/  LOP3.LUT P5, RZ, R240, 0x200, RZ, 0xc0, !PT ;  /* 0x00000200f0ff7812 */ /* 0x000fe200078ac0ff */
[----:B---3--:R-:W-:Y:S04]  /*81f40*/  @P1 STG.E.U8 desc[UR56][R32.64], R103 ;  /* 0x0000006720001986 */ /* 0x008fe8000c101138 */
[----:B----4-:R0:W-:Y:S02]  /*81f50*/  @P4 STG.E.U8 desc[UR56][R30.64], R7 ;  /* 0x000000071e004986 */ /* 0x0101e4000c101138 */
[----:B0-----:R-:W-:-:S02]  /*81f60*/  PRMT R7, R107, 0x7771, RZ ;  /* 0x000077716b077816 */ /* 0x001fc400000000ff */
[----:B------:R-:W3:Y:S04]  /*81f70*/  LDL.LU.64 R30, [R1+0xfa8] ;  /* 0x000fa800011e7983 */ /* 0x000ee80000300a00 */
[----:B------:R0:W-:Y:S01]  /*81f80*/  @P3 STG.E.U8 desc[UR56][R228.64], R7 ;  /* 0x00000007e4003986 */ /* 0x0001e2000c101138 */
[C---:B------:R-:W-:Y:S02]  /*81f90*/  LOP3.LUT P3, RZ, R240.reuse, 0x400, RZ, 0xc0, !PT ;  /* 0x00000400f0ff7812 */ /* 0x040fe4000786c0ff */
[C---:B0-----:R-:W-:Y:S02]  /*81fa0*/  PRMT R7, R107.reuse, 0x7772, RZ ;  /* 0x000077726b077816 */ /* 0x041fe400000000ff */
[----:B------:R-:W-:Y:S01]  /*81fb0*/  PRMT R107, R107, 0x7773, RZ ;  /* 0x000077736b6b7816 */ /* 0x000fe200000000ff */
[----:B------:R-:W4:Y:S04]  /*81fc0*/  LDL.LU.64 R228, [R1+0xfa0] ;  /* 0x000fa00001e47983 */ /* 0x000f280000300a00 */
[----:B------:R0:W-:Y:S04]  /*81fd0*/  @P0 STG.E.U8 desc[UR56][R28.64], R7 ;  /* 0x000000071c000986 */ /* 0x0001e8000c101138 */
[----:B------:R1:W-:Y:S04]  /*81fe0*/  @P2 STG.E.U8 desc[UR56][R224.64], R107 ;  /* 0x0000006be0002986 */ /* 0x0003e8000c101138 */
[----:B0-----:R-:W4:Y:S04]  /*81ff0*/  LDL.LU.64 R28, [R1+0xf98] ;  /* 0x000f9800011c7983 */ /* 0x001f280000300a00 */
[----:B-1----:R-:W4:Y:S01]  /*82000*/  LDL.LU.64 R224, [R1+0xf90] ;  /* 0x000f900001e07983 */ /* 0x002f220000300a00 */
[----:B------:R-:W-:-:S02]  /*82010*/  LOP3.LUT P6, RZ, R240, 0x400000, RZ, 0xc0, !PT ;  /* 0x00400000f0ff7812 */ /* 0x000fc400078cc0ff */
[----:B------:R-:W-:-:S11]  /*82020*/  LOP3.LUT R13, R13, 0xffefffff, RZ, 0xc0, !PT ;  /* 0xffefffff0d0d7812 */ /* 0x000fd600078ec0ff */
[----:B------:R-:W-:Y:S02]  /*82030*/  @P6 LOP3.LUT R13, R13, 0x100000, RZ, 0xfc, !PT ;  /* 0x001000000d0d6812 */ /* 0x000fe400078efcff */
[----:B------:R-:W-:Y:S02]  /*82040*/  LOP3.LUT P6, RZ, R240, 0x200000, RZ, 0xc0, !PT ;  /* 0x00200000f0ff7812 */ /* 0x000fe400078cc0ff */
[----:B------:R-:W-:Y:S02]  /*82050*/  LOP3.LUT R13, R13, 0xffdfffff, RZ, 0xc0, !PT ;  /* 0xffdfffff0d0d7812 */ /* 0x000fe400078ec0ff */
[----:B--2---:R-:W-:-:S05]  /*82060*/  PRMT R7, R108, 0x7770, RZ ;  /* 0x000077706c077816 */ /* 0x004fca00000000ff */
[----:B------:R0:W-:Y:S02]  /*82070*/  @P5 STG.E.U8 desc[UR56][R226.64], R7 ;  /* 0x00000007e2005986 */ /* 0x0001e4000c101138 */
[----:B0-----:R-:W-:Y:S02]  /*82080*/  PRMT R7, R108, 0x7771, RZ ;  /* 0x000077716c077816 */ /* 0x001fe400000000ff */
[----:B------:R-:W2:Y:S04]  /*82090*/  LDL.LU.64 R226, [R1+0xf88] ;  /* 0x000f880001e27983 */ /* 0x000ea80000300a00 */
[----:B------:R-:W2:Y:S04]  /*820a0*/  LDL.LU.64 R56, [R1+0xf80] ;  /* 0x000f800001387983 */ /* 0x000ea80000300a00 */
[----:B------:R0:W-:Y:S04]  /*820b0*/  @P3 STG.E.U8 desc[UR56][R112.64], R7 ;  /* 0x0000000770003986 */ /* 0x0001e8000c101138 */
[----:B0-----:R-:W2:Y:S04]  /*820c0*/  LDL.LU.64 R112, [R1+0x2298] ;  /* 0x0022980001707983 */ /* 0x001ea80000300a00 */
[----:B------:R-:W2:Y:S04]  /*820d0*/  LDL.LU.64 R52, [R1+0xf78] ;  /* 0x000f780001347983 */ /* 0x000ea80000300a00 */
[----:B------:R-:W2:Y:S04]  /*820e0*/  LDL.LU.64 R38, [R1+0xf70] ;  /* 0x000f700001267983 */ /* 0x000ea80000300a00 */
[----:B------:R-:W2:Y:S01]  /*820f0*/  LDL.LU.64 R34, [R1+0xf68] ;  /* 0x000f680001227983 */ /* 0x000ea20000300a00 */
[----:B------:R-:W-:-:S02]  /*82100*/  @P6 LOP3.LUT R13, R13, 0x200000, RZ, 0xfc, !PT ;  /* 0x002000000d0d6812 */ /* 0x000fc400078efcff */
[C---:B------:R-:W-:Y:S02]  /*82110*/  LOP3.LUT P6, RZ, R240.reuse, 0x100000, RZ, 0xc0, !PT ;  /* 0x00100000f0ff7812 */ /* 0x040fe400078cc0ff */
[C---:B------:R-:W-:Y:S02]  /*82120*/  LOP3.LUT P0, RZ, R240.reuse, 0x800, RZ, 0xc0, !PT ;  /* 0x00000800f0ff7812 */ /* 0x040fe4000780c0ff */
[C---:B------:R-:W-:Y:S02]  /*82130*/  LOP3.LUT P2, RZ, R240.reuse, 0x1000, RZ, 0xc0, !PT ;  /* 0x00001000f0ff7812 */ /* 0x040fe4000784c0ff */
[----:B------:R-:W-:Y:S02]  /*82140*/  LOP3.LUT R13, R13, 0xffbfffff, RZ, 0xc0, !PT ;  /* 0xffbfffff0d0d7812 */ /* 0x000fe400078ec0ff */
[----:B------:R-:W-:Y:S02]  /*82150*/  LOP3.LUT P5, RZ, R240, 0x2000, RZ, 0xc0, !PT ;  /* 0x00002000f0ff7812 */ /* 0x000fe400078ac0ff */
[----:B------:R-:W-:Y:S01]  /*82160*/  PRMT R7, R108, 0x7772, RZ ;  /* 0x000077726c077816 */ /* 0x000fe200000000ff */
[----:B------:R-:W2:Y:S02]  /*82170*/  LDL.LU.64 R36, [R1+0xf50] ;  /* 0x000f500001247983 */ /* 0x000ea40000300a00 */
[----:B------:R-:W-:-:S02]  /*82180*/  @P6 LOP3.LUT R13, R13, 0x400000, RZ, 0xfc, !PT ;  /* 0x004000000d0d6812 */ /* 0x000fc400078efcff */
[----:B------:R-:W-:Y:S01]  /*82190*/  LOP3.LUT P6, RZ, R240, 0x80000, RZ, 0xc0, !PT ;  /* 0x00080000f0ff7812 */ /* 0x000fe200078cc0ff */
[----:B---3--:R0:W-:Y:S01]  /*821a0*/  @P0 STG.E.U8 desc[UR56][R30.64], R7 ;  /* 0x000000071e000986 */ /* 0x0081e2000c101138 */
[----:B------:R-:W-:Y:S02]  /*821b0*/  PRMT R108, R108, 0x7773, RZ ;  /* 0x000077736c6c7816 */ /* 0x000fe400000000ff */
[----:B------:R-:W-:Y:S01]  /*821c0*/  LOP3.LUT R13, R13, 0xff7fffff, RZ, 0xc0, !PT ;  /* 0xff7fffff0d0d7812 */ /* 0x000fe200078ec0ff */
[----:B------:R-:W3:Y:S08]  /*821d0*/  LDL.LU.64 R32, [R1+0xf48] ;  /* 0x000f480001207983 */ /* 0x000ef00000300a00 */
[----:B------:R-:W-:-:S02]  /*821e0*/  @P6 LOP3.LUT R13, R13, 0x800000, RZ, 0xfc, !PT ;  /* 0x008000000d0d6812 */ /* 0x000fc400078efcff */
[----:B------:R-:W-:Y:S01]  /*821f0*/  LOP3.LUT P6, RZ, R240, 0x40000, RZ, 0xc0, !PT ;  /* 0x00040000f0ff7812 */ /* 0x000fe200078cc0ff */
[----:B----4-:R1:W-:Y:S04]  /*82200*/  @P2 STG.E.U8 desc[UR56][R228.64], R108 ;  /* 0x0000006ce4002986 */ /* 0x0103e8000c101138 */
[----:B0-----:R-:W4:Y:S01]  /*82210*/  LDL.LU.64 R30, [R1+0xf40] ;  /* 0x000f4000011e7983 */ /* 0x001f220000300a00 */
[----:B------:R-:W-:-:S07]  /*82220*/  LOP3.LUT R13, R13, 0xfeffffff, RZ, 0xc0, !PT ;  /* 0xfeffffff0d0d7812 */ /* 0x000fce00078ec0ff */
[----:B------:R-:W-:Y:S02]  /*82230*/  @P6 LOP3.LUT R13, R13, 0x1000000, RZ, 0xfc, !PT ;  /* 0x010000000d0d6812 */ /* 0x000fe400078efcff */
[----:B------:R-:W-:Y:S01]  /*82240*/  LOP3.LUT P6, RZ, R240, 0x20000, RZ, 0xc0, !PT ;  /* 0x00020000f0ff7812 */ /* 0x000fe200078cc0ff */
[----:B-1----:R-:W4:Y:S01]  /*82250*/  LDL.LU.64 R228, [R1+0xf38] ;  /* 0x000f380001e47983 */ /* 0x002f220000300a00 */
        /* <DEDUP_REMOVED lines=22> */
[----:B------:R-:W-:Y:S01]  /*823c0*/  @P6 STG.E.U8 desc[UR56][R56.64], R112 ;  /* 0x0000007038006986 */ /* 0x000fe2000c101138 */
        /* <DEDUP_REMOVED lines=11> */
[----:B0-----:R-:W2:Y:S01]  /*82480*/  LDL.LU.64 R110, [R1+0x2290] ;  /* 0x00229000016e7983 */ /* 0x001ea20000300a00 */
        /* <DEDUP_REMOVED lines=8> */
[----:B---3--:R0:W-:Y:S01]  /*82510*/  @P6 STG.E.U8 desc[UR56][R32.64], R7 ;  /* 0x0000000720006986 */ /* 0x0081e2000c101138 */
[C---:B------:R-:W-:Y:S02]  /*82520*/  LOP3.LUT P0, RZ, R240.reuse, 0x4000000, RZ, 0xc0, !PT ;  /* 0x04000000f0ff7812 */ /* 0x040fe4000780c0ff */
[----:B------:R-:W-:Y:S02]  /*82530*/  LOP3.LUT P2, RZ, R240, 0x8000000, RZ, 0xc0, !PT ;  /* 0x08000000f0ff7812 */ /* 0x000fe4000784c0ff */
[C---:B0-----:R-:W-:Y:S02]  /*82540*/  PRMT R7, R113.reuse, 0x7772, RZ ;  /* 0x0000777271077816 */ /* 0x041fe400000000ff */
[----:B------:R-:W-:-:S03]  /*82550*/  PRMT R113, R113, 0x7773, RZ ;  /* 0x0000777371717816 */ /* 0x000fc600000000ff */
[----:B----4-:R2:W-:Y:S04]  /*82560*/  @P1 STG.E.U8 desc[UR56][R30.64], R7 ;  /* 0x000000071e001986 */ /* 0x0105e8000c101138 */
[----:B------:R-:W-:Y:S01]  /*82570*/  @P4 STG.E.U8 desc[UR56][R228.64], R113 ;  /* 0x00000071e4004986 */ /* 0x000fe2000c101138 */
[----:B------:R-:W-:Y:S02]  /*82580*/  LOP3.LUT P5, RZ, R240, 0x10000000, RZ, 0xc0, !PT ;  /* 0x10000000f0ff7812 */ /* 0x000fe400078ac0ff */
[----:B------:R-:W-:Y:S02]  /*82590*/  LOP3.LUT P6, RZ, R241, 0x200, RZ, 0xc0, !PT ;  /* 0x00000200f1ff7812 */ /* 0x000fe400078cc0ff */
[----:B------:R-:W-:-:S11]  /*825a0*/  LOP3.LUT R13, R13, 0xffffefff, RZ, 0xc0, !PT ;  /* 0xffffefff0d0d7812 */ /* 0x000fd600078ec0ff */
[----:B------:R-:W-:Y:S02]  /*825b0*/  @P6 LOP3.LUT R13, R13, 0x1000, RZ, 0xfc, !PT ;  /* 0x000010000d0d6812 */ /* 0x000fe400078efcff */
        /* <DEDUP_REMOVED lines=19> */
[----:B------:R-:W-:-:S02]  /*826f0*/  LOP3.LUT R13, R13, 0xffffdfff, RZ, 0xc0, !PT ;  /* 0xffffdfff0d0d7812 */ /* 0x000fc400078ec0ff */
[C---:B------:R-:W-:Y:S02]  /*82700*/  LOP3.LUT P3, RZ, R240.reuse, 0x20000000, RZ, 0xc0, !PT ;  /* 0x20000000f0ff7812 */ /* 0x040fe4000786c0ff */
[C---:B------:R-:W-:Y:S02]  /*82710*/  LOP3.LUT P0, RZ, R240.reuse, 0x40000000, RZ, 0xc0, !PT ;  /* 0x40000000f0ff7812 */ /* 0x040fe4000780c0ff */
[----:B------:R-:W-:Y:S02]  /*82720*/  LOP3.LUT P2, RZ, R240, 0x80000000, RZ, 0xc0, !PT ;  /* 0x80000000f0ff7812 */ /* 0x000fe4000784c0ff */
[----:B------:R-:W-:Y:S02]  /*82730*/  @P6 LOP3.LUT R13, R13, 0x2000, RZ, 0xfc, !PT ;  /* 0x000020000d0d6812 */ /* 0x000fe400078efcff */
[C---:B------:R-:W-:Y:S02]  /*82740*/  LOP3.LUT P6, RZ, R241.reuse, 0x80, RZ, 0xc0, !PT ;  /* 0x00000080f1ff7812 */ /* 0x040fe400078cc0ff */
[----:B------:R-:W-:Y:S01]  /*82750*/  LOP3.LUT P5, RZ, R241, 0x1, RZ, 0xc0, !PT ;  /* 0x00000001f1ff7812 */ /* 0x000fe200078ac0ff */
        /* <DEDUP_REMOVED lines=20> */
[----:B---3--:R0:W-:Y:S02]  /*828a0*/  @P3 STG.E.U8 desc[UR56][R32.64], R7 ;  /* 0x0000000720003986 */ /* 0x0081e4000c101138 */
[C---:B0-----:R-:W-:Y:S02]  /*828b0*/  PRMT R7, R114.reuse, 0x7771, RZ ;  /* 0x0000777172077816 */ /* 0x041fe400000000ff */
[----:B------:R-:W2:Y:S04]  /*828c0*/  LDL.LU.64 R32, [R1+0xeb0] ;  /* 0x000eb00001207983 */ /* 0x000ea80000300a00 */
[----:B----4-:R0:W-:Y:S02]  /*828d0*/  @P0 STG.E.U8 desc[UR56][R30.64], R7 ;  /* 0x000000071e000986 */ /* 0x0101e4000c101138 */
[----:B0-----:R-:W-:-:S02]  /*828e0*/  PRMT R7, R114, 0x7772, RZ ;  /* 0x0000777272077816 */ /* 0x001fc400000000ff */
[----:B------:R-:W-:Y:S01]  /*828f0*/  PRMT R114, R114, 0x7773, RZ ;  /* 0x0000777372727816 */ /* 0x000fe200000000ff */
[----:B------:R-:W3:Y:S04]  /*82900*/  LDL.LU.64 R30, [R1+0xea8] ;  /* 0x000ea800011e7983 */ /* 0x000ee80000300a00 */
[----:B------:R0:W-:Y:S04]  /*82910*/  @P2 STG.E.U8 desc[UR56][R228.64], R7 ;  /* 0x00000007e4002986 */ /* 0x0001e8000c101138 */
[----:B------:R1:W-:Y:S01]  /*82920*/  @P5 STG.E.U8 desc[UR56][R28.64], R114 ;  /* 0x000000721c005986 */ /* 0x0003e2000c101138 */
[----:B0-----:R-:W-:-:S03]  /*82930*/  PRMT R7, R111, 0x7770, RZ ;  /* 0x000077706f077816 */ /* 0x001fc600000000ff */
[----:B------:R-:W4:Y:S04]  /*82940*/  LDL.LU.64 R228, [R1+0xea0] ;  /* 0x000ea00001e47983 */ /* 0x000f280000300a00 */
[----:B-1----:R-:W4:Y:S04]  /*82950*/  LDL.LU.64 R28, [R1+0xe98] ;  /* 0x000e9800011c7983 */ /* 0x002f280000300a00 */
[----:B------:R0:W-:Y:S01]  /*82960*/  @P6 STG.E.U8 desc[UR56][R224.64], R7 ;  /* 0x00000007e0006986 */ /* 0x0001e2000c101138 */
[----:B------:R-:W-:Y:S02]  /*82970*/  LOP3.LUT P6, RZ, R13, 0x80000, RZ, 0xc0, !PT ;  /* 0x000800000dff7812 */ /* 0x000fe400078cc0ff */
        /* <DEDUP_REMOVED lines=14> */
[----:B0-----:R-:W-:Y:S01]  /*82a60*/  PRMT R7, R115, 0x7771, RZ ;  /* 0x0000777173077816 */ /* 0x001fe200000000ff */
[----:B------:R-:W2:Y:S10]  /*82a70*/  LDL.LU.64 R116, [R1+0x2280] ;  /* 0x0022800001747983 */ /* 0x000eb40000300a00 */
[----:B------:R0:W-:Y:S01]  /*82a80*/  @P6 STG.E.U8 desc[UR56][R34.64], R7 ;  /* 0x0000000722006986 */ /* 0x0001e2000c101138 */
[----:B------:R-:W-:-:S02]  /*82a90*/  LOP3.LUT P6, RZ, R13, 0x4000, RZ, 0xc0, !PT ;  /* 0x000040000dff7812 */ /* 0x000fc400078cc0ff */
[----:B0-----:R-:W-:-:S11]  /*82aa0*/  PRMT R7, R115, 0x7772, RZ ;  /* 0x0000777273077816 */ /* 0x001fd600000000ff */
[----:B------:R0:W-:Y:S04]  /*82ab0*/  @P6 STG.E.U8 desc[UR56][R120.64], R7 ;  /* 0x0000000778006986 */ /* 0x0001e8000c101138 */
[----:B0-----:R-:W4:Y:S01]  /*82ac0*/  LDL.LU.64 R120, [R1+0x2278] ;  /* 0x0022780001787983 */ /* 0x001f220000300a00 */
[----:B------:R-:W-:Y:S02]  /*82ad0*/  LOP3.LUT P6, RZ, R13, 0x2000, RZ, 0xc0, !PT ;  /* 0x000020000dff7812 */ /* 0x000fe400078cc0ff */
[----:B------:R-:W-:Y:S02]  /*82ae0*/  PRMT R115, R115, 0x7773, RZ ;  /* 0x0000777373737816 */ /* 0x000fe400000000ff */
[----:B------:R-:W-:-:S09]  /*82af0*/  LOP3.LUT P1, RZ, R241, 0x400, RZ, 0xc0, !PT ;  /* 0x00000400f1ff7812 */ /* 0x000fd2000782c0ff */
[----:B------:R-:W-:Y:S01]  /*82b00*/  @P6 STG.E.U8 desc[UR56][R36.64], R115 ;  /* 0x0000007324006986 */ /* 0x000fe2000c101138 */
[----:B------:R-:W-:Y:S02]  /*82b10*/  LOP3.LUT P6, RZ, R13, 0x1000, RZ, 0xc0, !PT ;  /* 0x000010000dff7812 */ /* 0x000fe400078cc0ff */
[C---:B------:R-:W-:Y:S02]  /*82b20*/  LOP3.LUT P4, RZ, R241.reuse, 0x800, RZ, 0xc0, !PT ;  /* 0x00000800f1ff7812 */ /* 0x040fe4000788c0ff */
[C---:B------:R-:W-:Y:S02]  /*82b30*/  LOP3.LUT P3, RZ, R241.reuse, 0x1000, RZ, 0xc0, !PT ;  /* 0x00001000f1ff7812 */ /* 0x040fe4000786c0ff */
[C---:B------:R-:W-:Y:S02]  /*82b40*/  LOP3.LUT P0, RZ, R241.reuse, 0x2000, RZ, 0xc0, !PT ;  /* 0x00002000f1ff7812 */ /* 0x040fe4000780c0ff */
[C---:B------:R-:W-:Y:S02]  /*82b50*/  LOP3.LUT P2, RZ, R241.reuse, 0x4000, RZ, 0xc0, !PT ;  /* 0x00004000f1ff7812 */ /* 0x040fe4000784c0ff */
[----:B------:R-:W-:-:S02]  /*82b60*/  LOP3.LUT P5, RZ, R241, 0x8000, RZ, 0xc0, !PT ;  /* 0x00008000f1ff7812 */ /* 0x000fc400078ac0ff */
[----:B------:R-:W-:Y:S02]  /*82b70*/  LOP3.LUT R13, R13, 0xffffffef, RZ, 0xc0, !PT ;  /* 0xffffffef0d0d7812 */ /* 0x000fe400078ec0ff */
[----:B--2---:R-:W-:-:S05]  /*82b80*/  PRMT R7, R116, 0x7770, RZ ;  /* 0x0000777074077816 */ /* 0x004fca00000000ff */
[----:B------:R0:W-:Y:S02]  /*82b90*/  @P6 STG.E.U8 desc[UR56][R32.64], R7 ;  /* 0x0000000720006986 */ /* 0x0001e4000c101138 */
[----:B0-----:R-:W-:-:S05]  /*82ba0*/  PRMT R7, R116, 0x7771, RZ ;  /* 0x0000777174077816 */ /* 0x001fca00000000ff */
        /* <DEDUP_REMOVED lines=18> */
[----:B------:R-:W2:Y:S01]  /*82cd0*/  LDL.LU.64 R56, [R1+0xe40] ;  /* 0x000e400001387983 */ /* 0x000ea20000300a00 */
[----:B------:R-:W-:-:S02]  /*82ce0*/  LOP3.LUT P6, RZ, R241, 0x10000000, RZ, 0xc0, !PT ;  /* 0x10000000f1ff7812 */ /* 0x000fc400078cc0ff */
[C---:B------:R-:W-:Y:S02]  /*82cf0*/  LOP3.LUT P3, RZ, R241.reuse, 0x10000, RZ, 0xc0, !PT ;  /* 0x00010000f1ff7812 */ /* 0x040fe4000786c0ff */
[C---:B------:R-:W-:Y:S02]  /*82d00*/  LOP3.LUT P0, RZ, R241.reuse, 0x20000, RZ, 0xc0, !PT ;  /* 0x00020000f1ff7812 */ /* 0x040fe4000780c0ff */
[----:B------:R-:W-:Y:S02]  /*82d10*/  LOP3.LUT P2, RZ, R241, 0x40000, RZ, 0xc0, !PT ;  /* 0x00040000f1ff7812 */ /* 0x000fe4000784c0ff */
[----:B------:R-:W-:Y:S02]  /*82d20*/  PRMT R120, R120, 0x7773, RZ ;  /* 0x0000777378787816 */ /* 0x000fe400000000ff */
[----:B------:R-:W-:Y:S02]  /*82d30*/  PRMT R7, R117, 0x7770, RZ ;  /* 0x0000777075077816 */ /* 0x000fe400000000ff */
[----:B------:R-:W-:Y:S01]  /*82d40*/  LOP3.LUT P5, RZ, R241, 0x80000, RZ, 0xc0, !PT ;  /* 0x00080000f1ff7812 */ /* 0x000fe200078ac0ff */
        /* <DEDUP_REMOVED lines=28> */
[----:B----4-:R1:W-:Y:S04]  /*82f10*/  @P0 STG.E.U8 desc[UR56][R30.64], R7 ;  /* 0x000000071e000986 */ /* 0x0103e8000c101138 */
[----:B0-----:R-:W3:Y:S01]  /*82f20*/  LDL.LU.64 R32, [R1+0xe10] ;  /* 0x000e100001207983 */ /* 0x001ee20000300a00 */
[----:B-1----:R-:W-:-:S03]  /*82f30*/  PRMT R7, R117, 0x7771, RZ ;  /* 0x0000777175077816 */ /* 0x002fc600000000ff */
[----:B------:R-:W4:Y:S04]  /*82f40*/  LDL.LU.64 R30, [R1+0xe08] ;  /* 0x000e0800011e7983 */ /* 0x000f280000300a00 */
[----:B--2---:R0:W-:Y:S02]  /*82f50*/  @P2 STG.E.U8 desc[UR56][R228.64], R7 ;  /* 0x00000007e4002986 */ /* 0x0041e4000c101138 */
[C---:B0-----:R-:W-:Y:S02]  /*82f60*/  PRMT R7, R117.reuse, 0x7772, RZ ;  /* 0x0000777275077816 */ /* 0x041fe400000000ff */
[----:B------:R-:W-:Y:S01]  /*82f70*/  PRMT R117, R117, 0x7773, RZ ;  /* 0x0000777375757816 */ /* 0x000fe200000000ff */
[----:B------:R-:W2:Y:S04]  /*82f80*/  LDL.LU.64 R228, [R1+0xe00] ;  /* 0x000e000001e47983 */ /* 0x000ea80000300a00 */
[----:B------:R0:W-:Y:S04]  /*82f90*/  @P5 STG.E.U8 desc[UR56][R28.64], R7 ;  /* 0x000000071c005986 */ /* 0x0001e8000c101138 */
[----:B------:R-:W-:Y:S01]  /*82fa0*/  @P6 STG.E.U8 desc[UR56][R224.64], R117 ;  /* 0x00000075e0006986 */ /* 0x000fe2000c101138 */
[----:B------:R-:W-:-:S02]  /*82fb0*/  LOP3.LUT P6, RZ, R13, 0x800, RZ, 0xc0, !PT ;  /* 0x000008000dff7812 */ /* 0x000fc400078cc0ff */
[----:B0-----:R-:W-:-:S11]  /*82fc0*/  PRMT R7, R121, 0x7770, RZ ;  /* 0x0000777079077816 */ /* 0x001fd600000000ff */
[----:B------:R0:W-:Y:S01]  /*82fd0*/  @P6 STG.E.U8 desc[UR56][R118.64], R7 ;  /* 0x0000000776006986 */ /* 0x0001e2000c101138 */
[----:B------:R-:W-:-:S03]  /*82fe0*/  LOP3.LUT P6, RZ, R13, 0x400, RZ, 0xc0, !PT ;  /* 0x000004000dff7812 */ /* 0x000fc600078cc0ff */
[----:B0-----:R-:W3:Y:S01]  /*82ff0*/  LDL.LU.64 R118, [R1+0x2268] ;  /* 0x0022680001767983 */ /* 0x001ee20000300a00 */
[----:B------:R-:W-:-:S03]  /*83000*/  PRMT R7, R121, 0x7771, RZ ;  /* 0x0000777179077816 */ /* 0x000fc600000000ff */
[----:B------:R-:W2:Y:S04]  /*83010*/  LDL.LU.64 R28, [R1+0xdf8] ;  /* 0x000df800011c7983 */ /* 0x000ea80000300a00 */
[----:B------:R-:W2:Y:S04]  /*83020*/  LDL.LU.64 R224, [R1+0xdf0] ;  /* 0x000df00001e07983 */ /* 0x000ea80000300a00 */
[----:B------:R0:W-:Y:S01]  /*83030*/  @P6 STG.E.U8 desc[UR56][R226.64], R7 ;  /* 0x00000007e2006986 */ /* 0x0001e2000c101138 */
[----:B------:R-:W-:Y:S02]  /*83040*/  LOP3.LUT P6, RZ, R13, 0x200, RZ, 0xc0, !PT ;  /* 0x000002000dff7812 */ /* 0x000fe400078cc0ff */
[----:B0-----:R-:W-:Y:S01]  /*83050*/  PRMT R7, R121, 0x7772, RZ ;  /* 0x0000777279077816 */ /* 0x001fe200000000ff */
[----:B------:R-:W2:Y:S10]  /*83060*/  LDL.LU.64 R226, [R1+0xde8] ;  /* 0x000de80001e27983 */ /* 0x000eb40000300a00 */
        /* <DEDUP_REMOVED lines=27> */
[----:B------:R-:W3:Y:S04]  /*83220*/  LDL.LU.64 R30, [R1+0xde0] ;  /* 0x000de000011e7983 */ /* 0x000ee80000300a00 */
[----:B--2---:R0:W-:Y:S04]  /*83230*/  @P3 STG.E.U8 desc[UR56][R228.64], R7 ;  /* 0x00000007e4003986 */ /* 0x0041e8000c101138 */
[----:B------:R1:W-:Y:S04]  /*83240*/  @P0 STG.E.U8 desc[UR56][R28.64], R122 ;  /* 0x0000007a1c000986 */ /* 0x0003e8000c101138 */
[----:B0-----:R-:W2:Y:S04]  /*83250*/  LDL.LU.64 R228, [R1+0xdd8] ;  /* 0x000dd80001e47983 */ /* 0x001ea80000300a00 */
        /* <DEDUP_REMOVED lines=27> */
[----:B---3--:R0:W-:Y:S02]  /*83410*/  @P3 STG.E.U8 desc[UR56][R30.64], R7 ;  /* 0x000000071e003986 */ /* 0x0081e4000c101138 */
[C---:B0-----:R-:W-:Y:S02]  /*83420*/  PRMT R7, R123.reuse, 0x7770, RZ ;  /* 0x000077707b077816 */ /* 0x041fe400000000ff */
[----:B--2---:R-:W-:Y:S04]  /*83430*/  @P0 STG.E.U8 desc[UR56][R228.64], R119 ;  /* 0x00000077e4000986 */ /* 0x004fe8000c101138 */
        /* <DEDUP_REMOVED lines=70> */
[----:B------:R-:W-:Y:S01]  /*838a0*/  PRMT R125, R125, 0x7773, RZ ;  /* 0x000077737d7d7816 */ /* 0x000fe200000000ff */
[----:B------:R-:W2:Y:S04]  /*838b0*/  LDL.LU.64 R228, [R1+0xd40] ;  /* 0x000d400001e47983 */ /* 0x000ea80000300a00 */
[----:B------:R0:W-:Y:S04]  /*838c0*/  @P0 STG.E.U8 desc[UR56][R28.64], R7 ;  /* 0x000000071c000986 */ /* 0x0001e8000c101138 */
[----:B------:R1:W-:Y:S01]  /*838d0*/  @P2 STG.E.U8 desc[UR56][R224.64], R125 ;  /* 0x0000007de0002986 */ /* 0x0003e2000c101138 */
[----:B0-----:R-:W-:-:S03]  /*838e0*/  PRMT R7, R129, 0x7770, RZ ;  /* 0x0000777081077816 */ /* 0x001fc600000000ff */
[----:B------:R-:W3:Y:S04]  /*838f0*/  LDL.LU.64 R28, [R1+0xd38] ;  /* 0x000d3800011c7983 */ /* 0x000ee80000300a00 */
[----:B-1----:R-:W4:Y:S04]  /*83900*/  LDL.LU.64 R224, [R1+0xd30] ;  /* 0x000d300001e07983 */ /* 0x002f280000300a00 */
[----:B------:R0:W-:Y:S02]  /*83910*/  @P5 STG.E.U8 desc[UR56][R226.64], R7 ;  /* 0x00000007e2005986 */ /* 0x0001e4000c101138 */
[----:B0-----:R-:W-:-:S02]  /*83920*/  PRMT R7, R129, 0x7771, RZ ;  /* 0x0000777181077816 */ /* 0x001fc400000000ff */
[----:B------:R-:W4:Y:S04]  /*83930*/  LDL.LU.64 R226, [R1+0xd20] ;  /* 0x000d200001e27983 */ /* 0x000f280000300a00 */
[----:B------:R0:W-:Y:S04]  /*83940*/  @P3 STG.E.U8 desc[UR56][R126.64], R7 ;  /* 0x000000077e003986 */ /* 0x0001e8000c101138 */
[----:B0-----:R-:W4:Y:S01]  /*83950*/  LDL.LU.64 R126, [R1+0x2248] ;  /* 0x00224800017e7983 */ /* 0x001f220000300a00 */
[----:B------:R-:W-:Y:S02]  /*83960*/  LOP3.LUT P6, RZ, R243, 0x4, RZ, 0xc0, !PT ;  /* 0x00000004f3ff7812 */ /* 0x000fe400078cc0ff */
[----:B------:R-:W-:-:S02]  /*83970*/  LOP3.LUT R14, R14, 0xffefffff, RZ, 0xc0, !PT ;  /* 0xffefffff0e0e7812 */ /* 0x000fc400078ec0ff */
[C---:B------:R-:W-:Y:S02]  /*83980*/  LOP3.LUT P0, RZ, R242.reuse, 0x800000, RZ, 0xc0, !PT ;  /* 0x00800000f2ff7812 */ /* 0x040fe4000780c0ff */
[C---:B------:R-:W-:Y:S02]  /*83990*/  LOP3.LUT P2, RZ, R242.reuse, 0x1000000, RZ, 0xc0, !PT ;  /* 0x01000000f2ff7812 */ /* 0x040fe4000784c0ff */
[----:B------:R-:W-:Y:S02]  /*839a0*/  LOP3.LUT P5, RZ, R242, 0x2000000, RZ, 0xc0, !PT ;  /* 0x02000000f2ff7812 */ /* 0x000fe400078ac0ff */
[----:B------:R-:W-:Y:S01]  /*839b0*/  PRMT R7, R129, 0x7772, RZ ;  /* 0x0000777281077816 */ /* 0x000fe200000000ff */
[----:B------:R-:W4:Y:S02]  /*839c0*/  LDL.LU.64 R230, [R1+0xd18] ;  /* 0x000d180001e67983 */ /* 0x000f240000300a00 */
[----:B------:R-:W-:Y:S02]  /*839d0*/  @P6 LOP3.LUT R14, R14, 0x100000, RZ, 0xfc, !PT ;  /* 0x001000000e0e6812 */ /* 0x000fe400078efcff */
[----:B------:R-:W-:-:S02]  /*839e0*/  LOP3.LUT P6, RZ, R243, 0x2, RZ, 0xc0, !PT ;  /* 0x00000002f3ff7812 */ /* 0x000fc400078cc0ff */
[----:B------:R-:W-:Y:S01]  /*839f0*/  PRMT R129, R129, 0x7773, RZ ;  /* 0x0000777381817816 */ /* 0x000fe200000000ff */
[----:B------:R-:W4:Y:S01]  /*83a00*/  LDL.LU.64 R56, [R1+0xd10] ;  /* 0x000d100001387983 */ /* 0x000f220000300a00 */
[----:B------:R-:W-:-:S03]  /*83a10*/  LOP3.LUT R14, R14, 0xffdfffff, RZ, 0xc0, !PT ;  /* 0xffdfffff0e0e7812 */ /* 0x000fc600078ec0ff */
        /* <DEDUP_REMOVED lines=29> */
[----:B------:R0:W-:Y:S02]  /*83bf0*/  @P5 STG.E.U8 desc[UR56][R224.64], R7 ;  /* 0x00000007e0005986 */ /* 0x0001e4000c101138 */
[----:B0-----:R-:W-:-:S05]  /*83c00*/  PRMT R7, R126, 0x7771, RZ ;  /* 0x000077717e077816 */ /* 0x001fca00000000ff */
        /* <DEDUP_REMOVED lines=35> */
[----:B------:R0:W-:Y:S02]  /*83e40*/  @P6 STG.E.U8 desc[UR56][R32.64], R7 ;  /* 0x0000000720006986 */ /* 0x0001e4000c101138 */
[C---:B0-----:R-:W-:Y:S02]  /*83e50*/  PRMT R7, R127.reuse, 0x7772, RZ ;  /* 0x000077727f077816 */ /* 0x041fe400000000ff */
[----:B------:R-:W-:-:S03]  /*83e60*/  PRMT R127, R127, 0x7773, RZ ;  /* 0x000077737f7f7816 */ /* 0x000fc600000000ff */
[----:B------:R0:W-:Y:S04]  /*83e70*/  @P1 STG.E.U8 desc[UR56][R30.64], R7 ;  /* 0x000000071e001986 */ /* 0x0001e8000c101138 */
[----:B---3--:R-:W-:Y:S01]  /*83e80*/  @P4 STG.E.U8 desc[UR56][R228.64], R127 ;  /* 0x0000007fe4004986 */ /* 0x008fe2000c101138 */
[----:B0-----:R-:W-:-:S05]  /*83e90*/  PRMT R7, R131, 0x7770, RZ ;  /* 0x0000777083077816 */ /* 0x001fca00000000ff */
[----:B----4-:R0:W-:Y:S02]  /*83ea0*/  @P3 STG.E.U8 desc[UR56][R28.64], R7 ;  /* 0x000000071c003986 */ /* 0x0101e4000c101138 */
[----:B0-----:R-:W-:-:S05]  /*83eb0*/  PRMT R7, R131, 0x7771, RZ ;  /* 0x0000777183077816 */ /* 0x001fca00000000ff */
[----:B------:R0:W-:Y:S02]  /*83ec0*/  @P0 STG.E.U8 desc[UR56][R224.64], R7 ;  /* 0x00000007e0000986 */ /* 0x0001e4000c101138 */
[C---:B0-----:R-:W-:Y:S02]  /*83ed0*/  PRMT R7, R131.reuse, 0x7772, RZ ;  /* 0x0000777283077816 */ /* 0x041fe400000000ff */
[----:B------:R-:W-:-:S03]  /*83ee0*/  PRMT R131, R131, 0x7773, RZ ;  /* 0x0000777383837816 */ /* 0x000fc600000000ff */
[----:B------:R-:W-:Y:S04]  /*83ef0*/  @P2 STG.E.U8 desc[UR56][R226.64], R7 ;  /* 0x00000007e2002986 */ /* 0x000fe8000c101138 */
[----:B------:R0:W-:Y:S04]  /*83f00*/  @P5 STG.E.U8 desc[UR56][R132.64], R131 ;  /* 0x0000008384005986 */ /* 0x0001e8000c101138 */
[----:B0-----:R-:W2:Y:S04]  /*83f10*/  LDL.LU.64 R132, [R1+0x2238] ;  /* 0x0022380001847983 */ /* 0x001ea80000300a00 */
[----:B------:R-:W3:Y:S01]  /*83f20*/  LDL.LU.64 R30, [R1+0xcb0] ;  /* 0x000cb000011e7983 */ /* 0x000ee20000300a00 */
[----:B------:R-:W-:-:S02]  /*83f30*/  LOP3.LUT P3, RZ, R243, 0x200, RZ, 0xc0, !PT ;  /* 0x00000200f3ff7812 */ /* 0x000fc4000786c0ff */
[C---:B------:R-:W-:Y:S01]  /*83f40*/  LOP3.LUT P0, RZ, R243.reuse, 0x400, RZ, 0xc0, !PT ;  /* 0x00000400f3ff7812 */ /* 0x040fe2000780c0ff */
        /* <DEDUP_REMOVED lines=19> */
[----:B---3--:R0:W-:Y:S02]  /*84080*/  @P3 STG.E.U8 desc[UR56][R30.64], R7 ;  /* 0x000000071e003986 */ /* 0x0081e4000c101138 */
[----:B0-----:R-:W-:-:S05]  /*84090*/  PRMT R7, R132, 0x7771, RZ ;  /* 0x0000777184077816 */ /* 0x001fca00000000ff */
[----:B------:R0:W-:Y:S04]  /*840a0*/  @P0 STG.E.U8 desc[UR56][R136.64], R7 ;  /* 0x0000000788000986 */ /* 0x0001e8000c101138 */
[----:B0-----:R-:W2:Y:S04]  /*840b0*/  LDL.LU.64 R136, [R1+0x2230] ;  /* 0x0022300001887983 */ /* 0x001ea80000300a00 */
[----:B------:R-:W3:Y:S01]  /*840c0*/  LDL.LU.64 R34, [R1+0xc68] ;  /* 0x000c680001227983 */ /* 0x000ee20000300a00 */
[----:B------:R-:W-:Y:S02]  /*840d0*/  @P6 LOP3.LUT R14, R14, 0x8000, RZ, 0xfc, !PT ;  /* 0x000080000e0e6812 */ /* 0x000fe400078efcff */
[----:B------:R-:W-:-:S02]  /*840e0*/  LOP3.LUT P6, RZ, R243, 0x20000, RZ, 0xc0, !PT ;  /* 0x00020000f3ff7812 */ /* 0x000fc400078cc0ff */
[C---:B------:R-:W-:Y:S02]  /*840f0*/  LOP3.LUT P2, RZ, R243.reuse, 0x800, RZ, 0xc0, !PT ;  /* 0x00000800f3ff7812 */ /* 0x040fe4000784c0ff */
[----:B------:R-:W-:Y:S02]  /*84100*/  LOP3.LUT P5, RZ, R243, 0x1000, RZ, 0xc0, !PT ;  /* 0x00001000f3ff7812 */ /* 0x000fe400078ac0ff */
[----:B------:R-:W-:Y:S02]  /*84110*/  LOP3.LUT R14, R14, 0xfffeffff, RZ, 0xc0, !PT ;  /* 0xfffeffff0e0e7812 */ /* 0x000fe400078ec0ff */
[----:B------:R-:W-:Y:S01]  /*84120*/  PRMT R7, R132, 0x7772, RZ ;  /* 0x0000777284077816 */ /* 0x000fe200000000ff */
[----:B------:R-:W3:Y:S04]  /*84130*/  LDL.LU.64 R36, [R1+0xc58] ;  /* 0x000c580001247983 */ /* 0x000ee80000300a00 */
[----:B------:R-:W-:-:S02]  /*84140*/  @P6 LOP3.LUT R14, R14, 0x10000, RZ, 0xfc, !PT ;  /* 0x000100000e0e6812 */ /* 0x000fc400078efcff */
[----:B------:R-:W-:Y:S01]  /*84150*/  LOP3.LUT P6, RZ, R243, 0x10000, RZ, 0xc0, !PT ;  /* 0x00010000f3ff7812 */ /* 0x000fe200078cc0ff */
[----:B----4-:R0:W-:Y:S01]  /*84160*/  @P2 STG.E.U8 desc[UR56][R228.64], R7 ;  /* 0x00000007e4002986 */ /* 0x0101e2000c101138 */
[----:B------:R-:W-:Y:S02]  /*84170*/  PRMT R132, R132, 0x7773, RZ ;  /* 0x0000777384847816 */ /* 0x000fe400000000ff */
[----:B------:R-:W-:Y:S01]  /*84180*/  LOP3.LUT R14, R14, 0xfffdffff, RZ, 0xc0, !PT ;  /* 0xfffdffff0e0e7812 */ /* 0x000fe200078ec0ff */
[----:B------:R-:W4:Y:S04]  /*84190*/  LDL.LU.64 R32, [R1+0xc50] ;  /* 0x000c500001207983 */ /* 0x000f280000300a00 */
[----:B------:R1:W-:Y:S04]  /*841a0*/  @P5 STG.E.U8 desc[UR56][R28.64], R132 ;  /* 0x000000841c005986 */ /* 0x0003e8000c101138 */
[----:B------:R-:W4:Y:S01]  /*841b0*/  LDL.LU.64 R30, [R1+0xc48] ;  /* 0x000c4800011e7983 */ /* 0x000f220000300a00 */
[----:B------:R-:W-:-:S02]  /*841c0*/  @P6 LOP3.LUT R14, R14, 0x20000, RZ, 0xfc, !PT ;  /* 0x000200000e0e6812 */ /* 0x000fc400078efcff */
[----:B------:R-:W-:Y:S01]  /*841d0*/  LOP3.LUT P6, RZ, R243, 0x8000, RZ, 0xc0, !PT ;  /* 0x00008000f3ff7812 */ /* 0x000fe200078cc0ff */
[----:B0-----:R-:W4:Y:S04]  /*841e0*/  LDL.LU.64 R228, [R1+0xc40] ;  /* 0x000c400001e47983 */ /* 0x001f280000300a00 */
[----:B-1----:R-:W4:Y:S01]  /*841f0*/  LDL.LU.64 R28, [R1+0xc38] ;  /* 0x000c3800011c7983 */ /* 0x002f220000300a00 */
[----:B------:R-:W-:-:S07]  /*84200*/  LOP3.LUT R14, R14, 0xfffbffff, RZ, 0xc0, !PT ;  /* 0xfffbffff0e0e7812 */ /* 0x000fce00078ec0ff */
[----:B------:R-:W-:Y:S02]  /*84210*/  @P6 LOP3.LUT R14, R14, 0x40000, RZ, 0xfc, !PT ;  /* 0x000400000e0e6812 */ /* 0x000fe400078efcff */
[----:B------:R-:W-:Y:S02]  /*84220*/  LOP3.LUT P6, RZ, R243, 0x4000, RZ, 0xc0, !PT ;  /* 0x00004000f3ff7812 */ /* 0x000fe400078cc0ff */
[----:B------:R-:W-:-:S11]  /*84230*/  LOP3.LUT R14, R14, 0xfff7ffff, RZ, 0xc0, !PT ;  /* 0xfff7ffff0e0e7812 */ /* 0x000fd600078ec0ff */
[----:B------:R-:W-:Y:S02]  /*84240*/  @P6 LOP3.LUT R14, R14, 0x80000, RZ, 0xfc, !PT ;  /* 0x000800000e0e6812 */ /* 0x000fe400078efcff */
[----:B------:R-:W-:Y:S02]  /*84250*/  LOP3.LUT P6, RZ, R243, 0x2000, RZ, 0xc0, !PT ;  /* 0x00002000f3ff7812 */ /* 0x000fe400078cc0ff */
[----:B--2---:R-:W-:-:S11]  /*84260*/  PRMT R7, R136, 0x7770, RZ ;  /* 0x0000777088077816 */ /* 0x004fd600000000ff */
        /* <DEDUP_REMOVED lines=17> */
[----:B---3--:R0:W-:Y:S01]  /*84380*/  @P6 STG.E.U8 desc[UR56][R34.64], R7 ;  /* 0x0000000722006986 */ /* 0x0081e2000c101138 */
[----:B------:R-:W-:Y:S02]  /*84390*/  LOP3.LUT P6, RZ, R14, 0x4000, RZ, 0xc0, !PT ;  /* 0x000040000eff7812 */ /* 0x000fe400078cc0ff */
[----:B0-----:R-:W-:-:S11]  /*843a0*/  PRMT R7, R133, 0x7772, RZ ;  /* 0x0000777285077816 */ /* 0x001fd600000000ff */
[----:B------:R0:W-:Y:S04]  /*843b0*/  @P6 STG.E.U8 desc[UR56][R134.64], R7 ;  /* 0x0000000786006986 */ /* 0x0001e8000c101138 */
[----:B0-----:R-:W3:Y:S01]  /*843c0*/  LDL.LU.64 R134, [R1+0x2228] ;  /* 0x0022280001867983 */ /* 0x001ee20000300a00 */
[----:B------:R-:W-:Y:S02]  /*843d0*/  LOP3.LUT P6, RZ, R14, 0x2000, RZ, 0xc0, !PT ;  /* 0x000020000eff7812 */ /* 0x000fe400078cc0ff */
[----:B------:R-:W-:Y:S02]  /*843e0*/  PRMT R133, R133, 0x7773, RZ ;  /* 0x0000777385857816 */ /* 0x000fe400000000ff */
[----:B------:R-:W-:Y:S02]  /*843f0*/  LOP3.LUT P1, RZ, R243, 0x400000, RZ, 0xc0, !PT ;  /* 0x00400000f3ff7812 */ /* 0x000fe4000782c0ff */
[----:B------:R-:W-:-:S07]  /*84400*/  PRMT R7, R137, 0x7770, RZ ;  /* 0x0000777089077816 */ /* 0x000fce00000000ff */
[----:B------:R-:W-:Y:S01]  /*84410*/  @P6 STG.E.U8 desc[UR56][R36.64], R133 ;  /* 0x0000008524006986 */ /* 0x000fe2000c101138 */
[----:B------:R-:W-:Y:S02]  /*84420*/  LOP3.LUT P6, RZ, R14, 0x1000, RZ, 0xc0, !PT ;  /* 0x000010000eff7812 */ /* 0x000fe400078cc0ff */
[C---:B------:R-:W-:Y:S02]  /*84430*/  LOP3.LUT P4, RZ, R243.reuse, 0x800000, RZ, 0xc0, !PT ;  /* 0x00800000f3ff7812 */ /* 0x040fe4000788c0ff */
[C---:B------:R-:W-:Y:S02]  /*84440*/  LOP3.LUT P3, RZ, R243.reuse, 0x1000000, RZ, 0xc0, !PT ;  /* 0x01000000f3ff7812 */ /* 0x040fe4000786c0ff */
[----:B------:R-:W-:-:S07]  /*84450*/  LOP3.LUT P0, RZ, R243, 0x2000000, RZ, 0xc0, !PT ;  /* 0x02000000f3ff7812 */ /* 0x000fce000780c0ff */
[----:B----4-:R0:W-:Y:S01]  /*84460*/  @P6 STG.E.U8 desc[UR56][R32.64], R7 ;  /* 0x0000000720006986 */ /* 0x0101e2000c101138 */
        /* <DEDUP_REMOVED lines=10> */
[----:B---3--:R-:W-:-:S05]  /*84510*/  PRMT R7, R134, 0x7770, RZ ;  /* 0x0000777086077816 */ /* 0x008fca00000000ff */
[----:B--2---:R0:W-:Y:S02]  /*84520*/  @P0 STG.E.U8 desc[UR56][R224.64], R7 ;  /* 0x00000007e0000986 */ /* 0x0041e4000c101138 */
        /* <DEDUP_REMOVED lines=36> */
[----:B------:R-:W-:Y:S02]  /*84770*/  LOP3.LUT P6, RZ, R221, 0x2, RZ, 0xc0, !PT ;  /* 0x00000002ddff7812 */ /* 0x000fe400078cc0ff */
[C---:B------:R-:W-:Y:S02]  /*84780*/  LOP3.LUT P2, RZ, R243.reuse, 0x40000000, RZ, 0xc0, !PT ;  /* 0x40000000f3ff7812 */ /* 0x040fe4000784c0ff */
        /* <DEDUP_REMOVED lines=76> */
[C---:B------:R-:W-:Y:S02]  /*84c50*/  LOP3.LUT P3, RZ, R221.reuse, 0x8000, RZ, 0xc0, !PT ;  /* 0x00008000ddff7812 */ /* 0x040fe4000786c0ff */
        /* <DEDUP_REMOVED lines=46> */
[----:B------:R-:W-:Y:S01]  /*84f40*/  @P6 STG.E.U8 desc[UR56][R226.64], R141 ;  /* 0x0000008de2006986 */ /* 0x000fe2000c101138 */
[----:B------:R-:W-:-:S13]  /*84f50*/  LOP3.LUT P6, RZ, R14, 0x4, RZ, 0xc0, !PT ;  /* 0x000000040eff7812 */ /* 0x000fda00078cc0ff */
[----:B------:R0:W-:Y:S01]  /*84f60*/  @P6 STG.E.U8 desc[UR56][R142.64], R7 ;  /* 0x000000078e006986 */ /* 0x0001e2000c101138 */
[----:B------:R-:W-:-:S03]  /*84f70*/  LOP3.LUT P6, RZ, R14, 0x2, RZ, 0xc0, !PT ;  /* 0x000000020eff7812 */ /* 0x000fc600078cc0ff */
[----:B0-----:R-:W2:Y:S01]  /*84f80*/  LDL.LU.64 R142, [R1+0x2208] ;  /* 0x00220800018e7983 */ /* 0x001ea20000300a00 */
[----:B------:R-:W-:-:S03]  /*84f90*/  PRMT R7, R145, 0x7771, RZ ;  /* 0x0000777191077816 */ /* 0x000fc600000000ff */
[----:B------:R-:W4:Y:S06]  /*84fa0*/  LDL.LU.64 R226, [R1+0xaf0] ;  /* 0x000af00001e27983 */ /* 0x000f2c0000300a00 */
        /* <DEDUP_REMOVED lines=22> */
[----:B------:R0:W-:Y:S01]  /*85110*/  @P1 STG.E.U8 desc[UR56][R32.64], R142 ;  /* 0x0000008e20001986 */ /* 0x0001e2000c101138 */
[----:B---3--:R-:W-:-:S03]  /*85120*/  PRMT R7, R146, 0x7770, RZ ;  /* 0x0000777092077816 */ /* 0x008fc600000000ff */
[----:B0-----:R-:W2:Y:S04]  /*85130*/  LDL.LU.64 R32, [R1+0xae8] ;  /* 0x000ae80001207983 */ /* 0x001ea80000300a00 */
[----:B------:R0:W-:Y:S02]  /*85140*/  @P4 STG.E.U8 desc[UR56][R30.64], R7 ;  /* 0x000000071e004986 */ /* 0x0001e4000c101138 */
[C---:B0-----:R-:W-:Y:S02]  /*85150*/  PRMT R7, R146.reuse, 0x7771, RZ ;  /* 0x0000777192077816 */ /* 0x041fe400000000ff */
[----:B------:R-:W3:Y:S04]  /*85160*/  LDL.LU.64 R30, [R1+0xae0] ;  /* 0x000ae000011e7983 */ /* 0x000ee80000300a00 */
[----:B----4-:R0:W-:Y:S02]  /*85170*/  @P3 STG.E.U8 desc[UR56][R228.64], R7 ;  /* 0x00000007e4003986 */ /* 0x0101e4000c101138 */
[----:B0-----:R-:W-:-:S02]  /*85180*/  PRMT R7, R146, 0x7772, RZ ;  /* 0x0000777292077816 */ /* 0x001fc400000000ff */
[----:B------:R-:W4:Y:S04]  /*85190*/  LDL.LU.64 R228, [R1+0xad8] ;  /* 0x000ad80001e47983 */ /* 0x000f280000300a00 */
[----:B------:R0:W-:Y:S04]  /*851a0*/  @P0 STG.E.U8 desc[UR56][R28.64], R7 ;  /* 0x000000071c000986 */ /* 0x0001e8000c101138 */
[----:B0-----:R-:W4:Y:S01]  /*851b0*/  LDL.LU.64 R28, [R1+0xad0] ;  /* 0x000ad000011c7983 */ /* 0x001f220000300a00 */
        /* <DEDUP_REMOVED lines=21> */
[----:B------:R-:W-:Y:S02]  /*85310*/  LOP3.LUT P3, RZ, R220, 0x4000, RZ, 0xc0, !PT ;  /* 0x00004000dcff7812 */ /* 0x000fe4000786c0ff */
[----:B------:R-:W-:Y:S02]  /*85320*/  LOP3.LUT R15, R15, 0xfbffffff, RZ, 0xc0, !PT ;  /* 0xfbffffff0f0f7812 */ /* 0x000fe400078ec0ff */
[----:B------:R-:W-:Y:S02]  /*85330*/  PRMT R146, R146, 0x7773, RZ ;  /* 0x0000777392927816 */ /* 0x000fe400000000ff */
[----:B------:R-:W-:-:S02]  /*85340*/  PRMT R7, R143, 0x7770, RZ ;  /* 0x000077708f077816 */ /* 0x000fc400000000ff */
[C---:B------:R-:W-:Y:S01]  /*85350*/  LOP3.LUT P0, RZ, R220.reuse, 0x2000, RZ, 0xc0, !PT ;  /* 0x00002000dcff7812 */ /* 0x040fe2000780c0ff */
[----:B------:R0:W-:Y:S02]  /*85360*/  @P2 STG.E.U8 desc[UR56][R224.64], R146 ;  /* 0x00000092e0002986 */ /* 0x0001e4000c101138 */
[----:B------:R-:W-:Y:S02]  /*85370*/  @P6 LOP3.LUT R15, R15, 0x4000000, RZ, 0xfc, !PT ;  /* 0x040000000f0f6812 */ /* 0x000fe400078efcff */
[C---:B------:R-:W-:Y:S01]  /*85380*/  LOP3.LUT P6, RZ, R223.reuse, 0x200, RZ, 0xc0, !PT ;  /* 0x00000200dfff7812 */ /* 0x040fe200078cc0ff */
[----:B------:R1:W-:Y:S01]  /*85390*/  @P5 STG.E.U8 desc[UR56][R226.64], R7 ;  /* 0x00000007e2005986 */ /* 0x0003e2000c101138 */
[----:B------:R-:W-:Y:S02]  /*853a0*/  LOP3.LUT P2, RZ, R220, 0x1000, RZ, 0xc0, !PT ;  /* 0x00001000dcff7812 */ /* 0x000fe4000784c0ff */
[----:B------:R-:W-:Y:S01]  /*853b0*/  LOP3.LUT P5, RZ, R223, 0x800, RZ, 0xc0, !PT ;  /* 0x00000800dfff7812 */ /* 0x000fe200078ac0ff */
[----:B0-----:R-:W4:Y:S01]  /*853c0*/  LDL.LU.64 R224, [R1+0xac0] ;  /* 0x000ac00001e07983 */ /* 0x001f220000300a00 */
[----:B------:R-:W-:-:S02]  /*853d0*/  LOP3.LUT R15, R15, 0xf7ffffff, RZ, 0xc0, !PT ;  /* 0xf7ffffff0f0f7812 */ /* 0x000fc400078ec0ff */
[----:B-1----:R-:W-:-:S05]  /*853e0*/  PRMT R7, R143, 0x7771, RZ ;  /* 0x000077718f077816 */ /* 0x002fca00000000ff */
[----:B------:R-:W-:Y:S02]  /*853f0*/  @P6 LOP3.LUT R15, R15, 0x8000000, RZ, 0xfc, !PT ;  /* 0x080000000f0f6812 */ /* 0x000fe400078efcff */
[----:B------:R-:W-:Y:S01]  /*85400*/  LOP3.LUT P6, RZ, R223, 0x400, RZ, 0xc0, !PT ;  /* 0x00000400dfff7812 */ /* 0x000fe200078cc0ff */
[----:B------:R-:W4:Y:S04]  /*85410*/  LDL.LU.64 R226, [R1+0xab8] ;  /* 0x000ab80001e27983 */ /* 0x000f280000300a00 */
[----:B------:R-:W4:Y:S04]  /*85420*/  LDL.LU.64 R56, [R1+0xaa8] ;  /* 0x000aa80001387983 */ /* 0x000f280000300a00 */
[----:B------:R-:W4:Y:S04]  /*85430*/  LDL.LU.64 R52, [R1+0xaa0] ;  /* 0x000aa00001347983 */ /* 0x000f280000300a00 */
[----:B------:R-:W4:Y:S04]  /*85440*/  LDL.LU.64 R38, [R1+0xa98] ;  /* 0x000a980001267983 */ /* 0x000f280000300a00 */
[----:B------:R-:W4:Y:S04]  /*85450*/  LDL.LU.64 R34, [R1+0xa90] ;  /* 0x000a900001227983 */ /* 0x000f280000300a00 */
[----:B------:R-:W4:Y:S04]  /*85460*/  LDL.LU.64 R36, [R1+0xa88] ;  /* 0x000a880001247983 */ /* 0x000f280000300a00 */
[----:B--2---:R0:W-:Y:S02]  /*85470*/  @P3 STG.E.U8 desc[UR56][R32.64], R7 ;  /* 0x0000000720003986 */ /* 0x0041e4000c101138 */
[----:B0-----:R-:W-:-:S02]  /*85480*/  PRMT R7, R143, 0x7772, RZ ;  /* 0x000077728f077816 */ /* 0x001fc400000000ff */
[----:B------:R-:W-:-:S03]  /*85490*/  PRMT R143, R143, 0x7773, RZ ;  /* 0x000077738f8f7816 */ /* 0x000fc600000000ff */
[----:B---3--:R0:W-:Y:S02]  /*854a0*/  @P0 STG.E.U8 desc[UR56][R30.64], R7 ;  /* 0x000000071e000986 */ /* 0x0081e4000c101138 */
[C---:B0-----:R-:W-:Y:S02]  /*854b0*/  PRMT R7, R147.reuse, 0x7770, RZ ;  /* 0x0000777093077816 */ /* 0x041fe400000000ff */
[----:B----4-:R-:W-:Y:S04]  /*854c0*/  @P2 STG.E.U8 desc[UR56][R228.64], R143 ;  /* 0x0000008fe4002986 */ /* 0x010fe8000c101138 */
        /* <DEDUP_REMOVED lines=46> */
[----:B------:R0:W-:Y:S04]  /*857b0*/  @P0 STG.E.U8 desc[UR56][R28.64], R7 ;  /* 0x000000071c000986 */ /* 0x0001e8000c101138 */
[----:B0-----:R-:W2:Y:S01]  /*857c0*/  LDL.LU.64 R28, [R1+0xa50] ;  /* 0x000a5000011c7983 */ /* 0x001ea20000300a00 */
[C---:B------:R-:W-:Y:S02]  /*857d0*/  LOP3.LUT P2, RZ, R0.reuse, 0x20000000, RZ, 0xc0, !PT ;  /* 0x2000000000ff7812 */ /* 0x040fe4000784c0ff */
[C---:B------:R-:W-:Y:S02]  /*857e0*/  LOP3.LUT P5, RZ, R0.reuse, 0x10000000, RZ, 0xc0, !PT ;  /* 0x1000000000ff7812 */ /* 0x040fe400078ac0ff */
[----:B------:R-:W-:Y:S02]  /*857f0*/  LOP3.LUT P3, RZ, R0, 0x8000000, RZ, 0xc0, !PT ;  /* 0x0800000000ff7812 */ /* 0x000fe4000786c0ff */
[----:B------:R-:W-:-:S02]  /*85800*/  PRMT R7, R149, 0x7772, RZ ;  /* 0x0000777295077816 */ /* 0x000fc400000000ff */
[----:B------:R-:W-:Y:S02]  /*85810*/  LOP3.LUT P0, RZ, R0, 0x4000000, RZ, 0xc0, !PT ;  /* 0x0400000000ff7812 */ /* 0x000fe4000780c0ff */
[----:B------:R-:W-:-:S03]  /*85820*/  PRMT R149, R149, 0x7773, RZ ;  /* 0x0000777395957816 */ /* 0x000fc600000000ff */
[----:B------:R0:W-:Y:S04]  /*85830*/  @P2 STG.E.U8 desc[UR56][R224.64], R7 ;  /* 0x00000007e0002986 */ /* 0x0001e8000c101138 */
[----:B------:R1:W-:Y:S01]  /*85840*/  @P5 STG.E.U8 desc[UR56][R226.64], R149 ;  /* 0x00000095e2005986 */ /* 0x0003e2000c101138 */
[----:B0-----:R-:W-:-:S03]  /*85850*/  PRMT R7, R153, 0x7770, RZ ;  /* 0x0000777099077816 */ /* 0x001fc600000000ff */
[----:B------:R-:W3:Y:S04]  /*85860*/  LDL.LU.64 R224, [R1+0xa40] ;  /* 0x000a400001e07983 */ /* 0x000ee80000300a00 */
[----:B-1----:R-:W4:Y:S04]  /*85870*/  LDL.LU.64 R226, [R1+0xa38] ;  /* 0x000a380001e27983 */ /* 0x002f280000300a00 */
        /* <DEDUP_REMOVED lines=13> */
[----:B0-----:R-:W-:-:S05]  /*85950*/  PRMT R7, R153, 0x7771, RZ ;  /* 0x0000777199077816 */ /* 0x001fca00000000ff */
[----:B------:R0:W-:Y:S04]  /*85960*/  @P0 STG.E.U8 desc[UR56][R150.64], R7 ;  /* 0x0000000796000986 */ /* 0x0001e8000c101138 */
[----:B0-----:R-:W2:Y:S01]  /*85970*/  LDL.LU.64 R150, [R1+0x21e8] ;  /* 0x0021e80001967983 */ /* 0x001ea20000300a00 */
[----:B------:R-:W-:Y:S02]  /*85980*/  @P6 LOP3.LUT R15, R15, 0x4000, RZ, 0xfc, !PT ;  /* 0x000040000f0f6812 */ /* 0x000fe400078efcff */
[C---:B------:R-:W-:Y:S02]  /*85990*/  LOP3.LUT P6, RZ, R0.reuse, 0x40000, RZ, 0xc0, !PT ;  /* 0x0004000000ff7812 */ /* 0x040fe400078cc0ff */
[C---:B------:R-:W-:Y:S02]  /*859a0*/  LOP3.LUT P2, RZ, R0.reuse, 0x2000000, RZ, 0xc0, !PT ;  /* 0x0200000000ff7812 */ /* 0x040fe4000784c0ff */
[----:B------:R-:W-:-:S02]  /*859b0*/  LOP3.LUT P5, RZ, R0, 0x1000000, RZ, 0xc0, !PT ;  /* 0x0100000000ff7812 */ /* 0x000fc400078ac0ff */
[----:B------:R-:W-:Y:S02]  /*859c0*/  LOP3.LUT R15, R15, 0xffff7fff, RZ, 0xc0, !PT ;  /* 0xffff7fff0f0f7812 */ /* 0x000fe400078ec0ff */
[----:B------:R-:W-:Y:S01]  /*859d0*/  PRMT R7, R153, 0x7772, RZ ;  /* 0x0000777299077816 */ /* 0x000fe200000000ff */
[----:B------:R-:W2:Y:S04]  /*859e0*/  LDL.LU.64 R34, [R1+0xa08] ;  /* 0x000a080001227983 */ /* 0x000ea80000300a00 */
[----:B------:R-:W-:Y:S02]  /*859f0*/  @P6 LOP3.LUT R15, R15, 0x8000, RZ, 0xfc, !PT ;  /* 0x000080000f0f6812 */ /* 0x000fe400078efcff */
[----:B------:R-:W-:Y:S01]  /*85a00*/  LOP3.LUT P6, RZ, R0, 0x80000, RZ, 0xc0, !PT ;  /* 0x0008000000ff7812 */ /* 0x000fe200078cc0ff */
[----:B---3--:R2:W-:Y:S01]  /*85a10*/  @P2 STG.E.U8 desc[UR56][R224.64], R7 ;  /* 0x00000007e0002986 */ /* 0x0085e2000c101138 */
[----:B------:R-:W-:-:S02]  /*85a20*/  PRMT R153, R153, 0x7773, RZ ;  /* 0x0000777399997816 */ /* 0x000fc400000000ff */
[----:B------:R-:W-:Y:S01]  /*85a30*/  LOP3.LUT R15, R15, 0xfffeffff, RZ, 0xc0, !PT ;  /* 0xfffeffff0f0f7812 */ /* 0x000fe200078ec0ff */
[----:B------:R-:W3:Y:S04]  /*85a40*/  LDL.LU.64 R36, [R1+0xa00] ;  /* 0x000a000001247983 */ /* 0x000ee80000300a00 */
[----:B------:R-:W3:Y:S04]  /*85a50*/  LDL.LU.64 R32, [R1+0x9f8] ;  /* 0x0009f80001207983 */ /* 0x000ee80000300a00 */
[----:B------:R-:W3:Y:S04]  /*85a60*/  LDL.LU.64 R30, [R1+0x9f0] ;  /* 0x0009f000011e7983 */ /* 0x000ee80000300a00 */
[----:B----4-:R-:W-:Y:S04]  /*85a70*/  @P5 STG.E.U8 desc[UR56][R226.64], R153 ;  /* 0x00000099e2005986 */ /* 0x010fe8000c101138 */
        /* <DEDUP_REMOVED lines=13> */
[----:B--2---:R-:W-:-:S11]  /*85b50*/  PRMT R7, R150, 0x7770, RZ ;  /* 0x0000777096077816 */ /* 0x004fd600000000ff */
[----:B------:R0:W-:Y:S04]  /*85b60*/  @P6 STG.E.U8 desc[UR56][R154.64], R7 ;  /* 0x000000079a006986 */ /* 0x0001e8000c101138 */
[----:B0-----:R-:W2:Y:S04]  /*85b70*/  LDL.LU.64 R154, [R1+0x21e0] ;  /* 0x0021e000019a7983 */ /* 0x001ea80000300a00 */
[----:B------:R-:W4:Y:S04]  /*85b80*/  LDL.LU.64 R224, [R1+0x9d8] ;  /* 0x0009d80001e07983 */ /* 0x000f280000300a00 */
[----:B------:R-:W4:Y:S01]  /*85b90*/  LDL.LU.64 R226, [R1+0x9d0] ;  /* 0x0009d00001e27983 */ /* 0x000f220000300a00 */
[----:B------:R-:W-:-:S02]  /*85ba0*/  LOP3.LUT P6, RZ, R15, 0x80000, RZ, 0xc0, !PT ;  /* 0x000800000fff7812 */ /* 0x000fc400078cc0ff */
        /* <DEDUP_REMOVED lines=24> */
[----:B------:R-:W-:-:S11]  /*85d30*/  PRMT R154, R154, 0x7773, RZ ;  /* 0x000077739a9a7816 */ /* 0x000fd600000000ff */
[----:B------:R-:W-:Y:S01]  /*85d40*/  @P6 STG.E.U8 desc[UR56][R32.64], R154 ;  /* 0x0000009a20006986 */ /* 0x000fe2000c101138 */
[----:B------:R-:W-:Y:S02]  /*85d50*/  LOP3.LUT P6, RZ, R15, 0x1000, RZ, 0xc0, !PT ;  /* 0x000010000fff7812 */ /* 0x000fe400078cc0ff */
[----:B0-----:R-:W-:-:S11]  /*85d60*/  PRMT R7, R151, 0x7770, RZ ;  /* 0x0000777097077816 */ /* 0x001fd600000000ff */
[----:B------:R0:W-:Y:S02]  /*85d70*/  @P6 STG.E.U8 desc[UR56][R30.64], R7 ;  /* 0x000000071e006986 */ /* 0x0001e4000c101138 */
[----:B0-----:R-:W-:-:S05]  /*85d80*/  PRMT R7, R151, 0x7771, RZ ;  /* 0x0000777197077816 */ /* 0x001fca00000000ff */
[----:B----4-:R0:W-:Y:S02]  /*85d90*/  @P1 STG.E.U8 desc[UR56][R228.64], R7 ;  /* 0x00000007e4001986 */ /* 0x0101e4000c101138 */
        /* <DEDUP_REMOVED lines=8> */
[----:B0-----:R-:W-:Y:S02]  /*85e20*/  PRMT R7, R155, 0x7772, RZ ;  /* 0x000077729b077816 */ /* 0x001fe400000000ff */
[----:B------:R-:W2:Y:S04]  /*85e30*/  LDL.LU.64 R244, [R1+0x21d8] ;  /* 0x0021d80001f47983 */ /* 0x000ea80000300a00 */
[----:B------:R0:W-:Y:S04]  /*85e40*/  @P5 STG.E.U8 desc[UR56][R156.64], R7 ;  /* 0x000000079c005986 */ /* 0x0001e8000c101138 */
[----:B0-----:R-:W3:Y:S04]  /*85e50*/  LDL.LU.64 R156, [R1+0x21d0] ;  /* 0x0021d000019c7983 */ /* 0x001ee80000300a00 */
[----:B------:R-:W4:Y:S04]  /*85e60*/  LDL.LU.64 R30, [R1+0x9b8] ;  /* 0x0009b800011e7983 */ /* 0x000f280000300a00 */
[----:B------:R-:W2:Y:S01]  /*85e70*/  LDL.LU.64 R228, [R1+0x9b0] ;  /* 0x0009b00001e47983 */ /* 0x000ea20000300a00 */
[----:B------:R-:W-:-:S02]  /*85e80*/  LOP3.LUT P3, RZ, R0, 0x100, RZ, 0xc0, !PT ;  /* 0x0000010000ff7812 */ /* 0x000fc4000786c0ff */
[C---:B------:R-:W-:Y:S02]  /*85e90*/  LOP3.LUT P0, RZ, R0.reuse, 0x80, RZ, 0xc0, !PT ;  /* 0x0000008000ff7812 */ /* 0x040fe4000780c0ff */
[----:B------:R-:W-:Y:S02]  /*85ea0*/  LOP3.LUT P2, RZ, R0, 0x40, RZ, 0xc0, !PT ;  /* 0x0000004000ff7812 */ /* 0x000fe4000784c0ff */
[----:B------:R-:W-:Y:S01]  /*85eb0*/  PRMT R155, R155, 0x7773, RZ ;  /* 0x000077739b9b7816 */ /* 0x000fe200000000ff */
        /* <DEDUP_REMOVED lines=9> */
[C---:B---3--:R-:W-:Y:S01]  /*85f50*/  PRMT R7, R156.reuse, 0x7770, RZ ;  /* 0x000077709c077816 */ /* 0x048fe200000000ff */
[----:B----4-:R-:W-:Y:S04]  /*85f60*/  @P3 STG.E.U8 desc[UR56][R30.64], R155 ;  /* 0x0000009b1e003986 */ /* 0x010fe8000c101138 */
[----:B--2---:R0:W-:Y:S02]  /*85f70*/  @P0 STG.E.U8 desc[UR56][R228.64], R7 ;  /* 0x00000007e4000986 */ /* 0x0041e4000c101138 */
[----:B0-----:R-:W-:-:S05]  /*85f80*/  PRMT R7, R156, 0x7771, RZ ;  /* 0x000077719c077816 */ /* 0x001fca00000000ff */
[----:B------:R0:W-:Y:S04]  /*85f90*/  @P2 STG.E.U8 desc[UR56][R160.64], R7 ;  /* 0x00000007a0002986 */ /* 0x0001e8000c101138 */
[----:B0-----:R-:W2:Y:S01]  /*85fa0*/  LDL.LU.64 R160, [R1+0x21c8] ;  /* 0x0021c80001a07983 */ /* 0x001ea20000300a00 */
[----:B------:R-:W-:Y:S02]  /*85fb0*/  LOP3.LUT P6, RZ, R244, 0x10000000, RZ, 0xc0, !PT ;  /* 0x10000000f4ff7812 */ /* 0x000fe400078cc0ff */
[----:B------:R-:W-:Y:S02]  /*85fc0*/  LOP3.LUT P5, RZ, R0, 0x20, RZ, 0xc0, !PT ;  /* 0x0000002000ff7812 */ /* 0x000fe400078ac0ff */
[----:B------:R-:W-:Y:S01]  /*85fd0*/  PRMT R7, R156, 0x7772, RZ ;  /* 0x000077729c077816 */ /* 0x000fe200000000ff */
[----:B------:R-:W3:Y:S08]  /*85fe0*/  LDL.LU.64 R32, [R1+0x958] ;  /* 0x0009580001207983 */ /* 0x000ef00000300a00 */
[----:B------:R-:W-:-:S02]  /*85ff0*/  @P6 LOP3.LUT R15, R15, 0x10, RZ, 0xfc, !PT ;  /* 0x000000100f0f6812 */ /* 0x000fc400078efcff */
[----:B------:R-:W-:Y:S02]  /*86000*/  LOP3.LUT P6, RZ, R244, 0x20000000, RZ, 0xc0, !PT ;  /* 0x20000000f4ff7812 */ /* 0x000fe400078cc0ff */
[----:B------:R-:W-:Y:S01]  /*86010*/  PRMT R156, R156, 0x7773, RZ ;  /* 0x000077739c9c7816 */ /* 0x000fe200000000ff */
[----:B------:R0:W-:Y:S01]  /*86020*/  @P5 STG.E.U8 desc[UR56][R28.64], R7 ;  /* 0x000000071c005986 */ /* 0x0001e2000c101138 */
[----:B------:R-:W-:-:S03]  /*86030*/  LOP3.LUT R15, R15, 0xffffffdf, RZ, 0xc0, !PT ;  /* 0xffffffdf0f0f7812 */ /* 0x000fc600078ec0ff */
[----:B------:R-:W4:Y:S04]  /*86040*/  LDL.LU.64 R30, [R1+0x950] ;  /* 0x00095000011e7983 */ /* 0x000f280000300a00 */
[----:B------:R-:W4:Y:S02]  /*86050*/  LDL.LU.64 R228, [R1+0x948] ;  /* 0x0009480001e47983 */ /* 0x000f240000300a00 */
[----:B------:R-:W-:Y:S02]  /*86060*/  @P6 LOP3.LUT R15, R15, 0x20, RZ, 0xfc, !PT ;  /* 0x000000200f0f6812 */ /* 0x000fe400078efcff */
[----:B------:R-:W-:Y:S01]  /*86070*/  LOP3.LUT P6, RZ, R244, 0x40000000, RZ, 0xc0, !PT ;  /* 0x40000000f4ff7812 */ /* 0x000fe200078cc0ff */
[----:B0-----:R-:W4:Y:S01]  /*86080*/  LDL.LU.64 R28, [R1+0x940] ;  /* 0x00094000011c7983 */ /* 0x001f220000300a00 */
        /* <DEDUP_REMOVED lines=20> */
[----:B0-----:R-:W4:Y:S01]  /*861d0*/  LDL.LU.64 R224, [R1+0x938] ;  /* 0x0009380001e07983 */ /* 0x001f220000300a00 */
[----:B--2---:R-:W-:-:S09]  /*861e0*/  PRMT R7, R160, 0x7770, RZ ;  /* 0x00007770a0077816 */ /* 0x004fd200000000ff */
        /* <DEDUP_REMOVED lines=80> */
[----:B------:R-:W-:Y:S02]  /*866f0*/  PRMT R158, R158, 0x7773, RZ ;  /* 0x000077739e9e7816 */ /* 0x000fe400000000ff */
[----:B------:R-:W-:Y:S01]  /*86700*/  LOP3.LUT R15, R15, 0xfffffff7, RZ, 0xc0, !PT ;  /* 0xfffffff70f0f7812 */ /* 0x000fe200078ec0ff */
[----:B---3--:R0:W-:Y:S04]  /*86710*/  @P3 STG.E.U8 desc[UR56][R36.64], R7 ;  /* 0x0000000724003986 */ /* 0x0081e8000c101138 */
[----:B0-----:R-:W3:Y:S01]  /*86720*/  LDL.LU.64 R36, [R1+0x8c8] ;  /* 0x0008c80001247983 */ /* 0x001ee20000300a00 */
[----:B--2---:R-:W-:-:S02]  /*86730*/  PRMT R7, R162, 0x7770, RZ ;  /* 0x00007770a2077816 */ /* 0x004fc400000000ff */
[----:B------:R-:W-:Y:S02]  /*86740*/  @P6 LOP3.LUT R15, R15, 0x8, RZ, 0xfc, !PT ;  /* 0x000000080f0f6812 */ /* 0x000fe400078efcff */
[----:B------:R-:W-:Y:S01]  /*86750*/  LOP3.LUT P6, RZ, R244, 0x20000, RZ, 0xc0, !PT ;  /* 0x00020000f4ff7812 */ /* 0x000fe200078cc0ff */
[----:B----4-:R0:W-:Y:S04]  /*86760*/  @P0 STG.E.U8 desc[UR56][R32.64], R158 ;  /* 0x0000009e20000986 */ /* 0x0101e8000c101138 */
[----:B------:R1:W-:Y:S04]  /*86770*/  @P2 STG.E.U8 desc[UR56][R30.64], R7 ;  /* 0x000000071e002986 */ /* 0x0003e8000c101138 */
[----:B0-----:R-:W2:Y:S01]  /*86780*/  LDL.LU.64 R32, [R1+0x8b8] ;  /* 0x0008b80001207983 */ /* 0x001ea20000300a00 */
[----:B-1----:R-:W-:-:S03]  /*86790*/  PRMT R7, R162, 0x7771, RZ ;  /* 0x00007771a2077816 */ /* 0x002fc600000000ff */
        /* <DEDUP_REMOVED lines=13> */
[----:B------:R-:W-:-:S02]  /*86870*/  LOP3.LUT P6, RZ, R15, 0x2, RZ, 0xc0, !PT ;  /* 0x000000020fff7812 */ /* 0x000fc400078cc0ff */
[----:B0-----:R-:W-:Y:S01]  /*86880*/  PRMT R7, R159, 0x7771, RZ ;  /* 0x000077719f077816 */ /* 0x001fe200000000ff */
[----:B------:R-:W4:Y:S10]  /*86890*/  LDL.LU.64 R226, [R1+0x890] ;  /* 0x0008900001e27983 */ /* 0x000f340000300a00 */
[----:B------:R0:W-:Y:S01]  /*868a0*/  @P6 STG.E.U8 desc[UR56][R52.64], R7 ;  /* 0x0000000734006986 */ /* 0x0001e2000c101138 */
[----:B------:R-:W-:-:S02]  /*868b0*/  LOP3.LUT P6, RZ, R15, 0x1, RZ, 0xc0, !PT ;  /* 0x000000010fff7812 */ /* 0x000fc400078cc0ff */
[----:B0-----:R-:W-:-:S11]  /*868c0*/  PRMT R7, R159, 0x7772, RZ ;  /* 0x000077729f077816 */ /* 0x001fd600000000ff */
[----:B------:R0:W-:Y:S01]  /*868d0*/  @P6 STG.E.U8 desc[UR56][R38.64], R7 ;  /* 0x0000000726006986 */ /* 0x0001e2000c101138 */
[----:B------:R-:W-:Y:S02]  /*868e0*/  LOP3.LUT P6, RZ, R0, 0x80000000, RZ, 0xc0, !PT ;  /* 0x8000000000ff7812 */ /* 0x000fe400078cc0ff */
[----:B------:R-:W-:-:S11]  /*868f0*/  PRMT R159, R159, 0x7773, RZ ;  /* 0x000077739f9f7816 */ /* 0x000fd600000000ff */
[----:B------:R1:W-:Y:S01]  /*86900*/  @P6 STG.E.U8 desc[UR56][R164.64], R159 ;  /* 0x0000009fa4006986 */ /* 0x0003e2000c101138 */
[C---:B------:R-:W-:Y:S02]  /*86910*/  LOP3.LUT P6, RZ, R0.reuse, 0x40000000, RZ, 0xc0, !PT ;  /* 0x4000000000ff7812 */ /* 0x040fe400078cc0ff */
[----:B0-----:R-:W-:Y:S01]  /*86920*/  PRMT R7, R163, 0x7770, RZ ;  /* 0x00007770a3077816 */ /* 0x001fe200000000ff */
[----:B-1----:R-:W4:Y:S10]  /*86930*/  LDL.LU.64 R164, [R1+0x21b0] ;  /* 0x0021b00001a47983 */ /* 0x002f340000300a00 */
[----:B------:R0:W-:Y:S01]  /*86940*/  @P6 STG.E.U8 desc[UR56][R34.64], R7 ;  /* 0x0000000722006986 */ /* 0x0001e2000c101138 */
[----:B------:R-:W-:-:S02]  /*86950*/  LOP3.LUT P6, RZ, R0, 0x20000000, RZ, 0xc0, !PT ;  /* 0x2000000000ff7812 */ /* 0x000fc400078cc0ff */
[----:B0-----:R-:W-:-:S11]  /*86960*/  PRMT R7, R163, 0x7771, RZ ;  /* 0x00007771a3077816 */ /* 0x001fd600000000ff */
[----:B---3--:R0:W-:Y:S01]  /*86970*/  @P6 STG.E.U8 desc[UR56][R36.64], R7 ;  /* 0x0000000724006986 */ /* 0x0081e2000c101138 */
[----:B------:R-:W-:Y:S02]  /*86980*/  LOP3.LUT P6, RZ, R0, 0x10000000, RZ, 0xc0, !PT ;  /* 0x1000000000ff7812 */ /* 0x000fe400078cc0ff */
[----:B0-----:R-:W-:-:S11]  /*86990*/  PRMT R7, R163, 0x7772, RZ ;  /* 0x00007772a3077816 */ /* 0x001fd600000000ff */
[----:B------:R0:W-:Y:S04]  /*869a0*/  @P6 STG.E.U8 desc[UR56][R168.64], R7 ;  /* 0x00000007a8006986 */ /* 0x0001e8000c101138 */
[----:B0-----:R-:W3:Y:S01]  /*869b0*/  LDL.LU.64 R168, [R1+0x21a8] ;  /* 0x0021a80001a87983 */ /* 0x001ee20000300a00 */
[C---:B------:R-:W-:Y:S02]  /*869c0*/  LOP3.LUT P1, RZ, R244.reuse, 0x100, RZ, 0xc0, !PT ;  /* 0x00000100f4ff7812 */ /* 0x040fe4000782c0ff */
[C---:B------:R-:W-:Y:S02]  /*869d0*/  LOP3.LUT P4, RZ, R244.reuse, 0x80, RZ, 0xc0, !PT ;  /* 0x00000080f4ff7812 */ /* 0x040fe4000788c0ff */
[----:B------:R-:W-:Y:S02]  /*869e0*/  LOP3.LUT P3, RZ, R244, 0x40, RZ, 0xc0, !PT ;  /* 0x00000040f4ff7812 */ /* 0x000fe4000786c0ff */
[----:B------:R-:W-:-:S02]  /*869f0*/  PRMT R163, R163, 0x7773, RZ ;  /* 0x00007773a3a37816 */ /* 0x000fc400000000ff */
[C---:B------:R-:W-:Y:S02]  /*86a00*/  LOP3.LUT P0, RZ, R244.reuse, 0x20, RZ, 0xc0, !PT ;  /* 0x00000020f4ff7812 */ /* 0x040fe4000780c0ff */
[----:B------:R-:W-:-:S03]  /*86a10*/  LOP3.LUT P2, RZ, R244, 0x10, RZ, 0xc0, !PT ;  /* 0x00000010f4ff7812 */ /* 0x000fc6000784c0ff */
[----:B--2---:R0:W-:Y:S04]  /*86a20*/  @P1 STG.E.U8 desc[UR56][R32.64], R163 ;  /* 0x000000a320001986 */ /* 0x0041e8000c101138 */
[----:B0-----:R-:W2:Y:S01]  /*86a30*/  LDL.LU.64 R32, [R1+0x888] ;  /* 0x0008880001207983 */ /* 0x001ea20000300a00 */
[----:B------:R-:W-:Y:S02]  /*86a40*/  LOP3.LUT P5, RZ, R244, 0x8, RZ, 0xc0, !PT ;  /* 0x00000008f4ff7812 */ /* 0x000fe400078ac0ff */
[----:B----4-:R-:W-:-:S05]  /*86a50*/  PRMT R7, R164, 0x7770, RZ ;  /* 0x00007770a4077816 */ /* 0x010fca00000000ff */
[----:B------:R0:W-:Y:S02]  /*86a60*/  @P4 STG.E.U8 desc[UR56][R30.64], R7 ;  /* 0x000000071e004986 */ /* 0x0001e4000c101138 */
[C---:B0-----:R-:W-:Y:S02]  /*86a70*/  PRMT R7, R164.reuse, 0x7771, RZ ;  /* 0x00007771a4077816 */ /* 0x041fe400000000ff */
[----:B------:R-:W4:Y:S04]  /*86a80*/  LDL.LU.64 R30, [R1+0x880] ;  /* 0x00088000011e7983 */ /* 0x000f280000300a00 */
[----:B------:R0:W-:Y:S02]  /*86a90*/  @P3 STG.E.U8 desc[UR56][R228.64], R7 ;  /* 0x00000007e4003986 */ /* 0x0001e4000c101138 */
[----:B0-----:R-:W-:-:S02]  /*86aa0*/  PRMT R7, R164, 0x7772, RZ ;  /* 0x00007772a4077816 */ /* 0x001fc400000000ff */
[----:B------:R-:W4:Y:S01]  /*86ab0*/  LDL.LU.64 R228, [R1+0x878] ;  /* 0x0008780001e47983 */ /* 0x000f220000300a00 */
[----:B------:R-:W-:-:S03]  /*86ac0*/  PRMT R164, R164, 0x7773, RZ ;  /* 0x00007773a4a47816 */ /* 0x000fc600000000ff */
[----:B------:R0:W-:Y:S04]  /*86ad0*/  @P0 STG.E.U8 desc[UR56][R28.64], R7 ;  /* 0x000000071c000986 */ /* 0x0001e8000c101138 */
[----:B------:R1:W-:Y:S04]  /*86ae0*/  @P2 STG.E.U8 desc[UR56][R224.64], R164 ;  /* 0x000000a4e0002986 */ /* 0x0003e8000c101138 */
[----:B0-----:R-:W4:Y:S04]  /*86af0*/  LDL.LU.64 R28, [R1+0x870] ;  /* 0x00087000011c7983 */ /* 0x001f280000300a00 */
[----:B-1----:R-:W4:Y:S01]  /*86b00*/  LDL.LU.64 R224, [R1+0x868] ;  /* 0x0008680001e07983 */ /* 0x002f220000300a00 */
[----:B---3--:R-:W-:-:S05]  /*86b10*/  PRMT R7, R168, 0x7770, RZ ;  /* 0x00007770a8077816 */ /* 0x008fca00000000ff */
[----:B------:R0:W-:Y:S04]  /*86b20*/  @P5 STG.E.U8 desc[UR56][R226.64], R7 ;  /* 0x00000007e2005986 */ /* 0x0001e8000c101138 */
[----:B0-----:R-:W3:Y:S04]  /*86b30*/  LDL.LU.64 R226, [R1+0x860] ;  /* 0x0008600001e27983 */ /* 0x001ee80000300a00 */
[----:B------:R-:W3:Y:S04]  /*86b40*/  LDL.LU.64 R52, [R1+0x858] ;  /* 0x0008580001347983 */ /* 0x000ee80000300a00 */
[----:B------:R-:W3:Y:S04]  /*86b50*/  LDL.LU.64 R38, [R1+0x848] ;  /* 0x0008480001267983 */ /* 0x000ee80000300a00 */
[----:B------:R-:W3:Y:S01]  /*86b60*/  LDL.LU.64 R34, [R1+0x840] ;  /* 0x0008400001227983 */ /* 0x000ee20000300a00 */
[----:B------:R-:W-:-:S02]  /*86b70*/  LOP3.LUT P6, RZ, R245, 0x400000, RZ, 0xc0, !PT ;  /* 0x00400000f5ff7812 */ /* 0x000fc400078cc0ff */
[----:B------:R-:W-:Y:S02]  /*86b80*/  LOP3.LUT R0, R0, 0xffefffff, RZ, 0xc0, !PT ;  /* 0xffefffff00007812 */ /* 0x000fe400078ec0ff */
[C---:B------:R-:W-:Y:S02]  /*86b90*/  LOP3.LUT P3, RZ, R244.reuse, 0x4, RZ, 0xc0, !PT ;  /* 0x00000004f4ff7812 */ /* 0x040fe4000786c0ff */
[----:B------:R-:W-:Y:S02]  /*86ba0*/  LOP3.LUT P0, RZ, R244, 0x2, RZ, 0xc0, !PT ;  /* 0x00000002f4ff7812 */ /* 0x000fe4000780c0ff */
[----:B------:R-:W-:Y:S02]  /*86bb0*/  PRMT R7, R168, 0x7771, RZ ;  /* 0x00007771a8077816 */ /* 0x000fe400000000ff */
[----:B------:R-:W-:Y:S02]  /*86bc0*/  LOP3.LUT P2, RZ, R244, 0x1, RZ, 0xc0, !PT ;  /* 0x00000001f4ff7812 */ /* 0x000fe4000784c0ff */
[----:B------:R-:W-:Y:S01]  /*86bd0*/  LOP3.LUT P5, RZ, R245, 0x80000000, RZ, 0xc0, !PT ;  /* 0x80000000f5ff7812 */ /* 0x000fe200078ac0ff */
        /* <DEDUP_REMOVED lines=21> */
[----:B--2---:R0:W-:Y:S01]  /*86d30*/  @P3 STG.E.U8 desc[UR56][R32.64], R7 ;  /* 0x0000000720003986 */ /* 0x0041e2000c101138 */
[----:B------:R-:W-:Y:S02]  /*86d40*/  LOP3.LUT R0, R0, 0xf7ffffff, RZ, 0xc0, !PT ;  /* 0xf7ffffff00007812 */ /* 0x000fe400078ec0ff */
[----:B0-----:R-:W-:-:S09]  /*86d50*/  PRMT R7, R168, 0x7772, RZ ;  /* 0x00007772a8077816 */ /* 0x001fd200000000ff */
[----:B------:R-:W-:Y:S02]  /*86d60*/  @P6 LOP3.LUT R0, R0, 0x8000000, RZ, 0xfc, !PT ;  /* 0x0800000000006812 */ /* 0x000fe400078efcff */
[----:B------:R-:W-:Y:S02]  /*86d70*/  LOP3.LUT P6, RZ, R245, 0x40000000, RZ, 0xc0, !PT ;  /* 0x40000000f5ff7812 */ /* 0x000fe400078cc0ff */
[----:B------:R-:W-:Y:S01]  /*86d80*/  PRMT R168, R168, 0x7773, RZ ;  /* 0x00007773a8a87816 */ /* 0x000fe200000000ff */
[----:B------:R-:W2:Y:S04]  /*86d90*/  LDL.LU.64 R32, [R1+0x828] ;  /* 0x0008280001207983 */ /* 0x000ea80000300a00 */
[----:B----4-:R0:W-:Y:S04]  /*86da0*/  @P0 STG.E.U8 desc[UR56][R30.64], R7 ;  /* 0x000000071e000986 */ /* 0x0101e8000c101138 */
        /* <DEDUP_REMOVED lines=9> */
[C---:B0-----:R-:W-:Y:S02]  /*86e40*/  PRMT R7, R165.reuse, 0x7772, RZ ;  /* 0x00007772a5077816 */ /* 0x041fe400000000ff */
[----:B------:R-:W-:Y:S01]  /*86e50*/  PRMT R165, R165, 0x7773, RZ ;  /* 0x00007773a5a57816 */ /* 0x000fe200000000ff */
[----:B------:R-:W4:Y:S08]  /*86e60*/  LDL.LU.64 R224, [R1+0x808] ;  /* 0x0008080001e07983 */ /* 0x000f300000300a00 */
[----:B---3--:R0:W-:Y:S01]  /*86e70*/  @P6 STG.E.U8 desc[UR56][R226.64], R7 ;  /* 0x00000007e2006986 */ /* 0x0081e2000c101138 */
[----:B------:R-:W-:-:S02]  /*86e80*/  LOP3.LUT P6, RZ, R0, 0x4000000, RZ, 0xc0, !PT ;  /* 0x0400000000ff7812 */ /* 0x000fc400078cc0ff */
[----:B0-----:R-:W-:Y:S01]  /*86e90*/  PRMT R7, R169, 0x7770, RZ ;  /* 0x00007770a9077816 */ /* 0x001fe200000000ff */
[----:B------:R-:W3:Y:S10]  /*86ea0*/  LDL.LU.64 R226, [R1+0x800] ;  /* 0x0008000001e27983 */ /* 0x000ef40000300a00 */
[----:B------:R-:W-:Y:S01]  /*86eb0*/  @P6 STG.E.U8 desc[UR56][R52.64], R165 ;  /* 0x000000a534006986 */ /* 0x000fe2000c101138 */
[----:B------:R-:W-:-:S13]  /*86ec0*/  LOP3.LUT P6, RZ, R0, 0x2000000, RZ, 0xc0, !PT ;  /* 0x0200000000ff7812 */ /* 0x000fda00078cc0ff */
[----:B------:R0:W-:Y:S01]  /*86ed0*/  @P6 STG.E.U8 desc[UR56][R166.64], R7 ;  /* 0x00000007a6006986 */ /* 0x0001e2000c101138 */
[C---:B------:R-:W-:Y:S02]  /*86ee0*/  LOP3.LUT P6, RZ, R0.reuse, 0x1000000, RZ, 0xc0, !PT ;  /* 0x0100000000ff7812 */ /* 0x040fe400078cc0ff */
        /* <DEDUP_REMOVED lines=25> */
[----:B------:R-:W-:Y:S01]  /*87080*/  @P4 STG.E.U8 desc[UR56][R228.64], R166 ;  /* 0x000000a6e4004986 */ /* 0x000fe2000c101138 */
[----:B---3--:R-:W-:-:S05]  /*87090*/  PRMT R7, R170, 0x7770, RZ ;  /* 0x00007770aa077816 */ /* 0x008fca00000000ff */
        /* <DEDUP_REMOVED lines=10> */
[----:B------:R-:W2:Y:S04]  /*87140*/  LDL.LU.64 R228, [R1+0x7e0] ;  /* 0x0007e00001e47983 */ /* 0x000ea80000300a00 */
[----:B------:R-:W2:Y:S04]  /*87150*/  LDL.LU.64 R28, [R1+0x7d8] ;  /* 0x0007d800011c7983 */ /* 0x000ea80000300a00 */
[----:B------:R-:W2:Y:S01]  /*87160*/  LDL.LU.64 R224, [R1+0x7d0] ;  /* 0x0007d00001e07983 */ /* 0x000ea20000300a00 */
[----:B------:R-:W-:-:S02]  /*87170*/  LOP3.LUT P6, RZ, R245, 0x8, RZ, 0xc0, !PT ;  /* 0x00000008f5ff7812 */ /* 0x000fc400078cc0ff */
[----:B------:R-:W-:Y:S02]  /*87180*/  LOP3.LUT R0, R0, 0xffffefff, RZ, 0xc0, !PT ;  /* 0xffffefff00007812 */ /* 0x000fe400078ec0ff */
[C---:B------:R-:W-:Y:S02]  /*87190*/  LOP3.LUT P3, RZ, R245.reuse, 0x8000, RZ, 0xc0, !PT ;  /* 0x00008000f5ff7812 */ /* 0x040fe4000786c0ff */
[----:B------:R-:W-:Y:S02]  /*871a0*/  LOP3.LUT P0, RZ, R245, 0x4000, RZ, 0xc0, !PT ;  /* 0x00004000f5ff7812 */ /* 0x000fe4000780c0ff */
[----:B------:R-:W-:Y:S02]  /*871b0*/  PRMT R7, R167, 0x7770, RZ ;  /* 0x00007770a7077816 */ /* 0x000fe400000000ff */
[C---:B------:R-:W-:Y:S02]  /*871c0*/  LOP3.LUT P2, RZ, R245.reuse, 0x2000, RZ, 0xc0, !PT ;  /* 0x00002000f5ff7812 */ /* 0x040fe4000784c0ff */
[----:B------:R-:W-:Y:S01]  /*871d0*/  LOP3.LUT P5, RZ, R245, 0x1000, RZ, 0xc0, !PT ;  /* 0x00001000f5ff7812 */ /* 0x000fe200078ac0ff */
[----:B------:R-:W2:Y:S04]  /*871e0*/  LDL.LU.64 R226, [R1+0x7c0] ;  /* 0x0007c00001e27983 */ /* 0x000ea80000300a00 */
        /* <DEDUP_REMOVED lines=30> */
[----:B------:R-:W3:Y:S04]  /*873d0*/  LDL.LU.64 R32, [R1+0x788] ;  /* 0x0007880001207983 */ /* 0x000ee80000300a00 */
[----:B----4-:R0:W-:Y:S02]  /*873e0*/  @P0 STG.E.U8 desc[UR56][R30.64], R7 ;  /* 0x000000071e000986 */ /* 0x0101e4000c101138 */
[----:B0-----:R-:W-:-:S02]  /*873f0*/  PRMT R7, R167, 0x7772, RZ ;  /* 0x00007772a7077816 */ /* 0x001fc400000000ff */
[----:B------:R-:W-:Y:S01]  /*87400*/  PRMT R167, R167, 0x7773, RZ ;  /* 0x00007773a7a77816 */ /* 0x000fe200000000ff */
[----:B------:R-:W4:Y:S04]  /*87410*/  LDL.LU.64 R30, [R1+0x780] ;  /* 0x00078000011e7983 */ /* 0x000f280000300a00 */
[----:B--2---:R0:W-:Y:S04]  /*87420*/  @P2 STG.E.U8 desc[UR56][R228.64], R7 ;  /* 0x00000007e4002986 */ /* 0x0041e8000c101138 */
[----:B------:R-:W-:Y:S01]  /*87430*/  @P5 STG.E.U8 desc[UR56][R28.64], R167 ;  /* 0x000000a71c005986 */ /* 0x000fe2000c101138 */
[----:B0-----:R-:W-:-:S03]  /*87440*/  PRMT R7, R171, 0x7770, RZ ;  /* 0x00007770ab077816 */ /* 0x001fc600000000ff */
[----:B------:R-:W2:Y:S04]  /*87450*/  LDL.LU.64 R228, [R1+0x778] ;  /* 0x0007780001e47983 */ /* 0x000ea80000300a00 */
[----:B------:R0:W-:Y:S01]  /*87460*/  @P6 STG.E.U8 desc[UR56][R224.64], R7 ;  /* 0x00000007e0006986 */ /* 0x0001e2000c101138 */
[----:B------:R-:W-:Y:S02]  /*87470*/  LOP3.LUT P6, RZ, R0, 0x80000, RZ, 0xc0, !PT ;  /* 0x0008000000ff7812 */ /* 0x000fe400078cc0ff */
[----:B0-----:R-:W-:-:S11]  /*87480*/  PRMT R7, R171, 0x7771, RZ ;  /* 0x00007771ab077816 */ /* 0x001fd600000000ff */
[----:B------:R0:W-:Y:S04]  /*87490*/  @P6 STG.E.U8 desc[UR56][R172.64], R7 ;  /* 0x00000007ac006986 */ /* 0x0001e8000c101138 */
[----:B0-----:R-:W3:Y:S01]  /*874a0*/  LDL.LU.64 R172, [R1+0x2188] ;  /* 0x0021880001ac7983 */ /* 0x001ee20000300a00 */
[C---:B------:R-:W-:Y:S02]  /*874b0*/  LOP3.LUT P6, RZ, R0.reuse, 0x40000, RZ, 0xc0, !PT ;  /* 0x0004000000ff7812 */ /* 0x040fe400078cc0ff */
[C---:B------:R-:W-:Y:S02]  /*874c0*/  PRMT R7, R171.reuse, 0x7772, RZ ;  /* 0x00007772ab077816 */ /* 0x040fe400000000ff */
[----:B------:R-:W-:Y:S01]  /*874d0*/  PRMT R171, R171, 0x7773, RZ ;  /* 0x00007773abab7816 */ /* 0x000fe200000000ff */
[----:B------:R-:W2:Y:S04]  /*874e0*/  LDL.LU.64 R28, [R1+0x770] ;  /* 0x00077000011c7983 */ /* 0x000ea80000300a00 */
[----:B------:R-:W2:Y:S04]  /*874f0*/  LDL.LU.64 R224, [R1+0x768] ;  /* 0x0007680001e07983 */ /* 0x000ea80000300a00 */
[----:B------:R0:W-:Y:S01]  /*87500*/  @P6 STG.E.U8 desc[UR56][R226.64], R7 ;  /* 0x00000007e2006986 */ /* 0x0001e2000c101138 */
[----:B------:R-:W-:-:S03]  /*87510*/  LOP3.LUT P6, RZ, R0, 0x20000, RZ, 0xc0, !PT ;  /* 0x0002000000ff7812 */ /* 0x000fc600078cc0ff */
[----:B0-----:R-:W2:Y:S10]  /*87520*/  LDL.LU.64 R226, [R1+0x760] ;  /* 0x0007600001e27983 */ /* 0x001eb40000300a00 */
[----:B------:R-:W-:Y:S01]  /*87530*/  @P6 STG.E.U8 desc[UR56][R56.64], R171 ;  /* 0x000000ab38006986 */ /* 0x000fe2000c101138 */
[----:B------:R-:W-:-:S02]  /*87540*/  LOP3.LUT P6, RZ, R0, 0x10000, RZ, 0xc0, !PT ;  /* 0x0001000000ff7812 */ /* 0x000fc400078cc0ff */
[----:B---3--:R-:W-:-:S11]  /*87550*/  PRMT R7, R172, 0x7770, RZ ;  /* 0x00007770ac077816 */ /* 0x008fd600000000ff */
        /* <DEDUP_REMOVED lines=13> */
[C---:B------:R-:W-:Y:S02]  /*87630*/  LOP3.LUT P4, RZ, R245.reuse, 0x2, RZ, 0xc0, !PT ;  /* 0x00000002f5ff7812 */ /* 0x040fe4000788c0ff */
[----:B------:R-:W-:Y:S02]  /*87640*/  LOP3.LUT P3, RZ, R245, 0x1, RZ, 0xc0, !PT ;  /* 0x00000001f5ff7812 */ /* 0x000fe4000786c0ff */
[----:B------:R-:W-:Y:S02]  /*87650*/  LOP3.LUT P0, RZ, R246, 0x80000000, RZ, 0xc0, !PT ;  /* 0x80000000f6ff7812 */ /* 0x000fe4000780c0ff */
[----:B---3--:R-:W-:-:S05]  /*87660*/  PRMT R7, R176, 0x7770, RZ ;  /* 0x00007770b0077816 */ /* 0x008fca00000000ff */
[----:B------:R0:W-:Y:S02]  /*87670*/  @P6 STG.E.U8 desc[UR56][R36.64], R7 ;  /* 0x0000000724006986 */ /* 0x0001e4000c101138 */
[----:B0-----:R-:W-:-:S05]  /*87680*/  PRMT R7, R176, 0x7771, RZ ;  /* 0x00007771b0077816 */ /* 0x001fca00000000ff */
[----:B------:R0:W-:Y:S02]  /*87690*/  @P1 STG.E.U8 desc[UR56][R32.64], R7 ;  /* 0x0000000720001986 */ /* 0x0001e4000c101138 */
[C---:B0-----:R-:W-:Y:S02]  /*876a0*/  PRMT R7, R176.reuse, 0x7772, RZ ;  /* 0x00007772b0077816 */ /* 0x041fe400000000ff */
[----:B------:R-:W-:-:S03]  /*876b0*/  PRMT R176, R176, 0x7773, RZ ;  /* 0x00007773b0b07816 */ /* 0x000fc600000000ff */
[----:B----4-:R0:W-:Y:S04]  /*876c0*/  @P4 STG.E.U8 desc[UR56][R30.64], R7 ;  /* 0x000000071e004986 */ /* 0x0101e8000c101138 */
[----:B--2---:R1:W-:Y:S01]  /*876d0*/  @P3 STG.E.U8 desc[UR56][R228.64], R176 ;  /* 0x000000b0e4003986 */ /* 0x0043e2000c101138 */
        /* <DEDUP_REMOVED lines=43> */
[----:B------:R-:W3:Y:S04]  /*87990*/  LDL.LU.64 R30, [R1+0x6f0] ;  /* 0x0006f000011e7983 */ /* 0x000ee80000300a00 */
[----:B------:R-:W3:Y:S04]  /*879a0*/  LDL.LU.64 R228, [R1+0x6e8] ;  /* 0x0006e80001e47983 */ /* 0x000ee80000300a00 */
[----:B----4-:R0:W-:Y:S04]  /*879b0*/  @P5 STG.E.U8 desc[UR56][R224.64], R7 ;  /* 0x00000007e0005986 */ /* 0x0101e8000c101138 */
[----:B------:R-:W4:Y:S01]  /*879c0*/  LDL.LU.64 R28, [R1+0x6e0] ;  /* 0x0006e000011c7983 */ /* 0x000f220000300a00 */
[----:B------:R-:W-:-:S02]  /*879d0*/  @P6 LOP3.LUT R0, R0, 0x80, RZ, 0xfc, !PT ;  /* 0x0000008000006812 */ /* 0x000fc400078efcff */
[----:B------:R-:W-:Y:S02]  /*879e0*/  LOP3.LUT P6, RZ, R246, 0x100000, RZ, 0xc0, !PT ;  /* 0x00100000f6ff7812 */ /* 0x000fe400078cc0ff */
[----:B------:R-:W-:Y:S01]  /*879f0*/  LOP3.LUT R0, R0, 0xfffffeff, RZ, 0xc0, !PT ;  /* 0xfffffeff00007812 */ /* 0x000fe200078ec0ff */
[----:B0-----:R-:W4:Y:S10]  /*87a00*/  LDL.LU.64 R224, [R1+0x6d8] ;  /* 0x0006d80001e07983 */ /* 0x001f340000300a00 */
        /* <DEDUP_REMOVED lines=11> */
[----:B------:R-:W-:Y:S01]  /*87ac0*/  @P6 STG.E.U8 desc[UR56][R226.64], R177 ;  /* 0x000000b1e2006986 */ /* 0x000fe2000c101138 */
[----:B------:R-:W-:Y:S02]  /*87ad0*/  LOP3.LUT P6, RZ, R0, 0x800, RZ, 0xc0, !PT ;  /* 0x0000080000ff7812 */ /* 0x000fe400078cc0ff */
        /* <DEDUP_REMOVED lines=26> */
[----:B0-----:R-:W-:-:S11]  /*87c80*/  PRMT R7, R178, 0x7772, RZ ;  /* 0x00007772b2077816 */ /* 0x001fd600000000ff */
[----:B------:R0:W-:Y:S01]  /*87c90*/  @P6 STG.E.U8 desc[UR56][R36.64], R7 ;  /* 0x0000000724006986 */ /* 0x0001e2000c101138 */
        /* <DEDUP_REMOVED lines=22> */
[C---:B------:R-:W-:Y:S02]  /*87e00*/  LOP3.LUT P2, RZ, R246.reuse, 0x80, RZ, 0xc0, !PT ;  /* 0x00000080f6ff7812 */ /* 0x040fe4000784c0ff */
[C---:B------:R-:W-:Y:S02]  /*87e10*/  PRMT R7, R179.reuse, 0x7772, RZ ;  /* 0x00007772b3077816 */ /* 0x040fe400000000ff */
        /* <DEDUP_REMOVED lines=23> */
[----:B----4-:R-:W-:Y:S01]  /*87f90*/  @P0 STG.E.U8 desc[UR56][R30.64], R179 ;  /* 0x000000b31e000986 */ /* 0x010fe2000c101138 */
[----:B--2---:R-:W-:-:S05]  /*87fa0*/  PRMT R7, R180, 0x7770, RZ ;  /* 0x00007770b4077816 */ /* 0x004fca00000000ff */
[----:B------:R0:W-:Y:S02]  /*87fb0*/  @P2 STG.E.U8 desc[UR56][R228.64], R7 ;  /* 0x00000007e4002986 */ /* 0x0001e4000c101138 */
[----:B0-----:R-:W-:-:S05]  /*87fc0*/  PRMT R7, R180, 0x7771, RZ ;  /* 0x00007771b4077816 */ /* 0x001fca00000000ff */
[----:B------:R0:W-:Y:S04]  /*87fd0*/  @P5 STG.E.U8 desc[UR56][R184.64], R7 ;  /* 0x00000007b8005986 */ /* 0x0001e8000c101138 */
[----:B0-----:R-:W2:Y:S01]  /*87fe0*/  LDL.LU.64 R184, [R1+0x2160] ;  /* 0x0021600001b87983 */ /* 0x001ea20000300a00 */
[----:B------:R-:W-:Y:S02]  /*87ff0*/  LOP3.LUT R0, R0, 0xfffffffe, RZ, 0xc0, !PT ;  /* 0xfffffffe00007812 */ /* 0x000fe400078ec0ff */
[----:B------:R-:W-:Y:S01]  /*88000*/  PRMT R7, R180, 0x7772, RZ ;  /* 0x00007772b4077816 */ /* 0x000fe200000000ff */
[----:B------:R-:W3:Y:S01]  /*88010*/  LDL.LU.64 R32, [R1+0x658] ;  /* 0x0006580001207983 */ /* 0x000ee20000300a00 */
[----:B------:R-:W-:Y:S02]  /*88020*/  @P6 LOP3.LUT R0, R0, 0x1, RZ, 0xfc, !PT ;  /* 0x0000000100006812 */ /* 0x000fe400078efcff */
[----:B------:R-:W-:-:S02]  /*88030*/  LOP3.LUT P6, RZ, R246, 0x4, RZ, 0xc0, !PT ;  /* 0x00000004f6ff7812 */ /* 0x000fc400078cc0ff */
        /* <DEDUP_REMOVED lines=23> */
[----:B------:R-:W-:Y:S01]  /*881b0*/  @P6 STG.E.U8 desc[UR56][R56.64], R7 ;  /* 0x0000000738006986 */ /* 0x000fe2000c101138 */
[----:B------:R-:W-:-:S02]  /*881c0*/  LOP3.LUT P6, RZ, R0, 0x1, RZ, 0xc0, !PT ;  /* 0x0000000100ff7812 */ /* 0x000fc400078cc0ff */
[C---:B------:R-:W-:Y:S02]  /*881d0*/  PRMT R0, R184.reuse, 0x7772, RZ ;  /* 0x00007772b8007816 */ /* 0x040fe400000000ff */
[----:B------:R-:W-:-:S09]  /*881e0*/  PRMT R184, R184, 0x7773, RZ ;  /* 0x00007773b8b87816 */ /* 0x000fd200000000ff */
[----:B------:R0:W-:Y:S01]  /*881f0*/  @P6 STG.E.U8 desc[UR56][R52.64], R0 ;  /* 0x0000000034006986 */ /* 0x0001e2000c101138 */
[----:B------:R-:W-:-:S13]  /*88200*/  LOP3.LUT P6, RZ, R16, 0x80000000, RZ, 0xc0, !PT ;  /* 0x8000000010ff7812 */ /* 0x000fda00078cc0ff */
        /* <DEDUP_REMOVED lines=15> */
[----:B------:R-:W-:Y:S02]  /*88300*/  PRMT R0, R185, 0x7770, RZ ;  /* 0x00007770b9007816 */ /* 0x000fe400000000ff */
[C---:B------:R-:W-:Y:S02]  /*88310*/  LOP3.LUT P0, RZ, R247.reuse, 0x2000000, RZ, 0xc0, !PT ;  /* 0x02000000f7ff7812 */ /* 0x040fe4000780c0ff */
[C---:B------:R-:W-:Y:S02]  /*88320*/  LOP3.LUT P2, RZ, R247.reuse, 0x1000000, RZ, 0xc0, !PT ;  /* 0x01000000f7ff7812 */ /* 0x040fe4000784c0ff */
[----:B------:R-:W-:Y:S01]  /*88330*/  LOP3.LUT P5, RZ, R247, 0x800000, RZ, 0xc0, !PT ;  /* 0x00800000f7ff7812 */ /* 0x000fe200078ac0ff */
[----:B---3--:R-:W-:Y:S04]  /*88340*/  @P1 STG.E.U8 desc[UR56][R32.64], R181 ;  /* 0x000000b520001986 */ /* 0x008fe8000c101138 */
[----:B----4-:R0:W-:Y:S02]  /*88350*/  @P4 STG.E.U8 desc[UR56][R30.64], R0 ;  /* 0x000000001e004986 */ /* 0x0101e4000c101138 */
[----:B0-----:R-:W-:-:S05]  /*88360*/  PRMT R0, R185, 0x7771, RZ ;  /* 0x00007771b9007816 */ /* 0x001fca00000000ff */
[----:B------:R0:W-:Y:S01]  /*88370*/  @P3 STG.E.U8 desc[UR56][R228.64], R0 ;  /* 0x00000000e4003986 */ /* 0x0001e2000c101138 */
[----:B------:R-:W-:Y:S02]  /*88380*/  LOP3.LUT P3, RZ, R247, 0x400000, RZ, 0xc0, !PT ;  /* 0x00400000f7ff7812 */ /* 0x000fe4000786c0ff */
[C---:B0-----:R-:W-:Y:S02]  /*88390*/  PRMT R0, R185.reuse, 0x7772, RZ ;  /* 0x00007772b9007816 */ /* 0x041fe400000000ff */
[----:B------:R-:W-:Y:S01]  /*883a0*/  PRMT R185, R185, 0x7773, RZ ;  /* 0x00007773b9b97816 */ /* 0x000fe200000000ff */
[----:B------:R-:W3:Y:S04]  /*883b0*/  LDL.LU.64 R228, [R1+0x620] ;  /* 0x0006200001e47983 */ /* 0x000ee80000300a00 */
        /* <DEDUP_REMOVED lines=53> */
[----:B0-----:R-:W-:Y:S02]  /*88710*/  PRMT R0, R186, 0x7771, RZ ;  /* 0x00007771ba007816 */ /* 0x001fe400000000ff */
[----:B------:R-:W2:Y:S04]  /*88720*/  LDL.LU.64 R224, [R1+0x5b0] ;  /* 0x0005b00001e07983 */ /* 0x000ea80000300a00 */
[----:B------:R0:W-:Y:S01]  /*88730*/  @P6 STG.E.U8 desc[UR56][R226.64], R0 ;  /* 0x00000000e2006986 */ /* 0x0001e2000c101138 */
[----:B------:R-:W-:Y:S02]  /*88740*/  LOP3.LUT P6, RZ, R16, 0x8000000, RZ, 0xc0, !PT ;  /* 0x0800000010ff7812 */ /* 0x000fe400078cc0ff */
        /* <DEDUP_REMOVED lines=35> */
[----:B--2---:R-:W-:-:S05]  /*88980*/  PRMT R0, R188, 0x7770, RZ ;  /* 0x00007770bc007816 */ /* 0x004fca00000000ff */
        /* <DEDUP_REMOVED lines=22> */
[----:B------:R-:W-:Y:S01]  /*88af0*/  LOP3.LUT P5, RZ, R247, 0x1, RZ, 0xc0, !PT ;  /* 0x00000001f7ff7812 */ /* 0x000fe200078ac0ff */
[----:B------:R-:W4:Y:S01]  /*88b00*/  LDL.LU.64 R34, [R1+0x538] ;  /* 0x0005380001227983 */ /* 0x000f220000300a00 */
[----:B---3--:R-:W-:-:S13]  /*88b10*/  LOP3.LUT P6, RZ, R248, 0x800000, RZ, 0xc0, !PT ;  /* 0x00800000f8ff7812 */ /* 0x008fda00078cc0ff */
        /* <DEDUP_REMOVED lines=18> */
[----:B--2---:R-:W-:-:S09]  /*88c40*/  PRMT R0, R192, 0x7770, RZ ;  /* 0x00007770c0007816 */ /* 0x004fd200000000ff */
[----:B------:R-:W-:Y:S02]  /*88c50*/  @P6 LOP3.LUT R16, R16, 0x40000, RZ, 0xfc, !PT ;  /* 0x0004000010106812 */ /* 0x000fe400078efcff */
[----:B------:R-:W-:Y:S01]  /*88c60*/  LOP3.LUT P6, RZ, R248, 0x40000000, RZ, 0xc0, !PT ;  /* 0x40000000f8ff7812 */ /* 0x000fe200078cc0ff */
[----:B----4-:R0:W-:Y:S01]  /*88c70*/  @P3 STG.E.U8 desc[UR56][R36.64], R0 ;  /* 0x0000000024003986 */ /* 0x0101e2000c101138 */
[----:B------:R-:W-:Y:S02]  /*88c80*/  LOP3.LUT R16, R16, 0xfff7ffff, RZ, 0xc0, !PT ;  /* 0xfff7ffff10107812 */ /* 0x000fe400078ec0ff */
[----:B0-----:R-:W-:-:S09]  /*88c90*/  PRMT R0, R192, 0x7771, RZ ;  /* 0x00007771c0007816 */ /* 0x001fd200000000ff */
[----:B------:R-:W-:Y:S02]  /*88ca0*/  @P6 LOP3.LUT R16, R16, 0x80000, RZ, 0xfc, !PT ;  /* 0x0008000010106812 */ /* 0x000fe400078efcff */
[----:B------:R-:W-:Y:S01]  /*88cb0*/  LOP3.LUT P6, RZ, R248, 0x80000000, RZ, 0xc0, !PT ;  /* 0x80000000f8ff7812 */ /* 0x000fe200078cc0ff */
[----:B------:R-:W2:Y:S04]  /*88cc0*/  LDL.LU.64 R36, [R1+0x530] ;  /* 0x0005300001247983 */ /* 0x000ea80000300a00 */
[----:B------:R0:W-:Y:S02]  /*88cd0*/  @P0 STG.E.U8 desc[UR56][R32.64], R0 ;  /* 0x0000000020000986 */ /* 0x0001e4000c101138 */
        /* <DEDUP_REMOVED lines=61> */
[----:B------:R-:W4:Y:S01]  /*890b0*/  LDL.LU.64 R224, [R1+0x4d0] ;  /* 0x0004d00001e07983 */ /* 0x000f220000300a00 */
        /* <DEDUP_REMOVED lines=19> */
[----:B0-----:R-:W2:Y:S01]  /*891f0*/  LDL.LU.64 R226, [R1+0x4c0] ;  /* 0x0004c00001e27983 */ /* 0x001ea20000300a00 */
[----:B------:R-:W-:Y:S02]  /*89200*/  LOP3.LUT R16, R16, 0xfffffbff, RZ, 0xc0, !PT ;  /* 0xfffffbff10107812 */ /* 0x000fe400078ec0ff */
[----:B------:R-:W-:-:S02]  /*89210*/  LOP3.LUT P2, RZ, R248, 0x8000, RZ, 0xc0, !PT ;  /* 0x00008000f8ff7812 */ /* 0x000fc4000784c0ff */
[----:B------:R-:W-:Y:S02]  /*89220*/  LOP3.LUT P3, RZ, R248, 0x4000, RZ, 0xc0, !PT ;  /* 0x00004000f8ff7812 */ /* 0x000fe4000786c0ff */
[----:B------:R-:W-:Y:S02]  /*89230*/  PRMT R0, R191, 0x7770, RZ ;  /* 0x00007770bf007816 */ /* 0x000fe400000000ff */
[----:B------:R-:W-:Y:S02]  /*89240*/  @P6 LOP3.LUT R16, R16, 0x400, RZ, 0xfc, !PT ;  /* 0x0000040010106812 */ /* 0x000fe400078efcff */
[C---:B------:R-:W-:Y:S02]  /*89250*/  LOP3.LUT P6, RZ, R248.reuse, 0x400, RZ, 0xc0, !PT ;  /* 0x00000400f8ff7812 */ /* 0x040fe400078cc0ff */
[C---:B------:R-:W-:Y:S02]  /*89260*/  LOP3.LUT P0, RZ, R248.reuse, 0x2000, RZ, 0xc0, !PT ;  /* 0x00002000f8ff7812 */ /* 0x040fe4000780c0ff */
[----:B------:R-:W-:-:S02]  /*89270*/  LOP3.LUT P5, RZ, R248, 0x1000, RZ, 0xc0, !PT ;  /* 0x00001000f8ff7812 */ /* 0x000fc400078ac0ff */
[----:B------:R-:W-:Y:S01]  /*89280*/  LOP3.LUT R16, R16, 0xfffff7ff, RZ, 0xc0, !PT ;  /* 0xfffff7ff10107812 */ /* 0x000fe200078ec0ff */
[----:B------:R-:W2:Y:S04]  /*89290*/  LDL.LU.64 R52, [R1+0x4b0] ;  /* 0x0004b00001347983 */ /* 0x000ea80000300a00 */
[----:B------:R-:W2:Y:S04]  /*892a0*/  LDL.LU.64 R38, [R1+0x4a8] ;  /* 0x0004a80001267983 */ /* 0x000ea80000300a00 */
[----:B------:R-:W2:Y:S04]  /*892b0*/  LDL.LU.64 R34, [R1+0x4a0] ;  /* 0x0004a00001227983 */ /* 0x000ea80000300a00 */
[----:B------:R-:W2:Y:S04]  /*892c0*/  LDL.LU.64 R36, [R1+0x498] ;  /* 0x0004980001247983 */ /* 0x000ea80000300a00 */
[----:B---3--:R0:W-:Y:S01]  /*892d0*/  @P2 STG.E.U8 desc[UR56][R32.64], R0 ;  /* 0x0000000020002986 */ /* 0x0081e2000c101138 */
[----:B------:R-:W-:-:S02]  /*892e0*/  @P6 LOP3.LUT R16, R16, 0x800, RZ, 0xfc, !PT ;  /* 0x0000080010106812 */ /* 0x000fc400078efcff */
[----:B------:R-:W-:Y:S02]  /*892f0*/  LOP3.LUT P6, RZ, R248, 0x800, RZ, 0xc0, !PT ;  /* 0x00000800f8ff7812 */ /* 0x000fe400078cc0ff */
[C---:B0-----:R-:W-:Y:S01]  /*89300*/  PRMT R0, R191.reuse, 0x7771, RZ ;  /* 0x00007771bf007816 */ /* 0x041fe200000000ff */
[----:B------:R-:W3:Y:S04]  /*89310*/  LDL.LU.64 R32, [R1+0x490] ;  /* 0x0004900001207983 */ /* 0x000ee80000300a00 */
[----:B----4-:R0:W-:Y:S02]  /*89320*/  @P3 STG.E.U8 desc[UR56][R30.64], R0 ;  /* 0x000000001e003986 */ /* 0x0101e4000c101138 */
[C---:B0-----:R-:W-:Y:S02]  /*89330*/  PRMT R0, R191.reuse, 0x7772, RZ ;  /* 0x00007772bf007816 */ /* 0x041fe400000000ff */
[----:B------:R-:W-:Y:S01]  /*89340*/  PRMT R191, R191, 0x7773, RZ ;  /* 0x00007773bfbf7816 */ /* 0x000fe200000000ff */
[----:B------:R-:W4:Y:S04]  /*89350*/  LDL.LU.64 R30, [R1+0x488] ;  /* 0x00048800011e7983 */ /* 0x000f280000300a00 */
[----:B------:R0:W-:Y:S04]  /*89360*/  @P0 STG.E.U8 desc[UR56][R228.64], R0 ;  /* 0x00000000e4000986 */ /* 0x0001e8000c101138 */
[----:B------:R1:W-:Y:S01]  /*89370*/  @P5 STG.E.U8 desc[UR56][R28.64], R191 ;  /* 0x000000bf1c005986 */ /* 0x0003e2000c101138 */
[----:B0-----:R-:W-:-:S03]  /*89380*/  PRMT R0, R195, 0x7770, RZ ;  /* 0x00007770c3007816 */ /* 0x001fc600000000ff */
[----:B------:R-:W4:Y:S04]  /*89390*/  LDL.LU.64 R228, [R1+0x480] ;  /* 0x0004800001e47983 */ /* 0x000f280000300a00 */
[----:B-1----:R-:W4:Y:S04]  /*893a0*/  LDL.LU.64 R28, [R1+0x478] ;  /* 0x00047800011c7983 */ /* 0x002f280000300a00 */
        /* <DEDUP_REMOVED lines=8> */
[----:B------:R-:W4:Y:S08]  /*89430*/  LDL.LU.64 R224, [R1+0x470] ;  /* 0x0004700001e07983 */ /* 0x000f300000300a00 */
[----:B--2---:R0:W-:Y:S01]  /*89440*/  @P6 STG.E.U8 desc[UR56][R226.64], R0 ;  /* 0x00000000e2006986 */ /* 0x0041e2000c101138 */
[----:B------:R-:W-:-:S03]  /*89450*/  LOP3.LUT P6, RZ, R16, 0x200, RZ, 0xc0, !PT ;  /* 0x0000020010ff7812 */ /* 0x000fc600078cc0ff */
[----:B0-----:R-:W2:Y:S10]  /*89460*/  LDL.LU.64 R226, [R1+0x468] ;  /* 0x0004680001e27983 */ /* 0x001eb40000300a00 */
[----:B------:R0:W-:Y:S04]  /*89470*/  @P6 STG.E.U8 desc[UR56][R200.64], R195 ;  /* 0x000000c3c8006986 */ /* 0x0001e8000c101138 */
[----:B0-----:R-:W4:Y:S01]  /*89480*/  LDL.LU.64 R200, [R1+0x2118] ;  /* 0x0021180001c87983 */ /* 0x001f220000300a00 */
[----:B------:R-:W-:-:S02]  /*89490*/  LOP3.LUT P6, RZ, R16, 0x100, RZ, 0xc0, !PT ;  /* 0x0000010010ff7812 */ /* 0x000fc400078cc0ff */
[C---:B------:R-:W-:Y:S02]  /*894a0*/  LOP3.LUT P1, RZ, R248.reuse, 0x8, RZ, 0xc0, !PT ;  /* 0x00000008f8ff7812 */ /* 0x040fe4000782c0ff */
[C---:B------:R-:W-:Y:S02]  /*894b0*/  LOP3.LUT P4, RZ, R248.reuse, 0x4, RZ, 0xc0, !PT ;  /* 0x00000004f8ff7812 */ /* 0x040fe4000788c0ff */
[C---:B------:R-:W-:Y:S02]  /*894c0*/  LOP3.LUT P2, RZ, R248.reuse, 0x2, RZ, 0xc0, !PT ;  /* 0x00000002f8ff7812 */ /* 0x040fe4000784c0ff */
[----:B------:R-:W-:Y:S02]  /*894d0*/  LOP3.LUT P3, RZ, R248, 0x1, RZ, 0xc0, !PT ;  /* 0x00000001f8ff7812 */ /* 0x000fe4000786c0ff */
[C---:B------:R-:W-:Y:S02]  /*894e0*/  LOP3.LUT P0, RZ, R249.reuse, 0x80000000, RZ, 0xc0, !PT ;  /* 0x80000000f9ff7812 */ /* 0x040fe4000780c0ff */
[----:B------:R-:W-:-:S02]  /*894f0*/  LOP3.LUT P5, RZ, R249, 0x40000000, RZ, 0xc0, !PT ;  /* 0x40000000f9ff7812 */ /* 0x000fc400078ac0ff */
        /* <DEDUP_REMOVED lines=11> */
[----:B----4-:R-:W-:-:S05]  /*895b0*/  PRMT R0, R200, 0x7770, RZ ;  /* 0x00007770c8007816 */ /* 0x010fca00000000ff */
[----:B------:R0:W-:Y:S02]  /*895c0*/  @P1 STG.E.U8 desc[UR56][R32.64], R0 ;  /* 0x0000000020001986 */ /* 0x0001e4000c101138 */
[C---:B0-----:R-:W-:Y:S02]  /*895d0*/  PRMT R0, R200.reuse, 0x7771, RZ ;  /* 0x00007771c8007816 */ /* 0x041fe400000000ff */
[----:B------:R-:W3:Y:S04]  /*895e0*/  LDL.LU.64 R32, [R1+0x460] ;  /* 0x0004600001207983 */ /* 0x000ee80000300a00 */
[----:B------:R0:W-:Y:S02]  /*895f0*/  @P4 STG.E.U8 desc[UR56][R30.64], R0 ;  /* 0x000000001e004986 */ /* 0x0001e4000c101138 */
[----:B0-----:R-:W-:-:S02]  /*89600*/  PRMT R0, R200, 0x7772, RZ ;  /* 0x00007772c8007816 */ /* 0x001fc400000000ff */
[----:B------:R-:W-:-:S03]  /*89610*/  PRMT R200, R200, 0x7773, RZ ;  /* 0x00007773c8c87816 */ /* 0x000fc600000000ff */
[----:B------:R0:W-:Y:S04]  /*89620*/  @P2 STG.E.U8 desc[UR56][R228.64], R0 ;  /* 0x00000000e4002986 */ /* 0x0001e8000c101138 */
[----:B------:R-:W-:Y:S01]  /*89630*/  @P3 STG.E.U8 desc[UR56][R28.64], R200 ;  /* 0x000000c81c003986 */ /* 0x000fe2000c101138 */
[----:B0-----:R-:W-:-:S05]  /*89640*/  PRMT R0, R197, 0x7770, RZ ;  /* 0x00007770c5007816 */ /* 0x001fca00000000ff */
[----:B------:R0:W-:Y:S02]  /*89650*/  @P0 STG.E.U8 desc[UR56][R224.64], R0 ;  /* 0x00000000e0000986 */ /* 0x0001e4000c101138 */
[----:B0-----:R-:W-:-:S05]  /*89660*/  PRMT R0, R197, 0x7771, RZ ;  /* 0x00007771c5007816 */ /* 0x001fca00000000ff */
[----:B--2---:R0:W-:Y:S04]  /*89670*/  @P5 STG.E.U8 desc[UR56][R226.64], R0 ;  /* 0x00000000e2005986 */ /* 0x0041e8000c101138 */
[----:B0-----:R-:W2:Y:S04]  /*89680*/  LDL.LU.64 R226, [R1+0x458] ;  /* 0x0004580001e27983 */ /* 0x001ea80000300a00 */
[----:B------:R-:W4:Y:S01]  /*89690*/  LDL.LU.64 R30, [R1+0x450] ;  /* 0x00045000011e7983 */ /* 0x000f220000300a00 */
[C---:B------:R-:W-:Y:S02]  /*896a0*/  LOP3.LUT P2, RZ, R249.reuse, 0x20000000, RZ, 0xc0, !PT ;  /* 0x20000000f9ff7812 */ /* 0x040fe4000784c0ff */
[----:B------:R-:W-:-:S02]  /*896b0*/  LOP3.LUT P3, RZ, R249, 0x10000000, RZ, 0xc0, !PT ;  /* 0x10000000f9ff7812 */ /* 0x000fc4000786c0ff */
[----:B------:R-:W-:Y:S02]  /*896c0*/  LOP3.LUT P4, RZ, R249, 0x8000000, RZ, 0xc0, !PT ;  /* 0x08000000f9ff7812 */ /* 0x000fe4000788c0ff */
[----:B------:R-:W-:Y:S02]  /*896d0*/  PRMT R0, R197, 0x7772, RZ ;  /* 0x00007772c5007816 */ /* 0x000fe400000000ff */
[----:B------:R-:W-:Y:S02]  /*896e0*/  LOP3.LUT P0, RZ, R249, 0x4000000, RZ, 0xc0, !PT ;  /* 0x04000000f9ff7812 */ /* 0x000fe4000780c0ff */
[----:B------:R-:W-:Y:S01]  /*896f0*/  PRMT R197, R197, 0x7773, RZ ;  /* 0x00007773c5c57816 */ /* 0x000fe200000000ff */
[----:B------:R-:W4:Y:S04]  /*89700*/  LDL.LU.64 R228, [R1+0x440] ;  /* 0x0004400001e47983 */ /* 0x000f280000300a00 */
[----:B------:R-:W4:Y:S04]  /*89710*/  LDL.LU.64 R28, [R1+0x438] ;  /* 0x00043800011c7983 */ /* 0x000f280000300a00 */
[----:B------:R-:W4:Y:S04]  /*89720*/  LDL.LU.64 R224, [R1+0x428] ;  /* 0x0004280001e07983 */ /* 0x000f280000300a00 */
[----:B------:R-:W4:Y:S04]  /*89730*/  LDL.LU.64 R52, [R1+0x420] ;  /* 0x0004200001347983 */ /* 0x000f280000300a00 */
[----:B---3--:R0:W-:Y:S02]  /*89740*/  @P2 STG.E.U8 desc[UR56][R32.64], R0 ;  /* 0x0000000020002986 */ /* 0x0081e4000c101138 */
[----:B0-----:R-:W-:-:S02]  /*89750*/  PRMT R0, R201, 0x7770, RZ ;  /* 0x00007770c9007816 */ /* 0x001fc400000000ff */
[----:B--2---:R0:W-:Y:S04]  /*89760*/  @P3 STG.E.U8 desc[UR56][R226.64], R197 ;  /* 0x000000c5e2003986 */ /* 0x0041e8000c101138 */
[----:B----4-:R1:W-:Y:S04]  /*89770*/  @P4 STG.E.U8 desc[UR56][R30.64], R0 ;  /* 0x000000001e004986 */ /* 0x0103e8000c101138 */
[----:B0-----:R-:W2:Y:S01]  /*89780*/  LDL.LU.64 R226, [R1+0x418] ;  /* 0x0004180001e27983 */ /* 0x001ea20000300a00 */
[----:B-1----:R-:W-:-:S03]  /*89790*/  PRMT R0, R201, 0x7771, RZ ;  /* 0x00007771c9007816 */ /* 0x002fc600000000ff */
[----:B------:R-:W3:Y:S04]  /*897a0*/  LDL.LU.64 R38, [R1+0x410] ;  /* 0x0004100001267983 */ /* 0x000ee80000300a00 */
[----:B------:R0:W-:Y:S04]  /*897b0*/  @P0 STG.E.U8 desc[UR56][R198.64], R0 ;  /* 0x00000000c6000986 */ /* 0x0001e8000c101138 */
[----:B0-----:R-:W4:Y:S01]  /*897c0*/  LDL.LU.64 R198, [R1+0x2110] ;  /* 0x0021100001c67983 */ /* 0x001f220000300a00 */
[C---:B------:R-:W-:Y:S02]  /*897d0*/  LOP3.LUT P6, RZ, R249.reuse, 0x20000, RZ, 0xc0, !PT ;  /* 0x00020000f9ff7812 */ /* 0x040fe400078cc0ff */
[----:B------:R-:W-:-:S02]  /*897e0*/  LOP3.LUT P1, RZ, R249, 0x800000, RZ, 0xc0, !PT ;  /* 0x00800000f9ff7812 */ /* 0x000fc4000782c0ff */
[----:B------:R-:W-:Y:S02]  /*897f0*/  LOP3.LUT R221, R221, 0x7fffffff, RZ, 0xc0, !PT ;  /* 0x7fffffffdddd7812 */ /* 0x000fe400078ec0ff */
[----:B------:R-:W-:Y:S02]  /*89800*/  LOP3.LUT R16, R16, 0xffffffef, RZ, 0xc0, !PT ;  /* 0xffffffef10107812 */ /* 0x000fe400078ec0ff */
[----:B------:R-:W-:Y:S02]  /*89810*/  LOP3.LUT P5, RZ, R249, 0x2000000, RZ, 0xc0, !PT ;  /* 0x02000000f9ff7812 */ /* 0x000fe400078ac0ff */
[----:B------:R-:W-:Y:S01]  /*89820*/  PRMT R0, R201, 0x7772, RZ ;  /* 0x00007772c9007816 */ /* 0x000fe200000000ff */
[----:B------:R-:W3:Y:S02]  /*89830*/  LDL.LU.64 R34, [R1+0x408] ;  /* 0x0004080001227983 */ /* 0x000ee40000300a00 */
[----:B------:R-:W-:Y:S02]  /*89840*/  @P6 LOP3.LUT R221, R221, 0x80000000, RZ, 0xfc, !PT ;  /* 0x80000000dddd6812 */ /* 0x000fe400078efcff */
[----:B------:R-:W-:-:S02]  /*89850*/  LOP3.LUT P6, RZ, R249, 0x40000, RZ, 0xc0, !PT ;  /* 0x00040000f9ff7812 */ /* 0x000fc400078cc0ff */
[----:B------:R-:W-:Y:S02]  /*89860*/  @P1 LOP3.LUT R16, R16, 0x10, RZ, 0xfc, !PT ;  /* 0x0000001010101812 */ /* 0x000fe400078efcff */
[----:B------:R-:W-:Y:S02]  /*89870*/  PRMT R201, R201, 0x7773, RZ ;  /* 0x00007773c9c97816 */ /* 0x000fe400000000ff */
[----:B------:R0:W-:Y:S04]  /*89880*/  @P5 STG.E.U8 desc[UR56][R228.64], R0 ;  /* 0x00000000e4005986 */ /* 0x0001e8000c101138 */
[----:B------:R-:W3:Y:S01]  /*89890*/  LDL.LU.64 R36, [R1+0x400] ;  /* 0x0004000001247983 */ /* 0x000ee20000300a00 */
[----:B------:R-:W-:Y:S02]  /*898a0*/  LOP3.LUT R16, R16, 0xfffffffe, RZ, 0xc0, !PT ;  /* 0xfffffffe10107812 */ /* 0x000fe400078ec0ff */
[----:B------:R-:W-:Y:S01]  /*898b0*/  LOP3.LUT P1, RZ, R249, 0x1000000, RZ, 0xc0, !PT ;  /* 0x01000000f9ff7812 */ /* 0x000fe2000782c0ff */
[----:B------:R-:W3:Y:S04]  /*898c0*/  LDL.LU.64 R32, [R1+0x3f8] ;  /* 0x0003f80001207983 */ /* 0x000ee80000300a00 */
[----:B------:R-:W3:Y:S01]  /*898d0*/  LDL.LU.64 R30, [R1+0x3f0] ;  /* 0x0003f000011e7983 */ /* 0x000ee20000300a00 */
[----:B------:R-:W-:-:S02]  /*898e0*/  @P6 LOP3.LUT R16, R16, 0x1, RZ, 0xfc, !PT ;  /* 0x0000000110106812 */ /* 0x000fc400078efcff */
[----:B------:R-:W-:Y:S01]  /*898f0*/  LOP3.LUT P6, RZ, R249, 0x80000, RZ, 0xc0, !PT ;  /* 0x00080000f9ff7812 */ /* 0x000fe200078cc0ff */
[----:B0-----:R-:W3:Y:S01]  /*89900*/  LDL.LU.64 R228, [R1+0x3e8] ;  /* 0x0003e80001e47983 */ /* 0x001ee20000300a00 */
[----:B------:R-:W-:-:S11]  /*89910*/  LOP3.LUT R16, R16, 0xfffffffd, RZ, 0xc0, !PT ;  /* 0xfffffffd10107812 */ /* 0x000fd600078ec0ff */
[----:B------:R-:W-:Y:S02]  /*89920*/  @P6 LOP3.LUT R16, R16, 0x2, RZ, 0xfc, !PT ;  /* 0x0000000210106812 */ /* 0x000fe400078efcff */
[----:B------:R-:W-:Y:S02]  /*89930*/  LOP3.LUT P6, RZ, R249, 0x100000, RZ, 0xc0, !PT ;  /* 0x00100000f9ff7812 */ /* 0x000fe400078cc0ff */
[----:B------:R-:W-:-:S11]  /*89940*/  LOP3.LUT R16, R16, 0xfffffffb, RZ, 0xc0, !PT ;  /* 0xfffffffb10107812 */ /* 0x000fd600078ec0ff */
[----:B------:R-:W-:Y:S02]  /*89950*/  @P6 LOP3.LUT R16, R16, 0x4, RZ, 0xfc, !PT ;  /* 0x0000000410106812 */ /* 0x000fe400078efcff */
[----:B------:R-:W-:Y:S02]  /*89960*/  LOP3.LUT P6, RZ, R249, 0x200000, RZ, 0xc0, !PT ;  /* 0x00200000f9ff7812 */ /* 0x000fe400078cc0ff */
[----:B------:R-:W-:Y:S01]  /*89970*/  LOP3.LUT R16, R16, 0xfffffff7, RZ, 0xc0, !PT ;  /* 0xfffffff710107812 */ /* 0x000fe200078ec0ff */
[----:B------:R-:W-:Y:S10]  /*89980*/  @P1 STG.E.U8 desc[UR56][R28.64], R201 ;  /* 0x000000c91c001986 */ /* 0x000ff4000c101138 */
[----:B------:R-:W-:-:S04]  /*89990*/  @P6 LOP3.LUT R16, R16, 0x8, RZ, 0xfc, !PT ;  /* 0x0000000810106812 */ /* 0x000fc800078efcff */
[----:B------:R-:W-:Y:S02]  /*899a0*/  LOP3.LUT P1, RZ, R16, 0x10, RZ, 0xc0, !PT ;  /* 0x0000001010ff7812 */ /* 0x000fe4000782c0ff */
[----:B------:R-:W-:Y:S02]  /*899b0*/  LOP3.LUT P6, RZ, R249, 0x400000, RZ, 0xc0, !PT ;  /* 0x00400000f9ff7812 */ /* 0x000fe400078cc0ff */
[----:B----4-:R-:W-:-:S09]  /*899c0*/  PRMT R0, R198, 0x7770, RZ ;  /* 0x00007770c6007816 */ /* 0x010fd200000000ff */
[----:B------:R0:W-:Y:S04]  /*899d0*/  @P1 STG.E.U8 desc[UR56][R202.64], R0 ;  /* 0x00000000ca001986 */ /* 0x0001e8000c101138 */
[----:B0-----:R-:W4:Y:S01]  /*899e0*/  LDL.LU.64 R202, [R1+0x2108] ;  /* 0x0021080001ca7983 */ /* 0x001f220000300a00 */
[----:B------:R-:W-:-:S03]  /*899f0*/  PRMT R0, R198, 0x7771, RZ ;  /* 0x00007771c6007816 */ /* 0x000fc600000000ff */
[----:B------:R-:W3:Y:S04]  /*89a00*/  LDL.LU.64 R28, [R1+0x3e0] ;  /* 0x0003e000011c7983 */ /* 0x000ee80000300a00 */
[----:B------:R0:W-:Y:S01]  /*89a10*/  @P6 STG.E.U8 desc[UR56][R224.64], R0 ;  /* 0x00000000e0006986 */ /* 0x0001e2000c101138 */
[----:B------:R-:W-:Y:S02]  /*89a20*/  LOP3.LUT P6, RZ, R16, 0x8, RZ, 0xc0, !PT ;  /* 0x0000000810ff7812 */ /* 0x000fe400078cc0ff */
[----:B0-----:R-:W-:Y:S01]  /*89a30*/  PRMT R0, R198, 0x7772, RZ ;  /* 0x00007772c6007816 */ /* 0x001fe200000000ff */
[----:B------:R-:W3:Y:S10]  /*89a40*/  LDL.LU.64 R224, [R1+0x3d8] ;  /* 0x0003d80001e07983 */ /* 0x000ef40000300a00 */
[----:B------:R-:W-:Y:S01]  /*89a50*/  @P6 STG.E.U8 desc[UR56][R52.64], R0 ;  /* 0x0000000034006986 */ /* 0x000fe2000c101138 */
[----:B------:R-:W-:-:S02]  /*89a60*/  LOP3.LUT P6, RZ, R16, 0x4, RZ, 0xc0, !PT ;  /* 0x0000000410ff7812 */ /* 0x000fc400078cc0ff */
[----:B------:R-:W-:-:S11]  /*89a70*/  PRMT R198, R198, 0x7773, RZ ;  /* 0x00007773c6c67816 */ /* 0x000fd600000000ff */
[----:B--2---:R0:W-:Y:S04]  /*89a80*/  @P6 STG.E.U8 desc[UR56][R226.64], R198 ;  /* 0x000000c6e2006986 */ /* 0x0041e8000c101138 */
[----:B0-----:R-:W2:Y:S01]  /*89a90*/  LDL.LU.64 R226, [R1+0x3d0] ;  /* 0x0003d00001e27983 */ /* 0x001ea20000300a00 */
[----:B------:R-:W-:Y:S02]  /*89aa0*/  LOP3.LUT P6, RZ, R16, 0x2, RZ, 0xc0, !PT ;  /* 0x0000000210ff7812 */ /* 0x000fe400078cc0ff */
[C---:B------:R-:W-:Y:S02]  /*89ab0*/  LOP3.LUT P2, RZ, R249.reuse, 0x10000, RZ, 0xc0, !PT ;  /* 0x00010000f9ff7812 */ /* 0x040fe4000784c0ff */
[C---:B------:R-:W-:Y:S02]  /*89ac0*/  LOP3.LUT P3, RZ, R249.reuse, 0x8000, RZ, 0xc0, !PT ;  /* 0x00008000f9ff7812 */ /* 0x040fe4000786c0ff */
[----:B------:R-:W-:-:S02]  /*89ad0*/  LOP3.LUT P4, RZ, R249, 0x4000, RZ, 0xc0, !PT ;  /* 0x00004000f9ff7812 */ /* 0x000fc4000788c0ff */
[C---:B------:R-:W-:Y:S02]  /*89ae0*/  LOP3.LUT P0, RZ, R249.reuse, 0x2000, RZ, 0xc0, !PT ;  /* 0x00002000f9ff7812 */ /* 0x040fe4000780c0ff */
[C---:B------:R-:W-:Y:S02]  /*89af0*/  LOP3.LUT P5, RZ, R249.reuse, 0x1000, RZ, 0xc0, !PT ;  /* 0x00001000f9ff7812 */ /* 0x040fe400078ac0ff */
[----:B------:R-:W-:Y:S02]  /*89b00*/  LOP3.LUT P1, RZ, R249, 0x800, RZ, 0xc0, !PT ;  /* 0x00000800f9ff7812 */ /* 0x000fe4000782c0ff */
[C---:B------:R-:W-:Y:S02]  /*89b10*/  PRMT R0, R199.reuse, 0x7770, RZ ;  /* 0x00007770c7007816 */ /* 0x040fe400000000ff */
[----:B------:R-:W-:Y:S02]  /*89b20*/  PRMT R10, R199, 0x7771, RZ ;  /* 0x00007771c70a7816 */ /* 0x000fe400000000ff */
[----:B----4-:R-:W-:-:S05]  /*89b30*/  PRMT R7, R202, 0x7770, RZ ;  /* 0x00007770ca077816 */ /* 0x010fca00000000ff */
[----:B---3--:R0:W-:Y:S01]  /*89b40*/  @P6 STG.E.U8 desc[UR56][R38.64], R7 ;  /* 0x0000000726006986 */ /* 0x0081e2000c101138 */
[----:B------:R-:W-:Y:S02]  /*89b50*/  LOP3.LUT P6, RZ, R16, 0x1, RZ, 0xc0, !PT ;  /* 0x0000000110ff7812 */ /* 0x000fe400078cc0ff */
[C---:B------:R-:W-:Y:S02]  /*89b60*/  PRMT R8, R202.reuse, 0x7771, RZ ;  /* 0x00007771ca087816 */ /* 0x040fe400000000ff */
[----:B------:R-:W-:-:S09]  /*89b70*/  PRMT R9, R202, 0x7772, RZ ;  /* 0x00007772ca097816 */ /* 0x000fd200000000ff */
[----:B------:R1:W-:Y:S01]  /*89b80*/  @P6 STG.E.U8 desc[UR56][R34.64], R8 ;  /* 0x0000000822006986 */ /* 0x0003e2000c101138 */
[----:B------:R-:W-:Y:S02]  /*89b90*/  LOP3.LUT P6, RZ, R221, 0x80000000, RZ, 0xc0, !PT ;  /* 0x80000000ddff7812 */ /* 0x000fe400078cc0ff */
[----:B------:R-:W-:Y:S02]  /*89ba0*/  PRMT R202, R202, 0x7773, RZ ;  /* 0x00007773caca7816 */ /* 0x000fe400000000ff */
[C---:B0-----:R-:W-:Y:S02]  /*89bb0*/  PRMT R7, R199.reuse, 0x7772, RZ ;  /* 0x00007772c7077816 */ /* 0x041fe400000000ff */
[----:B------:R-:W-:-:S07]  /*89bc0*/  PRMT R199, R199, 0x7773, RZ ;  /* 0x00007773c7c77816 */ /* 0x000fce00000000ff */
[----:B------:R0:W-:Y:S01]  /*89bd0*/  @P6 STG.E.U8 desc[UR56][R36.64], R9 ;  /* 0x0000000924006986 */ /* 0x0001e2000c101138 */
[----:B------:R-:W-:-:S03]  /*89be0*/  LOP3.LUT P6, RZ, R249, 0x400, RZ, 0xc0, !PT ;  /* 0x00000400f9ff7812 */ /* 0x000fc600078cc0ff */
[----:B------:R-:W-:Y:S01]  /*89bf0*/  @P2 STG.E.U8 desc[UR56][R32.64], R202 ;  /* 0x000000ca20002986 */ /* 0x000fe2000c101138 */
[----:B-1----:R-:W-:-:S03]  /*89c00*/  PRMT R8, R203, 0x7770, RZ ;  /* 0x00007770cb087816 */ /* 0x002fc600000000ff */
[----:B------:R1:W-:Y:S04]  /*89c10*/  @P3 STG.E.U8 desc[UR56][R30.64], R0 ;  /* 0x000000001e003986 */ /* 0x0003e8000c101138 */
[----:B------:R3:W-:Y:S04]  /*89c20*/  @P4 STG.E.U8 desc[UR56][R228.64], R10 ;  /* 0x0000000ae4004986 */ /* 0x0007e8000c101138 */
[----:B------:R4:W-:Y:S04]  /*89c30*/  @P0 STG.E.U8 desc[UR56][R28.64], R7 ;  /* 0x000000071c000986 */ /* 0x0009e8000c101138 */
[----:B------:R2:W-:Y:S01]  /*89c40*/  @P5 STG.E.U8 desc[UR56][R224.64], R199 ;  /* 0x000000c7e0005986 */ /* 0x0005e2000c101138 */
[----:B0-----:R-:W-:-:S03]  /*89c50*/  PRMT R9, R203, 0x7771, RZ ;  /* 0x00007771cb097816 */ /* 0x001fc600000000ff */
[----:B-1----:R-:W2:Y:S04]  /*89c60*/  LDL.LU.64 R30, [R1+0x3c0] ;  /* 0x0003c000011e7983 */ /* 0x002ea80000300a00 */
[----:B---3--:R-:W3:Y:S04]  /*89c70*/  LDL.LU.64 R228, [R1+0x3b8] ;  /* 0x0003b80001e47983 */ /* 0x008ee80000300a00 */
[----:B----4-:R-:W4:Y:S04]  /*89c80*/  LDL.LU.64 R28, [R1+0x3b0] ;  /* 0x0003b000011c7983 */ /* 0x010f280000300a00 */
[----:B--2---:R0:W-:Y:S04]  /*89c90*/  @P1 STG.E.U8 desc[UR56][R226.64], R8 ;  /* 0x00000008e2001986 */ /* 0x0041e8000c101138 */
[----:B------:R-:W2:Y:S04]  /*89ca0*/  LDL.LU.64 R224, [R1+0x3a0] ;  /* 0x0003a00001e07983 */ /* 0x000ea80000300a00 */
[----:B------:R1:W-:Y:S04]  /*89cb0*/  @P6 STG.E.U8 desc[UR56][R204.64], R9 ;  /* 0x00000009cc006986 */ /* 0x0003e8000c101138 */
[----:B0-----:R-:W2:Y:S04]  /*89cc0*/  LDL.LU.64 R226, [R1+0x398] ;  /* 0x0003980001e27983 */ /* 0x001ea80000300a00 */
[----:B-1----:R-:W4:Y:S01]  /*89cd0*/  LDL.LU.64 R204, [R1+0x2100] ;  /* 0x0021000001cc7983 */ /* 0x002f220000300a00 */
[----:B------:R-:W-:-:S02]  /*89ce0*/  LOP3.LUT P2, RZ, R249, 0x200, RZ, 0xc0, !PT ;  /* 0x00000200f9ff7812 */ /* 0x000fc4000784c0ff */
[C---:B------:R-:W-:Y:S02]  /*89cf0*/  LOP3.LUT P3, RZ, R249.reuse, 0x100, RZ, 0xc0, !PT ;  /* 0x00000100f9ff7812 */ /* 0x040fe4000786c0ff */
[C---:B------:R-:W-:Y:S02]  /*89d00*/  LOP3.LUT P4, RZ, R249.reuse, 0x80, RZ, 0xc0, !PT ;  /* 0x00000080f9ff7812 */ /* 0x040fe4000788c0ff */
[----:B------:R-:W-:Y:S02]  /*89d10*/  LOP3.LUT P0, RZ, R249, 0x40, RZ, 0xc0, !PT ;  /* 0x00000040f9ff7812 */ /* 0x000fe4000780c0ff */
[C---:B------:R-:W-:Y:S02]  /*89d20*/  PRMT R0, R203.reuse, 0x7772, RZ ;  /* 0x00007772cb007816 */ /* 0x040fe400000000ff */
[----:B------:R-:W-:Y:S01]  /*89d30*/  PRMT R203, R203, 0x7773, RZ ;  /* 0x00007773cbcb7816 */ /* 0x000fe200000000ff */
[----:B------:R-:W2:Y:S04]  /*89d40*/  LDL.LU.64 R56, [R1+0x390] ;  /* 0x0003900001387983 */ /* 0x000ea80000300a00 */
[----:B------:R-:W2:Y:S04]  /*89d50*/  LDL.LU.64 R52, [R1+0x388] ;  /* 0x0003880001347983 */ /* 0x000ea80000300a00 */
[----:B------:R-:W2:Y:S04]  /*89d60*/  LDL.LU.64 R38, [R1+0x380] ;  /* 0x0003800001267983 */ /* 0x000ea80000300a00 */
[----:B------:R-:W2:Y:S04]  /*89d70*/  LDL.LU.64 R34, [R1+0x378] ;  /* 0x0003780001227983 */ /* 0x000ea80000300a00 */
[----:B------:R-:W2:Y:S04]  /*89d80*/  LDL.LU.64 R36, [R1+0x370] ;  /* 0x0003700001247983 */ /* 0x000ea80000300a00 */
[----:B------:R-:W2:Y:S01]  /*89d90*/  LDL.LU.64 R32, [R1+0x368] ;  /* 0x0003680001207983 */ /* 0x000ea20000300a00 */
[----:B------:R-:W-:-:S04]  /*89da0*/  LOP3.LUT P5, RZ, R249, 0x10, RZ, 0xc0, !PT ;  /* 0x00000010f9ff7812 */ /* 0x000fc800078ac0ff */
[----:B------:R-:W-:Y:S02]  /*89db0*/  P2R R11, PR, RZ, 0x20 ;  /* 0x00000020ff0b7803 */ /* 0x000fe40000000000 */
[----:B------:R-:W-:Y:S01]  /*89dc0*/  LOP3.LUT P5, RZ, R249, 0x20, RZ, 0xc0, !PT ;  /* 0x00000020f9ff7812 */ /* 0x000fe200078ac0ff */
[----:B------:R-:W-:Y:S04]  /*89dd0*/  @P2 STG.E.U8 desc[UR56][R30.64], R0 ;  /* 0x000000001e002986 */ /* 0x000fe8000c101138 */
[----:B---3--:R-:W-:Y:S01]  /*89de0*/  @P3 STG.E.U8 desc[UR56][R228.64], R203 ;  /* 0x000000cbe4003986 */ /* 0x008fe2000c101138 */
[C---:B----4-:R-:W-:Y:S02]  /*89df0*/  PRMT R7, R204.reuse, 0x7770, RZ ;  /* 0x00007770cc077816 */ /* 0x050fe400000000ff */
[----:B------:R-:W-:-:S03]  /*89e00*/  PRMT R10, R204, 0x7771, RZ ;  /* 0x00007771cc0a7816 */ /* 0x000fc600000000ff */
[----:B------:R-:W-:Y:S04]  /*89e10*/  @P4 STG.E.U8 desc[UR56][R28.64], R7 ;  /* 0x000000071c004986 */ /* 0x000fe8000c101138 */
[----:B------:R0:W-:Y:S04]  /*89e20*/  @P0 STG.E.U8 desc[UR56][R208.64], R10 ;  /* 0x0000000ad0000986 */ /* 0x0001e8000c101138 */
[----:B0-----:R-:W3:Y:S01]  /*89e30*/  LDL.LU.64 R208, [R1+0x20f8] ;  /* 0x0020f80001d07983 */ /* 0x001ee20000300a00 */
[----:B------:R-:W-:-:S03]  /*89e40*/  PRMT R8, R204, 0x7772, RZ ;  /* 0x00007772cc087816 */ /* 0x000fc600000000ff */
[----:B------:R-:W4:Y:S01]  /*89e50*/  LDL.LU.64 R30, [R1+0x360] ;  /* 0x00036000011e7983 */ /* 0x000f220000300a00 */
[----:B------:R-:W-:-:S03]  /*89e60*/  PRMT R204, R204, 0x7773, RZ ;  /* 0x00007773cccc7816 */ /* 0x000fc600000000ff */
[----:B------:R-:W4:Y:S04]  /*89e70*/  LDL.LU.64 R228, [R1+0x358] ;  /* 0x0003580001e47983 */ /* 0x000f280000300a00 */
[----:B--2---:R0:W-:Y:S01]  /*89e80*/  @P5 STG.E.U8 desc[UR56][R224.64], R8 ;  /* 0x00000008e0005986 */ /* 0x0041e2000c101138 */
[----:B------:R-:W-:-:S03]  /*89e90*/  ISETP.NE.AND P5, PT, R11, RZ, PT ;  /* 0x000000ff0b00720c */ /* 0x000fc60003fa5270 */
[----:B------:R-:W2:Y:S04]  /*89ea0*/  LDL.LU.64 R28, [R1+0x350] ;  /* 0x00035000011c7983 */ /* 0x000ea80000300a00 */
[----:B0-----:R-:W2:Y:S06]  /*89eb0*/  LDL.LU.64 R224, [R1+0x348] ;  /* 0x0003480001e07983 */ /* 0x001eac0000300a00 */
[----:B------:R0:W-:Y:S04]  /*89ec0*/  @P5 STG.E.U8 desc[UR56][R226.64], R204 ;  /* 0x000000cce2005986 */ /* 0x0001e8000c101138 */
[----:B0-----:R-:W2:Y:S01]  /*89ed0*/  LDL.LU.64 R226, [R1+0x340] ;  /* 0x0003400001e27983 */ /* 0x001ea20000300a00 */
[----:B------:R-:W-:-:S04]  /*89ee0*/  LOP3.LUT P1, RZ, R250, 0x40000000, RZ, 0xc0, !PT ;  /* 0x40000000faff7812 */ /* 0x000fc8000782c0ff */
[----:B------:R-:W-:Y:S02]  /*89ef0*/  P2R R16, PR, RZ, 0x2 ;  /* 0x00000002ff107803 */ /* 0x000fe40000000000 */
        /* <DEDUP_REMOVED lines=8> */
[----:B------:R-:W-:Y:S02]  /*89f80*/  LOP3.LUT P1, RZ, R249, 0x8, RZ, 0xc0, !PT ;  /* 0x00000008f9ff7812 */ /* 0x000fe4000782c0ff */
[----:B------:R-:W-:Y:S02]  /*89f90*/  PRMT R8, R205, 0x7770, RZ ;  /* 0x00007770cd087816 */ /* 0x000fe400000000ff */
[C---:B------:R-:W-:Y:S02]  /*89fa0*/  LOP3.LUT P6, RZ, R250.reuse, 0x20000000, RZ, 0xc0, !PT ;  /* 0x20000000faff7812 */ /* 0x040fe400078cc0ff */
[C---:B------:R-:W-:Y:S02]  /*89fb0*/  LOP3.LUT P2, RZ, R250.reuse, 0x10000000, RZ, 0xc0, !PT ;  /* 0x10000000faff7812 */ /* 0x040fe4000784c0ff */
[----:B------:R-:W-:-:S02]  /*89fc0*/  LOP3.LUT P3, RZ, R250, 0x8000000, RZ, 0xc0, !PT ;  /* 0x08000000faff7812 */ /* 0x000fc4000786c0ff */
[C---:B------:R-:W-:Y:S02]  /*89fd0*/  LOP3.LUT P4, RZ, R250.reuse, 0x4000000, RZ, 0xc0, !PT ;  /* 0x04000000faff7812 */ /* 0x040fe4000788c0ff */
[C---:B------:R-:W-:Y:S02]  /*89fe0*/  LOP3.LUT P0, RZ, R250.reuse, 0x2000000, RZ, 0xc0, !PT ;  /* 0x02000000faff7812 */ /* 0x040fe4000780c0ff */
[----:B------:R-:W-:Y:S02]  /*89ff0*/  LOP3.LUT P5, RZ, R250, 0x1000000, RZ, 0xc0, !PT ;  /* 0x01000000faff7812 */ /* 0x000fe400078ac0ff */
[----:B------:R-:W-:Y:S02]  /*8a000*/  PRMT R10, R205, 0x7771, RZ ;  /* 0x00007771cd0a7816 */ /* 0x000fe400000000ff */
[----:B---3--:R-:W-:-:S05]  /*8a010*/  PRMT R0, R208, 0x7770, RZ ;  /* 0x00007770d0007816 */ /* 0x008fca00000000ff */
[----:B------:R0:W-:Y:S01]  /*8a020*/  @P1 STG.E.U8 desc[UR56][R56.64], R0 ;  /* 0x0000000038001986 */ /* 0x0001e2000c101138 */
[----:B------:R-:W-:Y:S02]  /*8a030*/  ISETP.NE.AND P1, PT, R12, RZ, PT ;  /* 0x000000ff0c00720c */ /* 0x000fe40003f25270 */
[C---:B------:R-:W-:Y:S02]  /*8a040*/  PRMT R9, R208.reuse, 0x7771, RZ ;  /* 0x00007771d0097816 */ /* 0x040fe400000000ff */
[----:B------:R-:W-:-:S09]  /*8a050*/  PRMT R7, R208, 0x7772, RZ ;  /* 0x00007772d0077816 */ /* 0x000fd200000000ff */
[----:B------:R-:W-:Y:S01]  /*8a060*/  @P1 STG.E.U8 desc[UR56][R52.64], R9 ;  /* 0x0000000934001986 */ /* 0x000fe2000c101138 */
[----:B------:R-:W-:Y:S02]  /*8a070*/  ISETP.NE.AND P1, PT, R13, RZ, PT ;  /* 0x000000ff0d00720c */ /* 0x000fe40003f25270 */
[----:B------:R-:W-:-:S11]  /*8a080*/  PRMT R208, R208, 0x7773, RZ ;  /* 0x00007773d0d07816 */ /* 0x000fd600000000ff */
[----:B------:R1:W-:Y:S01]  /*8a090*/  @P1 STG.E.U8 desc[UR56][R38.64], R7 ;  /* 0x0000000726001986 */ /* 0x0003e2000c101138 */
[----:B------:R-:W-:-:S13]  /*8a0a0*/  ISETP.NE.AND P1, PT, R14, RZ, PT ;  /* 0x000000ff0e00720c */ /* 0x000fda0003f25270 */
[----:B------:R-:W-:Y:S01]  /*8a0b0*/  @P1 STG.E.U8 desc[UR56][R34.64], R208 ;  /* 0x000000d022001986 */ /* 0x000fe2000c101138 */
[----:B------:R-:W-:Y:S02]  /*8a0c0*/  ISETP.NE.AND P1, PT, R15, RZ, PT ;  /* 0x000000ff0f00720c */ /* 0x000fe40003f25270 */
[C---:B0-----:R-:W-:Y:S02]  /*8a0d0*/  PRMT R0, R205.reuse, 0x7772, RZ ;  /* 0x00007772cd007816 */ /* 0x041fe400000000ff */
[----:B------:R-:W-:-:S09]  /*8a0e0*/  PRMT R205, R205, 0x7773, RZ ;  /* 0x00007773cdcd7816 */ /* 0x000fd200000000ff */
[----:B------:R0:W-:Y:S01]  /*8a0f0*/  @P1 STG.E.U8 desc[UR56][R36.64], R8 ;  /* 0x0000000824001986 */ /* 0x0001e2000c101138 */
[----:B------:R-:W-:Y:S02]  /*8a100*/  ISETP.NE.AND P1, PT, R16, RZ, PT ;  /* 0x000000ff1000720c */ /* 0x000fe40003f25270 */
[C---:B-1----:R-:W-:Y:S02]  /*8a110*/  PRMT R7, R209.reuse, 0x7770, RZ ;  /* 0x00007770d1077816 */ /* 0x042fe400000000ff */
[C---:B------:R-:W-:Y:S02]  /*8a120*/  PRMT R9, R209.reuse, 0x7771, RZ ;  /* 0x00007771d1097816 */ /* 0x040fe400000000ff */
[C---:B0-----:R-:W-:Y:S02]  /*8a130*/  PRMT R8, R209.reuse, 0x7772, RZ ;  /* 0x00007772d1087816 */ /* 0x041fe400000000ff */
[----:B------:R-:W-:-:S05]  /*8a140*/  PRMT R209, R209, 0x7773, RZ ;  /* 0x00007773d1d17816 */ /* 0x000fca00000000ff */
[----:B------:R0:W-:Y:S04]  /*8a150*/  @P1 STG.E.U8 desc[UR56][R32.64], R10 ;  /* 0x0000000a20001986 */ /* 0x0001e8000c101138 */
[----:B----4-:R1:W-:Y:S04]  /*8a160*/  @P6 STG.E.U8 desc[UR56][R30.64], R0 ;  /* 0x000000001e006986 */ /* 0x0103e8000c101138 */
[----:B------:R-:W-:Y:S04]  /*8a170*/  @P2 STG.E.U8 desc[UR56][R228.64], R205 ;  /* 0x000000cde4002986 */ /* 0x000fe8000c101138 */
[----:B--2---:R-:W-:Y:S04]  /*8a180*/  @P3 STG.E.U8 desc[UR56][R28.64], R7 ;  /* 0x000000071c003986 */ /* 0x004fe8000c101138 */
[----:B------:R-:W-:Y:S04]  /*8a190*/  @P4 STG.E.U8 desc[UR56][R224.64], R9 ;  /* 0x00000009e0004986 */ /* 0x000fe8000c101138 */
[----:B------:R-:W-:Y:S04]  /*8a1a0*/  @P0 STG.E.U8 desc[UR56][R226.64], R8 ;  /* 0x00000008e2000986 */ /* 0x000fe8000c101138 */
[----:B------:R2:W-:Y:S04]  /*8a1b0*/  @P5 STG.E.U8 desc[UR56][R206.64], R209 ;  /* 0x000000d1ce005986 */ /* 0x0005e8000c101138 */
[----:B0-----:R-:W3:Y:S04]  /*8a1c0*/  LDL.LU.64 R32, [R1+0x330] ;  /* 0x0003300001207983 */ /* 0x001ee80000300a00 */
[----:B-1----:R-:W4:Y:S04]  /*8a1d0*/  LDL.LU.64 R30, [R1+0x320] ;  /* 0x00032000011e7983 */ /* 0x002f280000300a00 */
[----:B--2---:R-:W2:Y:S01]  /*8a1e0*/  LDL.LU.64 R206, [R1+0x20f0] ;  /* 0x0020f00001ce7983 */ /* 0x004ea20000300a00 */
[----:B------:R-:W-:-:S02]  /*8a1f0*/  LOP3.LUT P1, RZ, R250, 0x800000, RZ, 0xc0, !PT ;  /* 0x00800000faff7812 */ /* 0x000fc4000782c0ff */
[----:B------:R-:W-:Y:S01]  /*8a200*/  LOP3.LUT P2, RZ, R250, 0x400000, RZ, 0xc0, !PT ;  /* 0x00400000faff7812 */ /* 0x000fe2000784c0ff */
[----:B------:R-:W4:Y:S04]  /*8a210*/  LDL.LU.64 R228, [R1+0x318] ;  /* 0x0003180001e47983 */ /* 0x000f280000300a00 */
[----:B------:R-:W4:Y:S04]  /*8a220*/  LDL.LU.64 R226, [R1+0x310] ;  /* 0x0003100001e27983 */ /* 0x000f280000300a00 */
[----:B------:R-:W4:Y:S04]  /*8a230*/  LDL.LU.64 R28, [R1+0x308] ;  /* 0x00030800011c7983 */ /* 0x000f280000300a00 */
[----:B------:R-:W4:Y:S04]  /*8a240*/  LDL.LU.64 R224, [R1+0x300] ;  /* 0x0003000001e07983 */ /* 0x000f280000300a00 */
[----:B------:R-:W4:Y:S04]  /*8a250*/  LDL.LU.64 R52, [R1+0x2f8] ;  /* 0x0002f80001347983 */ /* 0x000f280000300a00 */
[----:B------:R-:W4:Y:S01]  /*8a260*/  LDL.LU.64 R38, [R1+0x2f0] ;  /* 0x0002f00001267983 */ /* 0x000f220000300a00 */
[----:B--2---:R-:W-:-:S02]  /*8a270*/  PRMT R0, R206, 0x7770, RZ ;  /* 0x00007770ce007816 */ /* 0x004fc400000000ff */
[----:B------:R-:W-:-:S03]  /*8a280*/  PRMT R10, R206, 0x7771, RZ ;  /* 0x00007771ce0a7816 */ /* 0x000fc600000000ff */
[----:B---3--:R-:W-:Y:S04]  /*8a290*/  @P1 STG.E.U8 desc[UR56][R32.64], R0 ;  /* 0x0000000020001986 */ /* 0x008fe8000c101138 */
[----:B------:R0:W-:Y:S04]  /*8a2a0*/  @P2 STG.E.U8 desc[UR56][R210.64], R10 ;  /* 0x0000000ad2002986 */ /* 0x0001e8000c101138 */
[----:B0-----:R-:W2:Y:S04]  /*8a2b0*/  LDL.LU.64 R210, [R1+0x20e8] ;  /* 0x0020e80001d27983 */ /* 0x001ea80000300a00 */
[----:B------:R-:W3:Y:S04]  /*8a2c0*/  LDL.LU.64 R34, [R1+0x2e8] ;  /* 0x0002e80001227983 */ /* 0x000ee80000300a00 */
[----:B------:R-:W3:Y:S01]  /*8a2d0*/  LDL.LU.64 R36, [R1+0x2e0] ;  /* 0x0002e00001247983 */ /* 0x000ee20000300a00 */
[----:B------:R-:W-:-:S02]  /*8a2e0*/  LOP3.LUT P0, RZ, R250, 0x40000, RZ, 0xc0, !PT ;  /* 0x00040000faff7812 */ /* 0x000fc4000780c0ff */
[C---:B------:R-:W-:Y:S02]  /*8a2f0*/  LOP3.LUT P3, RZ, R250.reuse, 0x200000, RZ, 0xc0, !PT ;  /* 0x00200000faff7812 */ /* 0x040fe4000786c0ff */
[C---:B------:R-:W-:Y:S01]  /*8a300*/  LOP3.LUT P4, RZ, R250.reuse, 0x100000, RZ, 0xc0, !PT ;  /* 0x00100000faff7812 */ /* 0x040fe2000788c0ff */
[----:B------:R-:W3:Y:S01]  /*8a310*/  LDL.LU.64 R32, [R1+0x2d0] ;  /* 0x0002d00001207983 */ /* 0x000ee20000300a00 */
[----:B------:R-:W-:Y:S02]  /*8a320*/  P2R R9, PR, RZ, 0x1 ;  /* 0x00000001ff097803 */ /* 0x000fe40000000000 */
[----:B------:R-:W-:Y:S02]  /*8a330*/  LOP3.LUT P0, RZ, R250, 0x80000, RZ, 0xc0, !PT ;  /* 0x00080000faff7812 */ /* 0x000fe4000780c0ff */
[C---:B------:R-:W-:Y:S02]  /*8a340*/  PRMT R7, R206.reuse, 0x7772, RZ ;  /* 0x00007772ce077816 */ /* 0x040fe400000000ff */
[----:B------:R-:W-:-:S03]  /*8a350*/  PRMT R206, R206, 0x7773, RZ ;  /* 0x00007773cece7816 */ /* 0x000fc600000000ff */
[----:B----4-:R0:W-:Y:S04]  /*8a360*/  @P3 STG.E.U8 desc[UR56][R30.64], R7 ;  /* 0x000000071e003986 */ /* 0x0101e8000c101138 */
[----:B------:R-:W-:Y:S04]  /*8a370*/  @P4 STG.E.U8 desc[UR56][R228.64], R206 ;  /* 0x000000cee4004986 */ /* 0x000fe8000c101138 */
[----:B0-----:R-:W4:Y:S01]  /*8a380*/  LDL.LU.64 R30, [R1+0x2c8] ;  /* 0x0002c800011e7983 */ /* 0x001f220000300a00 */
        /* <DEDUP_REMOVED lines=11> */
[C---:B------:R-:W-:Y:S02]  /*8a440*/  PRMT R7, R207.reuse, 0x7770, RZ ;  /* 0x00007770cf077816 */ /* 0x040fe400000000ff */
[----:B------:R-:W-:Y:S02]  /*8a450*/  PRMT R10, R207, 0x7771, RZ ;  /* 0x00007771cf0a7816 */ /* 0x000fe400000000ff */
[----:B--2---:R-:W-:-:S05]  /*8a460*/  PRMT R8, R210, 0x7770, RZ ;  /* 0x00007770d2087816 */ /* 0x004fca00000000ff */
[----:B------:R0:W-:Y:S04]  /*8a470*/  @P0 STG.E.U8 desc[UR56][R226.64], R8 ;  /* 0x00000008e2000986 */ /* 0x0001e8000c101138 */
[----:B0-----:R-:W2:Y:S01]  /*8a480*/  LDL.LU.64 R226, [R1+0x2c0] ;  /* 0x0002c00001e27983 */ /* 0x001ea20000300a00 */
[----:B------:R-:W-:Y:S02]  /*8a490*/  ISETP.NE.AND P0, PT, R9, RZ, PT ;  /* 0x000000ff0900720c */ /* 0x000fe40003f05270 */
[C---:B------:R-:W-:Y:S02]  /*8a4a0*/  PRMT R9, R210.reuse, 0x7771, RZ ;  /* 0x00007771d2097816 */ /* 0x040fe400000000ff */
[C---:B------:R-:W-:Y:S02]  /*8a4b0*/  PRMT R0, R210.reuse, 0x7772, RZ ;  /* 0x00007772d2007816 */ /* 0x040fe400000000ff */
[----:B------:R-:W-:-:S02]  /*8a4c0*/  PRMT R210, R210, 0x7773, RZ ;  /* 0x00007773d2d27816 */ /* 0x000fc400000000ff */
[----:B------:R-:W-:Y:S01]  /*8a4d0*/  PRMT R8, R207, 0x7772, RZ ;  /* 0x00007772cf087816 */ /* 0x000fe200000000ff */
[----:B------:R-:W2:Y:S04]  /*8a4e0*/  LDL.LU.64 R228, [R1+0x2b8] ;  /* 0x0002b80001e47983 */ /* 0x000ea80000300a00 */
[----:B------:R0:W-:Y:S04]  /*8a4f0*/  @P0 STG.E.U8 desc[UR56][R28.64], R9 ;  /* 0x000000091c000986 */ /* 0x0001e8000c101138 */
[----:B------:R1:W-:Y:S01]  /*8a500*/  @P5 STG.E.U8 desc[UR56][R224.64], R0 ;  /* 0x00000000e0005986 */ /* 0x0003e2000c101138 */
[----:B------:R-:W-:-:S02]  /*8a510*/  ISETP.NE.AND P5, PT, R11, RZ, PT ;  /* 0x000000ff0b00720c */ /* 0x000fc40003fa5270 */
[----:B------:R-:W-:Y:S01]  /*8a520*/  PRMT R207, R207, 0x7773, RZ ;  /* 0x00007773cfcf7816 */ /* 0x000fe200000000ff */
[----:B0-----:R-:W2:Y:S10]  /*8a530*/  LDL.LU.64 R28, [R1+0x2b0] ;  /* 0x0002b000011c7983 */ /* 0x001eb40000300a00 */
[----:B------:R-:W-:Y:S01]  /*8a540*/  @P5 STG.E.U8 desc[UR56][R52.64], R210 ;  /* 0x000000d234005986 */ /* 0x000fe2000c101138 */
[----:B------:R-:W-:-:S03]  /*8a550*/  ISETP.NE.AND P5, PT, R12, RZ, PT ;  /* 0x000000ff0c00720c */ /* 0x000fc60003fa5270 */
[----:B-1----:R-:W2:Y:S10]  /*8a560*/  LDL.LU.64 R224, [R1+0x2a8] ;  /* 0x0002a80001e07983 */ /* 0x002eb40000300a00 */
[----:B------:R-:W-:Y:S01]  /*8a570*/  @P5 STG.E.U8 desc[UR56][R38.64], R7 ;  /* 0x0000000726005986 */ /* 0x000fe2000c101138 */
[----:B------:R-:W-:-:S13]  /*8a580*/  ISETP.NE.AND P5, PT, R13, RZ, PT ;  /* 0x000000ff0d00720c */ /* 0x000fda0003fa5270 */
[----:B---3--:R-:W-:Y:S01]  /*8a590*/  @P5 STG.E.U8 desc[UR56][R34.64], R10 ;  /* 0x0000000a22005986 */ /* 0x008fe2000c101138 */
[----:B------:R-:W-:-:S13]  /*8a5a0*/  ISETP.NE.AND P5, PT, R14, RZ, PT ;  /* 0x000000ff0e00720c */ /* 0x000fda0003fa5270 */
[----:B------:R-:W-:Y:S01]  /*8a5b0*/  @P5 STG.E.U8 desc[UR56][R36.64], R8 ;  /* 0x0000000824005986 */ /* 0x000fe2000c101138 */
[----:B------:R-:W-:-:S13]  /*8a5c0*/  ISETP.NE.AND P5, PT, R15, RZ, PT ;  /* 0x000000ff0f00720c */ /* 0x000fda0003fa5270 */
[----:B------:R0:W-:Y:S04]  /*8a5d0*/  @P5 STG.E.U8 desc[UR56][R212.64], R207 ;  /* 0x000000cfd4005986 */ /* 0x0001e8000c101138 */
[----:B0-----:R-:W3:Y:S01]  /*8a5e0*/  LDL.LU.64 R212, [R1+0x20e0] ;  /* 0x0020e00001d47983 */ /* 0x001ee20000300a00 */
[----:B------:R-:W-:-:S04]  /*8a5f0*/  LOP3.LUT P6, RZ, R250, 0x400, RZ, 0xc0, !PT ;  /* 0x00000400faff7812 */ /* 0x000fc800078cc0ff */
[----:B------:R-:W-:Y:S02]  /*8a600*/  P2R R16, PR, RZ, 0x40 ;  /* 0x00000040ff107803 */ /* 0x000fe40000000000 */
[C---:B------:R-:W-:Y:S02]  /*8a610*/  LOP3.LUT P6, RZ, R250.reuse, 0x800, RZ, 0xc0, !PT ;  /* 0x00000800faff7812 */ /* 0x040fe400078cc0ff */
[C---:B------:R-:W-:Y:S02]  /*8a620*/  PRMT R0, R211.reuse, 0x7770, RZ ;  /* 0x00007770d3007816 */ /* 0x040fe400000000ff */
[----:B------:R-:W-:Y:S02]  /*8a630*/  LOP3.LUT P2, RZ, R250, 0x200, RZ, 0xc0, !PT ;  /* 0x00000200faff7812 */ /* 0x000fe4000784c0ff */
[----:B------:R-:W-:-:S07]  /*8a640*/  PRMT R9, R211, 0x7771, RZ ;  /* 0x00007771d3097816 */ /* 0x000fce00000000ff */
[----:B------:R-:W-:Y:S01]  /*8a650*/  @P6 STG.E.U8 desc[UR56][R32.64], R0 ;  /* 0x0000000020006986 */ /* 0x000fe2000c101138 */
[----:B------:R-:W-:Y:S02]  /*8a660*/  ISETP.NE.AND P6, PT, R16, RZ, PT ;  /* 0x000000ff1000720c */ /* 0x000fe40003fc5270 */
[----:B------:R-:W-:-:S11]  /*8a670*/  PRMT R7, R211, 0x7772, RZ ;  /* 0x00007772d3077816 */ /* 0x000fd600000000ff */
[----:B----4-:R-:W-:Y:S04]  /*8a680*/  @P6 STG.E.U8 desc[UR56][R30.64], R9 ;  /* 0x000000091e006986 */ /* 0x010fe8000c101138 */
[----:B--2---:R0:W-:Y:S04]  /*8a690*/  @P2 STG.E.U8 desc[UR56][R226.64], R7 ;  /* 0x00000007e2002986 */ /* 0x0041e8000c101138 */
[----:B0-----:R-:W2:Y:S01]  /*8a6a0*/  LDL.LU.64 R226, [R1+0x298] ;  /* 0x0002980001e27983 */ /* 0x001ea20000300a00 */
[C---:B------:R-:W-:Y:S02]  /*8a6b0*/  LOP3.LUT P1, RZ, R250.reuse, 0x100, RZ, 0xc0, !PT ;  /* 0x00000100faff7812 */ /* 0x040fe4000782c0ff */
[----:B------:R-:W-:-:S02]  /*8a6c0*/  LOP3.LUT P3, RZ, R250, 0x80, RZ, 0xc0, !PT ;  /* 0x00000080faff7812 */ /* 0x000fc4000786c0ff */
[C---:B------:R-:W-:Y:S02]  /*8a6d0*/  LOP3.LUT P4, RZ, R250.reuse, 0x40, RZ, 0xc0, !PT ;  /* 0x00000040faff7812 */ /* 0x040fe4000788c0ff */
[C---:B------:R-:W-:Y:S02]  /*8a6e0*/  LOP3.LUT P0, RZ, R250.reuse, 0x20, RZ, 0xc0, !PT ;  /* 0x00000020faff7812 */ /* 0x040fe4000780c0ff */
[----:B------:R-:W-:Y:S01]  /*8a6f0*/  PRMT R211, R211, 0x7773, RZ ;  /* 0x00007773d3d37816 */ /* 0x000fe200000000ff */
[----:B------:R-:W4:Y:S04]  /*8a700*/  LDL.LU.64 R30, [R1+0x290] ;  /* 0x00029000011e7983 */ /* 0x000f280000300a00 */
[----:B------:R-:W-:Y:S01]  /*8a710*/  @P1 STG.E.U8 desc[UR56][R228.64], R211 ;  /* 0x000000d3e4001986 */ /* 0x000fe2000c101138 */
[----:B------:R-:W-:-:S02]  /*8a720*/  LOP3.LUT P5, RZ, R250, 0x10, RZ, 0xc0, !PT ;  /* 0x00000010faff7812 */ /* 0x000fc400078ac0ff */
[C---:B---3--:R-:W-:Y:S02]  /*8a730*/  PRMT R8, R212.reuse, 0x7770, RZ ;  /* 0x00007770d4087816 */ /* 0x048fe400000000ff */
[C---:B------:R-:W-:Y:S02]  /*8a740*/  PRMT R10, R212.reuse, 0x7771, RZ ;  /* 0x00007771d40a7816 */ /* 0x040fe400000000ff */
[C---:B------:R-:W-:Y:S01]  /*8a750*/  PRMT R0, R212.reuse, 0x7772, RZ ;  /* 0x00007772d4007816 */ /* 0x040fe200000000ff */
[----:B------:R-:W-:Y:S04]  /*8a760*/  @P3 STG.E.U8 desc[UR56][R28.64], R8 ;  /* 0x000000081c003986 */ /* 0x000fe8000c101138 */
[----:B------:R-:W-:Y:S04]  /*8a770*/  @P4 STG.E.U8 desc[UR56][R224.64], R10 ;  /* 0x0000000ae0004986 */ /* 0x000fe8000c101138 */
[----:B------:R0:W-:Y:S04]  /*8a780*/  @P0 STG.E.U8 desc[UR56][R216.64], R0 ;  /* 0x00000000d8000986 */ /* 0x0001e8000c101138 */
[----:B0-----:R-:W3:Y:S04]  /*8a790*/  LDL.LU.64 R216, [R1+0x20d8] ;  /* 0x0020d80001d87983 */ /* 0x001ee80000300a00 */
[----:B------:R-:W4:Y:S04]  /*8a7a0*/  LDL.LU.64 R228, [R1+0x288] ;  /* 0x0002880001e47983 */ /* 0x000f280000300a00 */
[----:B------:R-:W4:Y:S04]  /*8a7b0*/  LDL.LU.64 R28, [R1+0x280] ;  /* 0x00028000011c7983 */ /* 0x000f280000300a00 */
[----:B------:R-:W4:Y:S04]  /*8a7c0*/  LDL.LU.64 R34, [R1+0x278] ;  /* 0x0002780001227983 */ /* 0x000f280000300a00 */
[----:B------:R-:W4:Y:S04]  /*8a7d0*/  LDL.LU.64 R224, [R1+0x270] ;  /* 0x0002700001e07983 */ /* 0x000f280000300a00 */
[----:B------:R-:W4:Y:S01]  /*8a7e0*/  LDL.LU.64 R36, [R1+0x268] ;  /* 0x0002680001247983 */ /* 0x000f220000300a00 */
[----:B------:R-:W-:-:S05]  /*8a7f0*/  PRMT R212, R212, 0x7773, RZ ;  /* 0x00007773d4d47816 */ /* 0x000fca00000000ff */
[----:B--2---:R0:W-:Y:S04]  /*8a800*/  @P5 STG.E.U8 desc[UR56][R226.64], R212 ;  /* 0x000000d4e2005986 */ /* 0x0041e8000c101138 */
[----:B0-----:R-:W2:Y:S04]  /*8a810*/  LDL.LU.64 R226, [R1+0x260] ;  /* 0x0002600001e27983 */ /* 0x001ea80000300a00 */
[----:B------:R-:W2:Y:S01]  /*8a820*/  LDL.LU.64 R32, [R1+0x258] ;  /* 0x0002580001207983 */ /* 0x000ea20000300a00 */
[----:B------:R-:W-:Y:S02]  /*8a830*/  LOP3.LUT P1, RZ, R222, 0x4000000, RZ, 0xc0, !PT ;  /* 0x04000000deff7812 */ /* 0x000fe4000782c0ff */
[----:B------:R-:W-:-:S02]  /*8a840*/  LOP3.LUT P4, RZ, R250, 0x1, RZ, 0xc0, !PT ;  /* 0x00000001faff7812 */ /* 0x000fc4000788c0ff */
[----:B------:R-:W-:Y:S02]  /*8a850*/  P2R R15, PR, RZ, 0x2 ;  /* 0x00000002ff0f7803 */ /* 0x000fe40000000000 */
[----:B------:R-:W-:Y:S02]  /*8a860*/  LOP3.LUT P1, RZ, R222, 0x8000000, RZ, 0xc0, !PT ;  /* 0x08000000deff7812 */ /* 0x000fe4000782c0ff */
[C---:B------:R-:W-:Y:S02]  /*8a870*/  LOP3.LUT P2, RZ, R250.reuse, 0x8, RZ, 0xc0, !PT ;  /* 0x00000008faff7812 */ /* 0x040fe4000784c0ff */
[----:B------:R-:W-:Y:S02]  /*8a880*/  LOP3.LUT P3, RZ, R250, 0x4, RZ, 0xc0, !PT ;  /* 0x00000004faff7812 */ /* 0x000fe4000786c0ff */
[----:B------:R-:W-:Y:S02]  /*8a890*/  P2R R10, PR, RZ, 0x10 ;  /* 0x00000010ff0a7803 */ /* 0x000fe40000000000 */
[----:B------:R-:W-:-:S02]  /*8a8a0*/  P2R R14, PR, RZ, 0x2 ;  /* 0x00000002ff0e7803 */ /* 0x000fc40000000000 */
[----:B------:R-:W-:Y:S02]  /*8a8b0*/  LOP3.LUT P4, RZ, R250, 0x2, RZ, 0xc0, !PT ;  /* 0x00000002faff7812 */ /* 0x000fe4000788c0ff */
        /* <DEDUP_REMOVED lines=8> */
[C---:B---3--:R-:W-:Y:S02]  /*8a940*/  PRMT R7, R216.reuse, 0x7770, RZ ;  /* 0x00007770d8077816 */ /* 0x048fe400000000ff */
[C---:B------:R-:W-:Y:S02]  /*8a950*/  PRMT R9, R216.reuse, 0x7771, RZ ;  /* 0x00007771d8097816 */ /* 0x040fe400000000ff */
[----:B------:R-:W-:Y:S01]  /*8a960*/  PRMT R8, R216, 0x7772, RZ ;  /* 0x00007772d8087816 */ /* 0x000fe200000000ff */
[----:B----4-:R0:W-:Y:S04]  /*8a970*/  @P2 STG.E.U8 desc[UR56][R30.64], R7 ;  /* 0x000000071e002986 */ /* 0x0101e8000c101138 */
[----:B------:R1:W-:Y:S04]  /*8a980*/  @P3 STG.E.U8 desc[UR56][R228.64], R9 ;  /* 0x00000009e4003986 */ /* 0x0003e8000c101138 */
[----:B------:R3:W-:Y:S01]  /*8a990*/  @P4 STG.E.U8 desc[UR56][R28.64], R8 ;  /* 0x000000081c004986 */ /* 0x0007e2000c101138 */
[----:B------:R-:W-:-:S02]  /*8a9a0*/  ISETP.NE.AND P4, PT, R10, RZ, PT ;  /* 0x000000ff0a00720c */ /* 0x000fc40003f85270 */
[----:B------:R-:W-:Y:S02]  /*8a9b0*/  PRMT R216, R216, 0x7773, RZ ;  /* 0x00007773d8d87816 */ /* 0x000fe400000000ff */
[C---:B------:R-:W-:Y:S02]  /*8a9c0*/  PRMT R10, R213.reuse, 0x7771, RZ ;  /* 0x00007771d50a7816 */ /* 0x040fe400000000ff */
[----:B0-----:R-:W-:Y:S01]  /*8a9d0*/  PRMT R7, R213, 0x7772, RZ ;  /* 0x00007772d5077816 */ /* 0x001fe200000000ff */
[----:B------:R-:W4:Y:S06]  /*8a9e0*/  LDL.LU.64 R30, [R1+0x248] ;  /* 0x00024800011e7983 */ /* 0x000f2c0000300a00 */
[----:B------:R-:W-:Y:S04]  /*8a9f0*/  @P4 STG.E.U8 desc[UR56][R34.64], R216 ;  /* 0x000000d822004986 */ /* 0x000fe8000c101138 */
[----:B------:R0:W-:Y:S01]  /*8aa00*/  @P1 STG.E.U8 desc[UR56][R224.64], R0 ;  /* 0x00000000e0001986 */ /* 0x0001e2000c101138 */
[----:B------:R-:W-:-:S03]  /*8aa10*/  ISETP.NE.AND P1, PT, R11, RZ, PT ;  /* 0x000000ff0b00720c */ /* 0x000fc60003f25270 */
[----:B-1----:R-:W4:Y:S01]  /*8aa20*/  LDL.LU.64 R228, [R1+0x240] ;  /* 0x0002400001e47983 */ /* 0x002f220000300a00 */
[----:B------:R-:W-:-:S03]  /*8aa30*/  PRMT R213, R213, 0x7773, RZ ;  /* 0x00007773d5d57816 */ /* 0x000fc600000000ff */
[----:B---3--:R-:W3:Y:S01]  /*8aa40*/  LDL.LU.64 R28, [R1+0x238] ;  /* 0x00023800011c7983 */ /* 0x008ee20000300a00 */
[----:B------:R-:W-:-:S03]  /*8aa50*/  PRMT R8, R217, 0x7770, RZ ;  /* 0x00007770d9087816 */ /* 0x000fc600000000ff */
[----:B0-----:R-:W3:Y:S04]  /*8aa60*/  LDL.LU.64 R224, [R1+0x228] ;  /* 0x0002280001e07983 */ /* 0x001ee80000300a00 */
[----:B------:R-:W-:Y:S01]  /*8aa70*/  @P1 STG.E.U8 desc[UR56][R36.64], R10 ;  /* 0x0000000a24001986 */ /* 0x000fe2000c101138 */
[----:B------:R-:W-:-:S13]  /*8aa80*/  ISETP.NE.AND P1, PT, R12, RZ, PT ;  /* 0x000000ff0c00720c */ /* 0x000fda0003f25270 */
[----:B--2---:R0:W-:Y:S01]  /*8aa90*/  @P1 STG.E.U8 desc[UR56][R226.64], R7 ;  /* 0x00000007e2001986 */ /* 0x0041e2000c101138 */
[----:B------:R-:W-:-:S03]  /*8aaa0*/  ISETP.NE.AND P1, PT, R13, RZ, PT ;  /* 0x000000ff0d00720c */ /* 0x000fc60003f25270 */
[----:B0-----:R-:W2:Y:S10]  /*8aab0*/  LDL.LU.64 R226, [R1+0x218] ;  /* 0x0002180001e27983 */ /* 0x001eb40000300a00 */
[----:B------:R-:W-:Y:S01]  /*8aac0*/  @P1 STG.E.U8 desc[UR56][R32.64], R213 ;  /* 0x000000d520001986 */ /* 0x000fe2000c101138 */
[----:B------:R-:W-:-:S13]  /*8aad0*/  ISETP.NE.AND P1, PT, R14, RZ, PT ;  /* 0x000000ff0e00720c */ /* 0x000fda0003f25270 */
[----:B------:R0:W-:Y:S04]  /*8aae0*/  @P1 STG.E.U8 desc[UR56][R214.64], R8 ;  /* 0x00000008d6001986 */ /* 0x0001e8000c101138 */
[----:B0-----:R-:W2:Y:S01]  /*8aaf0*/  LDL.LU.64 R214, [R1+0x20d0] ;  /* 0x0020d00001d67983 */ /* 0x001ea20000300a00 */
[----:B------:R-:W-:Y:S02]  /*8ab00*/  LOP3.LUT P5, RZ, R222, 0x800000, RZ, 0xc0, !PT ;  /* 0x00800000deff7812 */ /* 0x000fe400078ac0ff */
[----:B------:R-:W-:Y:S02]  /*8ab10*/  ISETP.NE.AND P1, PT, R15, RZ, PT ;  /* 0x000000ff0f00720c */ /* 0x000fe40003f25270 */
[C---:B------:R-:W-:Y:S02]  /*8ab20*/  PRMT R9, R217.reuse, 0x7771, RZ ;  /* 0x00007771d9097816 */ /* 0x040fe400000000ff */
[----:B------:R-:W-:-:S02]  /*8ab30*/  PRMT R0, R217, 0x7772, RZ ;  /* 0x00007772d9007816 */ /* 0x000fc400000000ff */
[----:B------:R-:W-:Y:S02]  /*8ab40*/  P2R R17, PR, RZ, 0x20 ;  /* 0x00000020ff117803 */ /* 0x000fe40000000000 */
[C---:B------:R-:W-:Y:S01]  /*8ab50*/  LOP3.LUT P5, RZ, R222.reuse, 0x1000000, RZ, 0xc0, !PT ;  /* 0x01000000deff7812 */ /* 0x040fe200078ac0ff */
[----:B------:R-:W2:Y:S03]  /*8ab60*/  LDL.LU.64 R32, [R1+0x208] ;  /* 0x0002080001207983 */ /* 0x000ea60000300a00 */
[----:B------:R-:W-:Y:S02]  /*8ab70*/  P2R R16, PR, RZ, 0x20 ;  /* 0x00000020ff107803 */ /* 0x000fe40000000000 */
[----:B------:R-:W-:Y:S02]  /*8ab80*/  LOP3.LUT P5, RZ, R222, 0x2000000, RZ, 0xc0, !PT ;  /* 0x02000000deff7812 */ /* 0x000fe400078ac0ff */
[----:B------:R-:W-:Y:S01]  /*8ab90*/  PRMT R217, R217, 0x7773, RZ ;  /* 0x00007773d9d97816 */ /* 0x000fe200000000ff */
[----:B----4-:R0:W-:Y:S10]  /*8aba0*/  @P1 STG.E.U8 desc[UR56][R30.64], R9 ;  /* 0x000000091e001986 */ /* 0x0101f4000c101138 */
[----:B------:R1:W-:Y:S01]  /*8abb0*/  @P5 STG.E.U8 desc[UR56][R228.64], R0 ;  /* 0x00000000e4005986 */ /* 0x0003e2000c101138 */
[----:B------:R-:W-:-:S03]  /*8abc0*/  ISETP.NE.AND P5, PT, R16, RZ, PT ;  /* 0x000000ff1000720c */ /* 0x000fc60003fa5270 */
[----:B0-----:R-:W4:Y:S04]  /*8abd0*/  LDL.LU.64 R30, [R1+0x200] ;  /* 0x00020000011e7983 */ /* 0x001f280000300a00 */
[----:B-1----:R-:W4:Y:S06]  /*8abe0*/  LDL.LU.64 R228, [R1+0x1f8] ;  /* 0x0001f80001e47983 */ /* 0x002f2c0000300a00 */
[----:B---3--:R-:W-:Y:S01]  /*8abf0*/  @P5 STG.E.U8 desc[UR56][R28.64], R217 ;  /* 0x000000d91c005986 */ /* 0x008fe2000c101138 */
[----:B------:R-:W-:-:S02]  /*8ac00*/  ISETP.NE.AND P5, PT, R17, RZ, PT ;  /* 0x000000ff1100720c */ /* 0x000fc40003fa5270 */
[----:B--2---:R-:W-:-:S11]  /*8ac10*/  PRMT R7, R214, 0x7770, RZ ;  /* 0x00007770d6077816 */ /* 0x004fd600000000ff */
[----:B------:R0:W-:Y:S04]  /*8ac20*/  @P5 STG.E.U8 desc[UR56][R218.64], R7 ;  /* 0x00000007da005986 */ /* 0x0001e8000c101138 */
[----:B0-----:R-:W2:Y:S01]  /*8ac30*/  LDL.LU.64 R218, [R1+0x20c8] ;  /* 0x0020c80001da7983 */ /* 0x001ea20000300a00 */
[C---:B------:R-:W-:Y:S02]  /*8ac40*/  LOP3.LUT P2, RZ, R222.reuse, 0x400000, RZ, 0xc0, !PT ;  /* 0x00400000deff7812 */ /* 0x040fe4000784c0ff */
[----:B------:R-:W-:Y:S02]  /*8ac50*/  LOP3.LUT P0, RZ, R222, 0x200000, RZ, 0xc0, !PT ;  /* 0x00200000deff7812 */ /* 0x000fe4000780c0ff */
[C---:B------:R-:W-:Y:S02]  /*8ac60*/  PRMT R10, R214.reuse, 0x7771, RZ ;  /* 0x00007771d60a7816 */ /* 0x040fe400000000ff */
[----:B------:R-:W-:Y:S01]  /*8ac70*/  PRMT R8, R214, 0x7772, RZ ;  /* 0x00007772d6087816 */ /* 0x000fe200000000ff */
[----:B------:R-:W3:Y:S06]  /*8ac80*/  LDL.LU.64 R28, [R1+0x1f0] ;  /* 0x0001f000011c7983 */ /* 0x000eec0000300a00 */
[----:B------:R-:W-:Y:S04]  /*8ac90*/  @P2 STG.E.U8 desc[UR56][R224.64], R10 ;  /* 0x0000000ae0002986 */ /* 0x000fe8000c101138 */
[----:B------:R0:W-:Y:S04]  /*8aca0*/  @P0 STG.E.U8 desc[UR56][R4.64], R8 ;  /* 0x0000000804000986 */ /* 0x0001e8000c101138 */
[----:B0-----:R-:W4:Y:S01]  /*8acb0*/  LDL.LU.64 R4, [R1+0x20c0] ;  /* 0x0020c00001047983 */ /* 0x001f220000300a00 */
[----:B------:R-:W-:-:S02]  /*8acc0*/  LOP3.LUT P6, RZ, R222, 0x100000, RZ, 0xc0, !PT ;  /* 0x00100000deff7812 */ /* 0x000fc400078cc0ff */
[----:B------:R-:W-:Y:S02]  /*8acd0*/  LOP3.LUT P3, RZ, R222, 0x80000, RZ, 0xc0, !PT ;  /* 0x00080000deff7812 */ /* 0x000fe4000786c0ff */
[----:B------:R-:W-:Y:S01]  /*8ace0*/  PRMT R214, R214, 0x7773, RZ ;  /* 0x00007773d6d67816 */ /* 0x000fe200000000ff */
[----:B------:R-:W3:Y:S08]  /*8acf0*/  LDL.LU.64 R224, [R1+0x1e8] ;  /* 0x0001e80001e07983 */ /* 0x000ef00000300a00 */
[----:B------:R-:W-:Y:S01]  /*8ad00*/  @P6 STG.E.U8 desc[UR56][R226.64], R214 ;  /* 0x000000d6e2006986 */ /* 0x000fe2000c101138 */
[----:B--2---:R-:W-:-:S05]  /*8ad10*/  PRMT R0, R218, 0x7770, RZ ;  /* 0x00007770da007816 */ /* 0x004fca00000000ff */
[----:B------:R0:W-:Y:S04]  /*8ad20*/  @P3 STG.E.U8 desc[UR56][R2.64], R0 ;  /* 0x0000000002003986 */ /* 0x0001e8000c101138 */
[----:B0-----:R-:W2:Y:S04]  /*8ad30*/  LDL.LU.64 R2, [R1+0x20b8] ;  /* 0x0020b80001027983 */ /* 0x001ea80000300a00 */
[----:B------:R-:W3:Y:S01]  /*8ad40*/  LDL.LU.64 R226, [R1+0x1e0] ;  /* 0x0001e00001e27983 */ /* 0x000ee20000300a00 */
[----:B------:R-:W-:-:S03]  /*8ad50*/  LOP3.LUT P4, RZ, R222, 0x4000, RZ, 0xc0, !PT ;  /* 0x00004000deff7812 */ /* 0x000fc6000788c0ff */
[----:B------:R-:W3:Y:S01]  /*8ad60*/  LDL.LU.64 R36, [R1+0x1d8] ;  /* 0x0001d80001247983 */ /* 0x000ee20000300a00 */
[----:B----4-:R-:W-:Y:S02]  /*8ad70*/  ISETP.LT.AND P6, PT, R5, UR4, !P4 ;  /* 0x0000000405007c0c */ /* 0x010fe4000e7c1270 */
[C---:B------:R-:W-:Y:S01]  /*8ad80*/  PRMT R9, R218.reuse, 0x7771, RZ ;  /* 0x00007771da097816 */ /* 0x040fe200000000ff */
[----:B------:R-:W-:Y:S01]  /*8ad90*/  ULDC UR4, c[0x0][0x228] ;  /* 0x00008a0000047ab9 */ /* 0x000fe20000000800 */
[----:B------:R-:W-:-:S09]  /*8ada0*/  PRMT R7, R218, 0x7772, RZ ;  /* 0x00007772da077816 */ /* 0x000fd200000000ff */
[----:B------:R0:W-:Y:S01]  /*8adb0*/  @P6 STG.E.U8 desc[UR56][R32.64], R9 ;  /* 0x0000000920006986 */ /* 0x0001e2000c101138 */
[----:B------:R-:W-:Y:S01]  /*8adc0*/  ISETP.LT.AND P6, PT, R4, UR4, !P4 ;  /* 0x0000000404007c0c */ /* 0x000fe2000e7c1270 */
[----:B------:R-:W-:Y:S02]  /*8add0*/  ULDC UR4, c[0x0][0x228] ;  /* 0x00008a0000047ab9 */ /* 0x000fe40000000800 */
[----:B0-----:R-:W4:Y:S10]  /*8ade0*/  LDL.LU.64 R32, [R1+0x1d0] ;  /* 0x0001d00001207983 */ /* 0x001f340000300a00 */
[----:B------:R0:W-:Y:S01]  /*8adf0*/  @P6 STG.E.U8 desc[UR56][R30.64], R7 ;  /* 0x000000071e006986 */ /* 0x0001e2000c101138 */
[----:B------:R-:W-:-:S02]  /*8ae00*/  PRMT R218, R218, 0x7773, RZ ;  /* 0x00007773dada7816 */ /* 0x000fc400000000ff */
[----:B------:R-:W-:Y:S01]  /*8ae10*/  LOP3.LUT P1, RZ, R222, 0x8000, RZ, 0xc0, !PT ;  /* 0x00008000deff7812 */ /* 0x000fe2000782c0ff */
[----:B0-----:R-:W4:Y:S01]  /*8ae20*/  LDL.LU.64 R30, [R1+0x1c8] ;  /* 0x0001c800011e7983 */ /* 0x001f220000300a00 */
[C---:B------:R-:W-:Y:S02]  /*8ae30*/  PRMT R0, R215.reuse, 0x7770, RZ ;  /* 0x00007770d7007816 */ /* 0x040fe400000000ff */
[C---:B------:R-:W-:Y:S02]  /*8ae40*/  PRMT R8, R215.reuse, 0x7771, RZ ;  /* 0x00007771d7087816 */ /* 0x040fe400000000ff */
[----:B------:R-:W-:Y:S02]  /*8ae50*/  PRMT R7, R215, 0x7772, RZ ;  /* 0x00007772d7077816 */ /* 0x000fe400000000ff */
[----:B--2---:R-:W-:Y:S01]  /*8ae60*/  ISETP.LT.AND P6, PT, R3, UR4, !P4 ;  /* 0x0000000403007c0c */ /* 0x004fe2000e7c1270 */
[----:B------:R-:W-:-:S12]  /*8ae70*/  ULDC UR4, c[0x0][0x228] ;  /* 0x00008a0000047ab9 */ /* 0x000fd80000000800 */
[----:B------:R0:W-:Y:S01]  /*8ae80*/  @P6 STG.E.U8 desc[UR56][R228.64], R218 ;  /* 0x000000dae4006986 */ /* 0x0001e2000c101138 */
[----:B------:R-:W-:Y:S01]  /*8ae90*/  ISETP.LT.AND P6, PT, R2, UR4, !P1 ;  /* 0x0000000402007c0c */ /* 0x000fe2000cfc1270 */
[----:B------:R-:W-:Y:S02]  /*8aea0*/  ULDC UR4, c[0x0][0x228] ;  /* 0x00008a0000047ab9 */ /* 0x000fe40000000800 */
[----:B0-----:R-:W2:Y:S10]  /*8aeb0*/  LDL.LU.64 R228, [R1+0x1c0] ;  /* 0x0001c00001e47983 */ /* 0x001eb40000300a00 */
[----:B---3--:R0:W-:Y:S01]  /*8aec0*/  @P6 STG.E.U8 desc[UR56][R28.64], R0 ;  /* 0x000000001c006986 */ /* 0x0081e2000c101138 */
[----:B------:R-:W-:Y:S01]  /*8aed0*/  ISETP.LT.AND P6, PT, R5, UR4, !P1 ;  /* 0x0000000405007c0c */ /* 0x000fe2000cfc1270 */
[----:B------:R-:W-:-:S02]  /*8aee0*/  ULDC UR4, c[0x0][0x228] ;  /* 0x00008a0000047ab9 */ /* 0x000fc40000000800 */
[----:B0-----:R-:W3:Y:S04]  /*8aef0*/  LDL.LU.64 R28, [R1+0x1b8] ;  /* 0x0001b800011c7983 */ /* 0x001ee80000300a00 */
[----:B------:R-:W3:Y:S06]  /*8af00*/  LDL.LU R251, [R1+0xb0] ;  /* 0x0000b00001fb7983 */ /* 0x000eec0000300800 */
[----:B------:R0:W-:Y:S01]  /*8af10*/  @P6 STG.E.U8 desc[UR56][R224.64], R8 ;  /* 0x00000008e0006986 */ /* 0x0001e2000c101138 */
[----:B------:R-:W-:Y:S01]  /*8af20*/  ISETP.LT.AND P6, PT, R4, UR4, !P1 ;  /* 0x0000000404007c0c */ /* 0x000fe2000cfc1270 */
[----:B------:R-:W-:-:S02]  /*8af30*/  ULDC UR4, c[0x0][0x228] ;  /* 0x00008a0000047ab9 */ /* 0x000fc40000000800 */
[----:B0-----:R-:W3:Y:S10]  /*8af40*/  LDL.LU.64 R224, [R1+0x1b0] ;  /* 0x0001b00001e07983 */ /* 0x001ef40000300a00 */
[----:B------:R0:W-:Y:S04]  /*8af50*/  @P6 STG.E.U8 desc[UR56][R226.64], R7 ;  /* 0x00000007e2006986 */ /* 0x0001e8000c101138 */
[----:B0-----:R-:W3:Y:S01]  /*8af60*/  LDL.LU.64 R226, [R1+0x1a8] ;  /* 0x0001a80001e27983 */ /* 0x001ee20000300a00 */
[----:B------:R-:W-:-:S02]  /*8af70*/  ISETP.LT.AND P6, PT, R3, UR4, !P1 ;  /* 0x0000000403007c0c */ /* 0x000fc4000cfc1270 */
[----:B------:R-:W-:Y:S02]  /*8af80*/  PRMT R215, R215, 0x7773, RZ ;  /* 0x00007773d7d77816 */ /* 0x000fe400000000ff */
[----:B------:R-:W-:Y:S01]  /*8af90*/  LOP3.LUT P3, RZ, R222, 0x10000, RZ, 0xc0, !PT ;  /* 0x00010000deff7812 */ /* 0x000fe2000786c0ff */
[----:B------:R-:W-:Y:S01]  /*8afa0*/  ULDC UR4, c[0x0][0x228] ;  /* 0x00008a0000047ab9 */ /* 0x000fe20000000800 */
[----:B------:R-:W-:-:S07]  /*8afb0*/  PRMT R0, R219, 0x7770, RZ ;  /* 0x00007770db007816 */ /* 0x000fce00000000ff */
[----:B------:R-:W-:Y:S01]  /*8afc0*/  @P6 STG.E.U8 desc[UR56][R36.64], R215 ;  /* 0x000000d724006986 */ /* 0x000fe2000c101138 */
[----:B------:R-:W-:Y:S01]  /*8afd0*/  ISETP.LT.AND P6, PT, R2, UR4, !P3 ;  /* 0x0000000402007c0c */ /* 0x000fe2000dfc1270 */
[----:B------:R-:W-:Y:S01]  /*8afe0*/  ULDC UR4, c[0x0][0x228] ;  /* 0x00008a0000047ab9 */ /* 0x000fe20000000800 */
[----:B------:R-:W-:-:S11]  /*8aff0*/  PRMT R8, R219, 0x7771, RZ ;  /* 0x00007771db087816 */ /* 0x000fd600000000ff */
[----:B----4-:R0:W-:Y:S01]  /*8b000*/  @P6 STG.E.U8 desc[UR56][R32.64], R0 ;  /* 0x0000000020006986 */ /* 0x0101e2000c101138 */
[----:B------:R-:W-:Y:S01]  /*8b010*/  ISETP.LT.AND P6, PT, R5, UR4, !P3 ;  /* 0x0000000405007c0c */ /* 0x000fe2000dfc1270 */
[----:B------:R-:W-:Y:S02]  /*8b020*/  ULDC UR4, c[0x0][0x228] ;  /* 0x00008a0000047ab9 */ /* 0x000fe40000000800 */
[----:B0-----:R-:W4:Y:S10]  /*8b030*/  LDL.LU.64 R32, [R1+0x1a0] ;  /* 0x0001a00001207983 */ /* 0x001f340000300a00 */
[----:B------:R0:W-:Y:S01]  /*8b040*/  @P6 STG.E.U8 desc[UR56][R30.64], R8 ;  /* 0x000000081e006986 */ /* 0x0001e2000c101138 */
[----:B------:R-:W-:-:S02]  /*8b050*/  ISETP.LT.AND P6, PT, R4, UR4, !P3 ;  /* 0x0000000404007c0c */ /* 0x000fc4000dfc1270 */
[C---:B------:R-:W-:Y:S01]  /*8b060*/  PRMT R7, R219.reuse, 0x7772, RZ ;  /* 0x00007772db077816 */ /* 0x040fe200000000ff */
[----:B------:R-:W-:Y:S01]  /*8b070*/  ULDC UR4, c[0x0][0x228] ;  /* 0x00008a0000047ab9 */ /* 0x000fe20000000800 */
[----:B------:R-:W-:Y:S01]  /*8b080*/  LOP3.LUT P4, RZ, R222, 0x20000, RZ, 0xc0, !PT ;  /* 0x00020000deff7812 */ /* 0x000fe2000788c0ff */
[----:B------:R-:W1:Y:S04]  /*8b090*/  LDS.128 R8, [R6] ;  /* 0x0000000006087984 */ /* 0x000e680000000c00 */
[----:B0-----:R-:W4:Y:S01]  /*8b0a0*/  LDL.LU.64 R30, [R1+0x198] ;  /* 0x00019800011e7983 */ /* 0x001f220000300a00 */
[----:B------:R-:W-:-:S03]  /*8b0b0*/  PRMT R219, R219, 0x7773, RZ ;  /* 0x00007773dbdb7816 */ /* 0x000fc600000000ff */
[----:B--2---:R0:W-:Y:S01]  /*8b0c0*/  @P6 STG.E.U8 desc[UR56][R228.64], R7 ;  /* 0x00000007e4006986 */ /* 0x0041e2000c101138 */
[----:B------:R-:W-:Y:S01]  /*8b0d0*/  ISETP.LT.AND P6, PT, R3, UR4, !P3 ;  /* 0x0000000403007c0c */ /* 0x000fe2000dfc1270 */
[----:B------:R-:W-:Y:S02]  /*8b0e0*/  ULDC UR4, c[0x0][0x228] ;  /* 0x00008a0000047ab9 */ /* 0x000fe40000000800 */
[----:B0-----:R-:W2:Y:S10]  /*8b0f0*/  LDL.LU.64 R228, [R1+0x190] ;  /* 0x0001900001e47983 */ /* 0x001eb40000300a00 */
[----:B---3--:R0:W-:Y:S01]  /*8b100*/  @P6 STG.E.U8 desc[UR56][R28.64], R219 ;  /* 0x000000db1c006986 */ /* 0x0081e2000c101138 */
[----:B------:R-:W-:-:S02]  /*8b110*/  ISETP.LT.AND P6, PT, R2, UR4, !P4 ;  /* 0x0000000402007c0c */ /* 0x000fc4000e7c1270 */
[----:B------:R-:W-:Y:S01]  /*8b120*/  PRMT R0, R251, 0x7770, RZ ;  /* 0x00007770fb007816 */ /* 0x000fe200000000ff */
[----:B------:R-:W-:Y:S01]  /*8b130*/  ULDC UR4, c[0x0][0x228] ;  /* 0x00008a0000047ab9 */ /* 0x000fe20000000800 */
[----:B0-----:R-:W3:Y:S09]  /*8b140*/  LDL.LU.64 R28, [R1+0x188] ;  /* 0x00018800011c7983 */ /* 0x001ef20000300a00 */
[----:B------:R0:W-:Y:S01]  /*8b150*/  @P6 STG.E.U8 desc[UR56][R224.64], R0 ;  /* 0x00000000e0006986 */ /* 0x0001e2000c101138 */
[----:B------:R-:W-:-:S02]  /*8b160*/  ISETP.LT.AND P6, PT, R5, UR4, !P4 ;  /* 0x0000000405007c0c */ /* 0x000fc4000e7c1270 */
[----:B------:R-:W-:Y:S01]  /*8b170*/  PRMT R12, R251, 0x7771, RZ ;  /* 0x00007771fb0c7816 */ /* 0x000fe200000000ff */
[----:B------:R-:W-:Y:S01]  /*8b180*/  ULDC UR4, c[0x0][0x228] ;  /* 0x00008a0000047ab9 */ /* 0x000fe20000000800 */
[----:B0-----:R-:W3:Y:S09]  /*8b190*/  LDL.LU.64 R224, [R1+0x180] ;  /* 0x0001800001e07983 */ /* 0x001ef20000300a00 */
[----:B------:R0:W-:Y:S04]  /*8b1a0*/  @P6 STG.E.U8 desc[UR56][R226.64], R12 ;  /* 0x0000000ce2006986 */ /* 0x0001e8000c101138 */
[----:B0-----:R-:W3:Y:S01]  /*8b1b0*/  LDL.LU.64 R226, [R1+0x178] ;  /* 0x0001780001e27983 */ /* 0x001ee20000300a00 */
[----:B------:R-:W-:-:S02]  /*8b1c0*/  ISETP.LT.AND P6, PT, R4, UR4, !P4 ;  /* 0x0000000404007c0c */ /* 0x000fc4000e7c1270 */
[C---:B------:R-:W-:Y:S01]  /*8b1d0*/  PRMT R7, R251.reuse, 0x7772, RZ ;  /* 0x00007772fb077816 */ /* 0x040fe200000000ff */
[----:B------:R-:W-:Y:S01]  /*8b1e0*/  ULDC UR4, c[0x0][0x228] ;  /* 0x00008a0000047ab9 */ /* 0x000fe20000000800 */
[----:B------:R-:W-:Y:S02]  /*8b1f0*/  PRMT R0, R251, 0x7773, RZ ;  /* 0x00007773fb007816 */ /* 0x000fe400000000ff */
[----:B------:R-:W-:Y:S01]  /*8b200*/  LOP3.LUT P1, RZ, R222, 0x40000, RZ, 0xc0, !PT ;  /* 0x00040000deff7812 */ /* 0x000fe2000782c0ff */
[----:B------:R-:W3:Y:S06]  /*8b210*/  LDL.LU R252, [R1+0xb4] ;  /* 0x0000b40001fc7983 */ /* 0x000eec0000300800 */
[----:B----4-:R0:W-:Y:S01]  /*8b220*/  @P6 STG.E.U8 desc[UR56][R32.64], R7 ;  /* 0x0000000720006986 */ /* 0x0101e2000c101138 */
[----:B------:R-:W-:Y:S01]  /*8b230*/  ISETP.LT.AND P6, PT, R3, UR4, !P4 ;  /* 0x0000000403007c0c */ /* 0x000fe2000e7c1270 */
[----:B------:R-:W-:Y:S01]  /*8b240*/  ULDC UR4, c[0x0][0x228] ;  /* 0x00008a0000047ab9 */ /* 0x000fe20000000800 */
[----:B-1----:R-:W-:Y:S01]  /*8b250*/  PRMT R12, R8, 0x7770, RZ ;  /* 0x00007770080c7816 */ /* 0x002fe200000000ff */
[----:B0-----:R-:W4:Y:S10]  /*8b260*/  LDL.LU.64 R32, [R1+0x170] ;  /* 0x0001700001207983 */ /* 0x001f340000300a00 */
[----:B------:R0:W-:Y:S01]  /*8b270*/  @P6 STG.E.U8 desc[UR56][R30.64], R0 ;  /* 0x000000001e006986 */ /* 0x0001e2000c101138 */
[----:B------:R-:W-:Y:S01]  /*8b280*/  ISETP.LT.AND P6, PT, R2, UR4, !P1 ;  /* 0x0000000402007c0c */ /* 0x000fe2000cfc1270 */
[----:B------:R-:W-:Y:S01]  /*8b290*/  ULDC UR4, c[0x0][0x228] ;  /* 0x00008a0000047ab9 */ /* 0x000fe20000000800 */
[C---:B------:R-:W-:Y:S01]  /*8b2a0*/  PRMT R7, R8.reuse, 0x7771, RZ ;  /* 0x0000777108077816 */ /* 0x040fe200000000ff */
[----:B0-----:R-:W4:Y:S01]  /*8b2b0*/  LDL.LU.64 R30, [R1+0x168] ;  /* 0x00016800011e7983 */ /* 0x001f220000300a00 */
[----:B------:R-:W-:-:S02]  /*8b2c0*/  PRMT R0, R8, 0x7772, RZ ;  /* 0x0000777208007816 */ /* 0x000fc400000000ff */
[----:B------:R-:W-:-:S07]  /*8b2d0*/  PRMT R8, R8, 0x7773, RZ ;  /* 0x0000777308087816 */ /* 0x000fce00000000ff */
[----:B--2---:R0:W-:Y:S01]  /*8b2e0*/  @P6 STG.E.U8 desc[UR56][R228.64], R12 ;  /* 0x0000000ce4006986 */ /* 0x0041e2000c101138 */
[----:B------:R-:W-:Y:S01]  /*8b2f0*/  ISETP.LT.AND P6, PT, R5, UR4, !P1 ;  /* 0x0000000405007c0c */ /* 0x000fe2000cfc1270 */
[----:B------:R-:W-:Y:S02]  /*8b300*/  ULDC UR4, c[0x0][0x228] ;  /* 0x00008a0000047ab9 */ /* 0x000fe40000000800 */
[----:B0-----:R-:W2:Y:S10]  /*8b310*/  LDL.LU.64 R228, [R1+0x160] ;  /* 0x0001600001e47983 */ /* 0x001eb40000300a00 */
[----:B---3--:R0:W-:Y:S01]  /*8b320*/  @P6 STG.E.U8 desc[UR56][R28.64], R7 ;  /* 0x000000071c006986 */ /* 0x0081e2000c101138 */
[----:B------:R-:W-:Y:S01]  /*8b330*/  ISETP.LT.AND P6, PT, R4, UR4, !P1 ;  /* 0x0000000404007c0c */ /* 0x000fe2000cfc1270 */
[----:B------:R-:W-:-:S02]  /*8b340*/  ULDC UR4, c[0x0][0x228] ;  /* 0x00008a0000047ab9 */ /* 0x000fc40000000800 */
[----:B0-----:R-:W3:Y:S10]  /*8b350*/  LDL.LU.64 R28, [R1+0x158] ;  /* 0x00015800011c7983 */ /* 0x001ef40000300a00 */
[----:B------:R0:W-:Y:S01]  /*8b360*/  @P6 STG.E.U8 desc[UR56][R224.64], R0 ;  /* 0x00000000e0006986 */ /* 0x0001e2000c101138 */
[----:B------:R-:W-:-:S02]  /*8b370*/  ISETP.LT.AND P6, PT, R3, UR4, !P1 ;  /* 0x0000000403007c0c */ /* 0x000fc4000cfc1270 */
[----:B------:R-:W-:Y:S01]  /*8b380*/  LOP3.LUT P5, RZ, R221, 0x40000000, RZ, 0xc0, !PT ;  /* 0x40000000ddff7812 */ /* 0x000fe200078ac0ff */
[----:B------:R-:W-:Y:S01]  /*8b390*/  ULDC UR4, c[0x0][0x228] ;  /* 0x00008a0000047ab9 */ /* 0x000fe20000000800 */
[----:B0-----:R-:W3:Y:S09]  /*8b3a0*/  LDL.LU.64 R224, [R1+0x150] ;  /* 0x0001500001e07983 */ /* 0x001ef20000300a00 */
[----:B------:R0:W-:Y:S04]  /*8b3b0*/  @P6 STG.E.U8 desc[UR56][R226.64], R8 ;  /* 0x00000008e2006986 */ /* 0x0001e8000c101138 */
[----:B0-----:R-:W3:Y:S01]  /*8b3c0*/  LDL.LU.64 R226, [R1+0x148] ;  /* 0x0001480001e27983 */ /* 0x001ee20000300a00 */
[----:B------:R-:W-:-:S02]  /*8b3d0*/  ISETP.LT.AND P6, PT, R2, UR4, !P5 ;  /* 0x0000000402007c0c */ /* 0x000fc4000efc1270 */
[C---:B------:R-:W-:Y:S01]  /*8b3e0*/  PRMT R6, R252.reuse, 0x7770, RZ ;  /* 0x00007770fc067816 */ /* 0x040fe200000000ff */
[----:B------:R-:W-:Y:S01]  /*8b3f0*/  ULDC UR4, c[0x0][0x228] ;  /* 0x00008a0000047ab9 */ /* 0x000fe20000000800 */
[C---:B------:R-:W-:Y:S02]  /*8b400*/  PRMT R0, R252.reuse, 0x7771, RZ ;  /* 0x00007771fc007816 */ /* 0x040fe400000000ff */
[----:B------:R-:W-:Y:S01]  /*8b410*/  PRMT R7, R252, 0x7772, RZ ;  /* 0x00007772fc077816 */ /* 0x000fe200000000ff */
[----:B------:R-:W3:Y:S06]  /*8b420*/  LDL.LU.64 R36, [R1+0x140] ;  /* 0x0001400001247983 */ /* 0x000eec0000300a00 */
[----:B----4-:R0:W-:Y:S01]  /*8b430*/  @P6 STG.E.U8 desc[UR56][R32.64], R6 ;  /* 0x0000000620006986 */ /* 0x0101e2000c101138 */
[----:B------:R-:W-:Y:S01]  /*8b440*/  ISETP.LT.AND P6, PT, R5, UR4, !P5 ;  /* 0x0000000405007c0c */ /* 0x000fe2000efc1270 */
[----:B------:R-:W-:Y:S01]  /*8b450*/  ULDC UR4, c[0x0][0x228] ;  /* 0x00008a0000047ab9 */ /* 0x000fe20000000800 */
[----:B------:R-:W-:Y:S01]  /*8b460*/  LOP3.LUT P2, RZ, R221, 0x20000000, RZ, 0xc0, !PT ;  /* 0x20000000ddff7812 */ /* 0x000fe2000784c0ff */
[----:B0-----:R-:W4:Y:S10]  /*8b470*/  LDL.LU.64 R32, [R1+0x138] ;  /* 0x0001380001207983 */ /* 0x001f340000300a00 */
[----:B------:R0:W-:Y:S01]  /*8b480*/  @P6 STG.E.U8 desc[UR56][R30.64], R0 ;  /* 0x000000001e006986 */ /* 0x0001e2000c101138 */
[----:B------:R-:W-:Y:S01]  /*8b490*/  ISETP.LT.AND P6, PT, R4, UR4, !P5 ;  /* 0x0000000404007c0c */ /* 0x000fe2000efc1270 */
[----:B------:R-:W-:-:S02]  /*8b4a0*/  ULDC UR4, c[0x0][0x228] ;  /* 0x00008a0000047ab9 */ /* 0x000fc40000000800 */
[----:B------:R-:W-:Y:S02]  /*8b4b0*/  ISETP.LT.AND P5, PT, R3, UR4, !P5 ;  /* 0x0000000403007c0c */ /* 0x000fe4000efa1270 */
[----:B------:R-:W-:Y:S01]  /*8b4c0*/  PRMT R6, R252, 0x7773, RZ ;  /* 0x00007773fc067816 */ /* 0x000fe200000000ff */
[----:B------:R-:W-:Y:S01]  /*8b4d0*/  ULDC UR4, c[0x0][0x228] ;  /* 0x00008a0000047ab9 */ /* 0x000fe20000000800 */
[----:B0-----:R-:W4:Y:S04]  /*8b4e0*/  LDL.LU.64 R30, [R1+0x130] ;  /* 0x00013000011e7983 */ /* 0x001f280000300a00 */
[----:B------:R-:W4:Y:S01]  /*8b4f0*/  LDL.LU R251, [R1+0xb8] ;  /* 0x0000b80001fb7983 */ /* 0x000f220000300800 */
[C---:B------:R-:W-:Y:S02]  /*8b500*/  PRMT R8, R9.reuse, 0x7770, RZ ;  /* 0x0000777009087816 */ /* 0x040fe400000000ff */
[----:B------:R-:W-:Y:S01]  /*8b510*/  PRMT R0, R9, 0x7771, RZ ;  /* 0x0000777109007816 */ /* 0x000fe200000000ff */
[----:B--2---:R0:W-:Y:S01]  /*8b520*/  @P6 STG.E.U8 desc[UR56][R228.64], R7 ;  /* 0x00000007e4006986 */ /* 0x0041e2000c101138 */
[----:B------:R-:W-:Y:S01]  /*8b530*/  ISETP.LT.AND P6, PT, R2, UR4, !P2 ;  /* 0x0000000402007c0c */ /* 0x000fe2000d7c1270 */
[----:B------:R-:W-:-:S02]  /*8b540*/  ULDC UR4, c[0x0][0x228] ;  /* 0x00008a0000047ab9 */ /* 0x000fc40000000800 */
[----:B0-----:R-:W2:Y:S04]  /*8b550*/  LDL.LU.64 R228, [R1+0x128] ;  /* 0x0001280001e47983 */ /* 0x001ea80000300a00 */
[----:B---3--:R0:W-:Y:S01]  /*8b560*/  @P5 STG.E.U8 desc[UR56][R28.64], R6 ;  /* 0x000000061c005986 */ /* 0x0081e2000c101138 */
[----:B------:R-:W-:Y:S01]  /*8b570*/  ISETP.LT.AND P5, PT, R5, UR4, !P2 ;  /* 0x0000000405007c0c */ /* 0x000fe2000d7a1270 */
[----:B------:R-:W-:Y:S02]  /*8b580*/  ULDC UR4, c[0x0][0x228] ;  /* 0x00008a0000047ab9 */ /* 0x000fe40000000800 */
[----:B0-----:R-:W3:Y:S04]  /*8b590*/  LDL.LU.64 R28, [R1+0x120] ;  /* 0x00012000011c7983 */ /* 0x001ee80000300a00 */
[----:B------:R0:W-:Y:S04]  /*8b5a0*/  @P6 STG.E.U8 desc[UR56][R224.64], R8 ;  /* 0x00000008e0006986 */ /* 0x0001e8000c101138 */
[----:B0-----:R-:W3:Y:S04]  /*8b5b0*/  LDL.LU.64 R224, [R1+0x118] ;  /* 0x0001180001e07983 */ /* 0x001ee80000300a00 */
[----:B------:R0:W-:Y:S04]  /*8b5c0*/  @P5 STG.E.U8 desc[UR56][R226.64], R0 ;  /* 0x00000000e2005986 */ /* 0x0001e8000c101138 */
[----:B0-----:R-:W3:Y:S01]  /*8b5d0*/  LDL.LU.64 R226, [R1+0x110] ;  /* 0x0001100001e27983 */ /* 0x001ee20000300a00 */
[----:B------:R-:W-:-:S02]  /*8b5e0*/  ISETP.LT.AND P6, PT, R4, UR4, !P2 ;  /* 0x0000000404007c0c */ /* 0x000fc4000d7c1270 */
[----:B------:R-:W-:Y:S02]  /*8b5f0*/  ISETP.LT.AND P2, PT, R3, UR5, !P2 ;  /* 0x0000000503007c0c */ /* 0x000fe4000d741270 */
[----:B------:R-:W-:Y:S01]  /*8b600*/  LOP3.LUT P0, RZ, R221, 0x10000000, RZ, 0xc0, !PT ;  /* 0x10000000ddff7812 */ /* 0x000fe2000780c0ff */
[----:B------:R-:W-:Y:S01]  /*8b610*/  ULDC UR4, c[0x0][0x228] ;  /* 0x00008a0000047ab9 */ /* 0x000fe20000000800 */
[C---:B------:R-:W-:Y:S01]  /*8b620*/  PRMT R7, R9.reuse, 0x7772, RZ ;  /* 0x0000777209077816 */ /* 0x040fe200000000ff */
[----:B------:R-:W3:Y:S01]  /*8b630*/  LDL.LU.64 R52, [R1+0x108] ;  /* 0x0001080001347983 */ /* 0x000ee20000300a00 */
[----:B------:R-:W-:Y:S02]  /*8b640*/  ISETP.LT.AND P5, PT, R2, UR4, !P0 ;  /* 0x0000000402007c0c */ /* 0x000fe4000c7a1270 */
[----:B------:R-:W-:Y:S01]  /*8b650*/  PRMT R9, R9, 0x7773, RZ ;  /* 0x0000777309097816 */ /* 0x000fe200000000ff */
[----:B------:R-:W3:Y:S04]  /*8b660*/  LDL.LU.64 R38, [R1+0x100] ;  /* 0x0001000001267983 */ /* 0x000ee80000300a00 */
[----:B------:R-:W3:Y:S01]  /*8b670*/  LDL.LU R252, [R1+0xbc] ;  /* 0x0000bc0001fc7983 */ /* 0x000ee20000300800 */
[----:B------:R-:W-:Y:S01]  /*8b680*/  ULDC UR4, c[0x0][0x228] ;  /* 0x00008a0000047ab9 */ /* 0x000fe20000000800 */
[----:B------:R-:W-:-:S02]  /*8b690*/  ULDC UR5, c[0x0][0x228] ;  /* 0x00008a0000057ab9 */ /* 0x000fc40000000800 */
[----:B------:R-:W3:Y:S04]  /*8b6a0*/  LDL.LU.64 R34, [R1+0xf8] ;  /* 0x0000f80001227983 */ /* 0x000ee80000300a00 */
[----:B------:R0:W-:Y:S01]  /*8b6b0*/  @P6 STG.E.U8 desc[UR56][R36.64], R7 ;  /* 0x0000000724006986 */ /* 0x0001e2000c101138 */
[----:B------:R-:W-:Y:S02]  /*8b6c0*/  LOP3.LUT P3, RZ, R221, 0x8000000, RZ, 0xc0, !PT ;  /* 0x08000000ddff7812 */ /* 0x000fe4000786c0ff */
[----:B------:R-:W-:Y:S01]  /*8b6d0*/  ISETP.LT.AND P6, PT, R4, UR5, !P0 ;  /* 0x0000000504007c0c */ /* 0x000fe2000c7c1270 */
[----:B------:R-:W-:Y:S01]  /*8b6e0*/  ULDC UR5, c[0x0][0x228] ;  /* 0x00008a0000057ab9 */ /* 0x000fe20000000800 */
[----:B0-----:R-:W3:Y:S04]  /*8b6f0*/  LDL.LU.64 R36, [R1+0xf0] ;  /* 0x0000f00001247983 */ /* 0x001ee80000300a00 */
[----:B----4-:R0:W-:Y:S01]  /*8b700*/  @P2 STG.E.U8 desc[UR56][R32.64], R9 ;  /* 0x0000000920002986 */ /* 0x0101e2000c101138 */
[----:B------:R-:W-:Y:S01]  /*8b710*/  ISETP.LT.AND P2, PT, R5, UR4, !P0 ;  /* 0x0000000405007c0c */ /* 0x000fe2000c741270 */
[----:B------:R-:W-:-:S02]  /*8b720*/  ULDC UR4, c[0x0][0x228] ;  /* 0x00008a0000047ab9 */ /* 0x000fc40000000800 */
[----:B------:R-:W-:Y:S01]  /*8b730*/  ISETP.LT.AND P0, PT, R3, UR4, !P0 ;  /* 0x0000000403007c0c */ /* 0x000fe2000c701270 */
[----:B------:R-:W-:Y:S01]  /*8b740*/  ULDC UR4, c[0x0][0x228] ;  /* 0x00008a0000047ab9 */ /* 0x000fe20000000800 */
[----:B0-----:R-:W4:Y:S01]  /*8b750*/  LDL.LU.64 R32, [R1+0xe8] ;  /* 0x0000e80001207983 */ /* 0x001f220000300a00 */
[----:B------:R-:W-:-:S05]  /*8b760*/  PRMT R0, R251, 0x7770, RZ ;  /* 0x00007770fb007816 */ /* 0x000fca00000000ff */
[----:B------:R0:W-:Y:S01]  /*8b770*/  @P5 STG.E.U8 desc[UR56][R30.64], R0 ;  /* 0x000000001e005986 */ /* 0x0001e2000c101138 */
[----:B------:R-:W-:Y:S02]  /*8b780*/  ISETP.LT.AND P5, PT, R2, UR4, !P3 ;  /* 0x0000000402007c0c */ /* 0x000fe4000dfa1270 */
[C---:B------:R-:W-:Y:S02]  /*8b790*/  PRMT R6, R251.reuse, 0x7771, RZ ;  /* 0x00007771fb067816 */ /* 0x040fe400000000ff */
[C---:B------:R-:W-:Y:S02]  /*8b7a0*/  PRMT R7, R251.reuse, 0x7772, RZ ;  /* 0x00007772fb077816 */ /* 0x040fe400000000ff */
[----:B------:R-:W-:Y:S01]  /*8b7b0*/  PRMT R8, R251, 0x7773, RZ ;  /* 0x00007773fb087816 */ /* 0x000fe200000000ff */
[----:B------:R-:W-:Y:S01]  /*8b7c0*/  ULDC UR4, c[0x0][0x228] ;  /* 0x00008a0000047ab9 */ /* 0x000fe20000000800 */
[----:B0-----:R-:W-:Y:S01]  /*8b7d0*/  PRMT R0, R10, 0x7770, RZ ;  /* 0x000077700a007816 */ /* 0x001fe200000000ff */
[----:B------:R-:W4:Y:S04]  /*8b7e0*/  LDL.LU.64 R30, [R1+0xe0] ;  /* 0x0000e000011e7983 */ /* 0x000f280000300a00 */
[----:B--2---:R0:W-:Y:S04]  /*8b7f0*/  @P2 STG.E.U8 desc[UR56][R228.64], R6 ;  /* 0x00000006e4002986 */ /* 0x0041e8000c101138 */
[----:B0-----:R-:W2:Y:S04]  /*8b800*/  LDL.LU.64 R228, [R1+0xd8] ;  /* 0x0000d80001e47983 */ /* 0x001ea80000300a00 */
[----:B---3--:R0:W-:Y:S04]  /*8b810*/  @P6 STG.E.U8 desc[UR56][R28.64], R7 ;  /* 0x000000071c006986 */ /* 0x0081e8000c101138 */
[----:B0-----:R-:W3:Y:S04]  /*8b820*/  LDL.LU.64 R28, [R1+0xd0] ;  /* 0x0000d000011c7983 */ /* 0x001ee80000300a00 */
[----:B------:R0:W-:Y:S04]  /*8b830*/  @P0 STG.E.U8 desc[UR56][R224.64], R8 ;  /* 0x00000008e0000986 */ /* 0x0001e8000c101138 */
[----:B0-----:R-:W3:Y:S04]  /*8b840*/  LDL.LU.64 R224, [R1+0xc8] ;  /* 0x0000c80001e07983 */ /* 0x001ee80000300a00 */
[----:B------:R0:W-:Y:S04]  /*8b850*/  @P5 STG.E.U8 desc[UR56][R226.64], R0 ;  /* 0x00000000e2005986 */ /* 0x0001e8000c101138 */
[----:B0-----:R-:W3:Y:S01]  /*8b860*/  LDL.LU.64 R226, [R1+0xc0] ;  /* 0x0000c00001e27983 */ /* 0x001ee20000300a00 */
[----:B------:R-:W-:-:S02]  /*8b870*/  LOP3.LUT P1, RZ, R221, 0x2000000, RZ, 0xc0, !PT ;  /* 0x02000000ddff7812 */ /* 0x000fc4000782c0ff */
[----:B------:R-:W-:Y:S02]  /*8b880*/  ISETP.LT.AND P2, PT, R5, UR4, !P3 ;  /* 0x0000000405007c0c */ /* 0x000fe4000df41270 */
[----:B------:R-:W-:Y:S01]  /*8b890*/  ISETP.LT.AND P0, PT, R4, UR5, !P3 ;  /* 0x0000000504007c0c */ /* 0x000fe2000df01270 */
[----:B------:R-:W-:Y:S01]  /*8b8a0*/  ULDC UR4, c[0x0][0x228] ;  /* 0x00008a0000047ab9 */ /* 0x000fe20000000800 */
[----:B------:R-:W-:Y:S01]  /*8b8b0*/  ULDC UR5, c[0x0][0x228] ;  /* 0x00008a0000057ab9 */ /* 0x000fe20000000800 */
[----:B------:R-:W-:Y:S02]  /*8b8c0*/  ISETP.LT.AND P3, PT, R3, UR4, !P3 ;  /* 0x0000000403007c0c */ /* 0x000fe4000df61270 */
[----:B------:R-:W-:Y:S02]  /*8b8d0*/  ISETP.LT.AND P6, PT, R2, UR5, !P1 ;  /* 0x0000000502007c0c */ /* 0x000fe4000cfc1270 */
[C---:B------:R-:W-:Y:S02]  /*8b8e0*/  PRMT R6, R10.reuse, 0x7771, RZ ;  /* 0x000077710a067816 */ /* 0x040fe400000000ff */
[----:B------:R-:W-:-:S02]  /*8b8f0*/  PRMT R7, R10, 0x7772, RZ ;  /* 0x000077720a077816 */ /* 0x000fc400000000ff */
[----:B------:R-:W-:Y:S02]  /*8b900*/  PRMT R10, R10, 0x7773, RZ ;  /* 0x000077730a0a7816 */ /* 0x000fe400000000ff */
[----:B------:R-:W-:Y:S02]  /*8b910*/  LOP3.LUT P4, RZ, R221, 0x4000000, RZ, 0xc0, !PT ;  /* 0x04000000ddff7812 */ /* 0x000fe4000788c0ff */
[----:B------:R-:W-:Y:S01]  /*8b920*/  PRMT R0, R252, 0x7770, RZ ;  /* 0x00007770fc007816 */ /* 0x000fe200000000ff */
[----:B------:R-:W-:Y:S01]  /*8b930*/  ULDC UR4, c[0x0][0x228] ;  /* 0x00008a0000047ab9 */ /* 0x000fe20000000800 */
[----:B------:R-:W-:Y:S01]  /*8b940*/  ULDC UR5, c[0x0][0x228] ;  /* 0x00008a0000057ab9 */ /* 0x000fe20000000800 */
[----:B------:R-:W-:Y:S04]  /*8b950*/  @P2 STG.E.U8 desc[UR56][R52.64], R6 ;  /* 0x0000000634002986 */ /* 0x000fe8000c101138 */
[----:B------:R-:W-:Y:S01]  /*8b960*/  @P0 STG.E.U8 desc[UR56][R38.64], R7 ;  /* 0x0000000726000986 */ /* 0x000fe2000c101138 */
[----:B------:R-:W-:-:S02]  /*8b970*/  ISETP.LT.AND P0, PT, R5, UR4, !P1 ;  /* 0x0000000405007c0c */ /* 0x000fc4000cf01270 */
[----:B------:R-:W-:Y:S01]  /*8b980*/  ISETP.LT.AND P2, PT, R5, UR5, !P4 ;  /* 0x0000000505007c0c */ /* 0x000fe2000e741270 */
[----:B------:R-:W-:Y:S01]  /*8b990*/  @P3 STG.E.U8 desc[UR56][R34.64], R10 ;  /* 0x0000000a22003986 */ /* 0x000fe2000c101138 */
[----:B------:R-:W-:-:S03]  /*8b9a0*/  ULDC UR4, c[0x0][0x228] ;  /* 0x00008a0000047ab9 */ /* 0x000fc60000000800 */
[----:B------:R0:W-:Y:S01]  /*8b9b0*/  @P6 STG.E.U8 desc[UR56][R36.64], R0 ;  /* 0x0000000024006986 */ /* 0x0001e2000c101138 */
[----:B------:R-:W-:Y:S01]  /*8b9c0*/  ULDC UR5, c[0x0][0x228] ;  /* 0x00008a0000057ab9 */ /* 0x000fe20000000800 */
[----:B------:R-:W-:Y:S02]  /*8b9d0*/  ISETP.LT.AND P6, PT, R4, UR4, !P1 ;  /* 0x0000000404007c0c */ /* 0x000fe4000cfc1270 */
[----:B------:R-:W-:Y:S02]  /*8b9e0*/  ISETP.LT.AND P5, PT, R2, UR6, !P4 ;  /* 0x0000000602007c0c */ /* 0x000fe4000e7a1270 */
[C---:B------:R-:W-:Y:S01]  /*8b9f0*/  ISETP.LT.AND P1, PT, R3.reuse, UR5, !P1 ;  /* 0x0000000503007c0c */ /* 0x040fe2000cf21270 */
[----:B------:R-:W-:Y:S02]  /*8ba00*/  ULDC UR6, c[0x0][0x228] ;  /* 0x00008a0000067ab9 */ /* 0x000fe40000000800 */
[----:B------:R-:W-:Y:S02]  /*8ba10*/  ISETP.LT.AND P3, PT, R4, UR6, !P4 ;  /* 0x0000000604007c0c */ /* 0x000fe4000e761270 */
[----:B------:R-:W-:-:S02]  /*8ba20*/  ISETP.LT.AND P4, PT, R3, UR6, !P4 ;  /* 0x0000000603007c0c */ /* 0x000fc4000e781270 */
[C---:B------:R-:W-:Y:S02]  /*8ba30*/  PRMT R2, R252.reuse, 0x7771, RZ ;  /* 0x00007771fc027816 */ /* 0x040fe400000000ff */
[C---:B------:R-:W-:Y:S02]  /*8ba40*/  PRMT R3, R252.reuse, 0x7772, RZ ;  /* 0x00007772fc037816 */ /* 0x040fe400000000ff */
[----:B------:R-:W-:Y:S02]  /*8ba50*/  PRMT R4, R252, 0x7773, RZ ;  /* 0x00007773fc047816 */ /* 0x000fe400000000ff */
[C---:B0-----:R-:W-:Y:S02]  /*8ba60*/  PRMT R0, R11.reuse, 0x7770, RZ ;  /* 0x000077700b007816 */ /* 0x041fe400000000ff */
[C---:B------:R-:W-:Y:S02]  /*8ba70*/  PRMT R5, R11.reuse, 0x7771, RZ ;  /* 0x000077710b057816 */ /* 0x040fe400000000ff */
[C---:B------:R-:W-:Y:S01]  /*8ba80*/  PRMT R6, R11.reuse, 0x7772, RZ ;  /* 0x000077720b067816 */ /* 0x040fe200000000ff */
[----:B----4-:R0:W-:Y:S01]  /*8ba90*/  @P0 STG.E.U8 desc[UR56][R32.64], R2 ;  /* 0x0000000220000986 */ /* 0x0101e2000c101138 */
[----:B------:R-:W-:-:S03]  /*8baa0*/  PRMT R11, R11, 0x7773, RZ ;  /* 0x000077730b0b7816 */ /* 0x000fc600000000ff */
[----:B------:R0:W-:Y:S04]  /*8bab0*/  @P6 STG.E.U8 desc[UR56][R30.64], R3 ;  /* 0x000000031e006986 */ /* 0x0001e8000c101138 */
[----:B--2---:R0:W-:Y:S04]  /*8bac0*/  @P1 STG.E.U8 desc[UR56][R228.64], R4 ;  /* 0x00000004e4001986 */ /* 0x0041e8000c101138 */
[----:B---3--:R0:W-:Y:S04]  /*8bad0*/  @P5 STG.E.U8 desc[UR56][R28.64], R0 ;  /* 0x000000001c005986 */ /* 0x0081e8000c101138 */
[----:B------:R0:W-:Y:S04]  /*8bae0*/  @P2 STG.E.U8 desc[UR56][R224.64], R5 ;  /* 0x00000005e0002986 */ /* 0x0001e8000c101138 */
[----:B------:R0:W-:Y:S01]  /*8baf0*/  @P3 STG.E.U8 desc[UR56][R226.64], R6 ;  /* 0x00000006e2003986 */ /* 0x0001e2000c101138 */
[----:B------:R-:W-:Y:S05]  /*8bb00*/  @!P4 EXIT ;  /* 0x000000000000c94d */ /* 0x000fea0003800000 */
[----:B0-----:R-:W2:Y:S04]  /*8bb10*/  LDL.LU.64 R226, [R1+0x50] ;  /* 0x0000500001e27983 */ /* 0x001ea80000300a00 */
[----:B--2---:R-:W-:Y:S01]  /*8bb20*/  STG.E.U8 desc[UR56][R226.64], R11 ;  /* 0x0000000be2007986 */ /* 0x004fe2000c101138 */
[----:B------:R-:W-:Y:S05]  /*8bb30*/  EXIT ;  /* 0x000000000000794d */ /* 0x000fea0003800000 */
.L_x_3:
[----:B------:R-:W-:-:S00]  /*8bb40*/  BRA `(.L_x_3) ;  /* 0xfffffffc00fc7947 */ /* 0x000fc0000383ffff */
[----:B------:R-:W-:-:S00]  /*8bb50*/  NOP ;  /* 0x0000000000007918 */ /* 0x000fc00000000000 */
        /* <DEDUP_REMOVED lines=10> */
.L_x_4:


//--------------------- .nv.shared.matmul_kernel  --------------------------
	.section	.nv.shared.matmul_kernel,"aw",@nobits
	.sectionflags	@""
	.align	16
	.zero		1024


//--------------------- .nv.shared.reserved.0     --------------------------
	.section	.nv.shared.reserved.0,"aw",@nobits
	.weak		__nv_reservedSMEM_offset_0_alias
	.size		__nv_reservedSMEM_offset_0_alias, 0, 0
	.other		__nv_reservedSMEM_offset_0_alias,@"STO_CUDA_RESERVED_SHARED STV_DEFAULT"
__nv_reservedSMEM_offset_0_alias:
	.zero		0


//--------------------- .nv.constant0.matmul_kernel --------------------------
	.section	.nv.constant0.matmul_kernel,"a",@progbits
	.sectionflags	@""
	.align	4
.nv.constant0.matmul_kernel:
	.zero		608


//--------------------- SYMBOLS --------------------------

	.type		.nv.reservedSmem.offset0,@object
	.size		.nv.reservedSmem.offset0,0x4
